	.target	sm_90a

	.elftype	@"ET_EXEC"


//--------------------- .note.nv.tkinfo           --------------------------
	.section	.note.nv.tkinfo,"",@"SHT_NOTE"
	.sectionflags	@"SHF_NOTE_NV_TKINFO"
	.tkinfo
        /*0018*/ 	.word	0x00000002
        /*0030*/ 	.string	""
        /*0030*/ 	.string	"ptxas"
        /*0030*/ 	.string	"Cuda compilation tools, release 13.0, V13.0.88"
        /*0030*/ 	.string	"Build cuda_13.0.r13.0/compiler.36424714_0"
        /*0030*/ 	.string	"-v  -suppress-debug-info  -lineinfo  -arch sm_90a "



//--------------------- .note.nv.cuinfo           --------------------------
	.section	.note.nv.cuinfo,"",@"SHT_NOTE"
	.sectionflags	@"SHF_NOTE_NV_CUINFO"
        /*0018*/ 	.short	0x0002
        /*001a*/ 	.short	0x005a
        /*001c*/ 	.short	0x0082
	.zero		2


//--------------------- .nv.info                  --------------------------
	.section	.nv.info,"",@"SHT_CUDA_INFO"
	.align	4


	//----- nvinfo : EIATTR_REGCOUNT
	.align		4
        /*0000*/ 	.byte	0x04, 0x2f
        /*0002*/ 	.short	(.L_1 - .L_0)
	.align		4
.L_0:
        /*0004*/ 	.word	index@(matmul_kernel)
        /*0008*/ 	.word	0x00000020


	//----- nvinfo : EIATTR_FRAME_SIZE
	.align		4
.L_1:
        /*000c*/ 	.byte	0x04, 0x11
        /*000e*/ 	.short	(.L_3 - .L_2)
	.align		4
.L_2:
        /*0010*/ 	.word	index@(matmul_kernel)
        /*0014*/ 	.word	0x00000f38


	//----- nvinfo : EIATTR_MIN_STACK_SIZE
	.align		4
.L_3:
        /*0018*/ 	.byte	0x04, 0x12
        /*001a*/ 	.short	(.L_5 - .L_4)
	.align		4
.L_4:
        /*001c*/ 	.word	index@(matmul_kernel)
        /*0020*/ 	.word	0x00000f38
.L_5:


//--------------------- .nv.compat                --------------------------
	.section	.nv.compat,"",@"SHT_CUDA_COMPAT_INFO"
	.align	4
        /*0000*/ 	.byte	0x02, 0x09, 0x01, 0x00, 0x02, 0x02, 0x01, 0x00, 0x02, 0x05, 0x05, 0x00, 0x03, 0x07, 0x01, 0x01
        /*0010*/ 	.byte	0x02, 0x03, 0x00, 0x00, 0x02, 0x06, 0x01, 0x00, 0x04, 0x0b, 0x08, 0x00, 0x00, 0x00, 0x00, 0x00
        /*0020*/ 	.byte	0x00, 0x00, 0x00, 0x00


//--------------------- .nv.info.matmul_kernel    --------------------------
	.section	.nv.info.matmul_kernel,"",@"SHT_CUDA_INFO"
	.sectionflags	@""
	.align	4


	//----- nvinfo : EIATTR_CUDA_API_VERSION
	.align		4
        /*0000*/ 	.byte	0x04, 0x37
        /*0002*/ 	.short	(.L_7 - .L_6)
.L_6:
        /*0004*/ 	.word	0x00000082


	//----- nvinfo : EIATTR_KPARAM_INFO
	.align		4
.L_7:
        /*0008*/ 	.byte	0x04, 0x17
        /*000a*/ 	.short	(.L_9 - .L_8)
.L_8:
        /*000c*/ 	.word	0x00000000
        /*0010*/ 	.short	0x000d
        /*0012*/ 	.short	0x0048
        /*0014*/ 	.byte	0x00, 0xf4, 0x21, 0x00


	//----- nvinfo : EIATTR_KPARAM_INFO
	.align		4
.L_9:
        /*0018*/ 	.byte	0x04, 0x17
        /*001a*/ 	.short	(.L_11 - .L_10)
.L_10:
        /*001c*/ 	.word	0x00000000
        /*0020*/ 	.short	0x000c
        /*0022*/ 	.short	0x0040
        /*0024*/ 	.byte	0x00, 0xf4, 0x21, 0x00


	//----- nvinfo : EIATTR_KPARAM_INFO
	.align		4
.L_11:
        /*0028*/ 	.byte	0x04, 0x17
        /*002a*/ 	.short	(.L_13 - .L_12)
.L_12:
        /*002c*/ 	.word	0x00000000
        /*0030*/ 	.short	0x000b
        /*0032*/ 	.short	0x0038
        /*0034*/ 	.byte	0x00, 0xf0, 0x11, 0x00


	//----- nvinfo : EIATTR_KPARAM_INFO
	.align		4
.L_13:
        /*0038*/ 	.byte	0x04, 0x17
        /*003a*/ 	.short	(.L_15 - .L_14)
.L_14:
        /*003c*/ 	.word	0x00000000
        /*0040*/ 	.short	0x000a
        /*0042*/ 	.short	0x0034
        /*0044*/ 	.byte	0x00, 0xf0, 0x11, 0x00


	//----- nvinfo : EIATTR_KPARAM_INFO
	.align		4
.L_15:
        /*0048*/ 	.byte	0x04, 0x17
        /*004a*/ 	.short	(.L_17 - .L_16)
.L_16:
        /*004c*/ 	.word	0x00000000
        /*0050*/ 	.short	0x0009
        /*0052*/ 	.short	0x0030
        /*0054*/ 	.byte	0x00, 0xf0, 0x11, 0x00


	//----- nvinfo : EIATTR_KPARAM_INFO
	.align		4
.L_17:
        /*0058*/ 	.byte	0x04, 0x17
        /*005a*/ 	.short	(.L_19 - .L_18)
.L_18:
        /*005c*/ 	.word	0x00000000
        /*0060*/ 	.short	0x0008
        /*0062*/ 	.short	0x002c
        /*0064*/ 	.byte	0x00, 0xf0, 0x11, 0x00


	//----- nvinfo : EIATTR_KPARAM_INFO
	.align		4
.L_19:
        /*0068*/ 	.byte	0x04, 0x17
        /*006a*/ 	.short	(.L_21 - .L_20)
.L_20:
        /*006c*/ 	.word	0x00000000
        /*0070*/ 	.short	0x0007
        /*0072*/ 	.short	0x0028
        /*0074*/ 	.byte	0x00, 0xf0, 0x11, 0x00


	//----- nvinfo : EIATTR_KPARAM_INFO
	.align		4
.L_21:
        /*0078*/ 	.byte	0x04, 0x17
        /*007a*/ 	.short	(.L_23 - .L_22)
.L_22:
        /*007c*/ 	.word	0x00000000
        /*0080*/ 	.short	0x0006
        /*0082*/ 	.short	0x0024
        /*0084*/ 	.byte	0x00, 0xf0, 0x11, 0x00


	//----- nvinfo : EIATTR_KPARAM_INFO
	.align		4
.L_23:
        /*0088*/ 	.byte	0x04, 0x17
        /*008a*/ 	.short	(.L_25 - .L_24)
.L_24:
        /*008c*/ 	.word	0x00000000
        /*0090*/ 	.short	0x0005
        /*0092*/ 	.short	0x0020
        /*0094*/ 	.byte	0x00, 0xf0, 0x11, 0x00


	//----- nvinfo : EIATTR_KPARAM_INFO
	.align		4
.L_25:
        /*0098*/ 	.byte	0x04, 0x17
        /*009a*/ 	.short	(.L_27 - .L_26)
.L_26:
        /*009c*/ 	.word	0x00000000
        /*00a0*/ 	.short	0x0004
        /*00a2*/ 	.short	0x001c
        /*00a4*/ 	.byte	0x00, 0xf0, 0x11, 0x00


	//----- nvinfo : EIATTR_KPARAM_INFO
	.align		4
.L_27:
        /*00a8*/ 	.byte	0x04, 0x17
        /*00aa*/ 	.short	(.L_29 - .L_28)
.L_28:
        /*00ac*/ 	.word	0x00000000
        /*00b0*/ 	.short	0x0003
        /*00b2*/ 	.short	0x0018
        /*00b4*/ 	.byte	0x00, 0xf0, 0x11, 0x00


	//----- nvinfo : EIATTR_KPARAM_INFO
	.align		4
.L_29:
        /*00b8*/ 	.byte	0x04, 0x17
        /*00ba*/ 	.short	(.L_31 - .L_30)
.L_30:
        /*00bc*/ 	.word	0x00000000
        /*00c0*/ 	.short	0x0002
        /*00c2*/ 	.short	0x0010
        /*00c4*/ 	.byte	0x00, 0xf4, 0x21, 0x00


	//----- nvinfo : EIATTR_KPARAM_INFO
	.align		4
.L_31:
        /*00c8*/ 	.byte	0x04, 0x17
        /*00ca*/ 	.short	(.L_33 - .L_32)
.L_32:
        /*00cc*/ 	.word	0x00000000
        /*00d0*/ 	.short	0x0001
        /*00d2*/ 	.short	0x0008
        /*00d4*/ 	.byte	0x00, 0xf4, 0x21, 0x00


	//----- nvinfo : EIATTR_KPARAM_INFO
	.align		4
.L_33:
        /*00d8*/ 	.byte	0x04, 0x17
        /*00da*/ 	.short	(.L_35 - .L_34)
.L_34:
        /*00dc*/ 	.word	0x00000000
        /*00e0*/ 	.short	0x0000
        /*00e2*/ 	.short	0x0000
        /*00e4*/ 	.byte	0x00, 0xf4, 0x21, 0x00


	//----- nvinfo : EIATTR_SPARSE_MMA_MASK
	.align		4
.L_35:
        /*00e8*/ 	.byte	0x03, 0x50
        /*00ea*/ 	.short	0x0000


	//----- nvinfo : EIATTR_MAXREG_COUNT
	.align		4
        /*00ec*/ 	.byte	0x03, 0x1b
        /*00ee*/ 	.short	0x00ff


	//----- nvinfo : EIATTR_NUM_BARRIERS
	.align		4
        /*00f0*/ 	.byte	0x02, 0x4c
        /*00f2*/ 	.byte	0x01
	.zero		1


	//----- nvinfo : EIATTR_ANNOTATIONS
	.align		4
        /*00f4*/ 	.byte	0x04, 0x55
        /*00f6*/ 	.short	(.L_37 - .L_36)


	//   ....[0]....
.L_36:
        /*00f8*/ 	.word	0x00000001
        /*00fc*/ 	.byte	0xe0, 0x00, 0x00, 0x00, 0x01, 0x00, 0x00, 0x00, 0x00, 0x01, 0x00, 0x00, 0x01, 0x00, 0x00, 0x00
        /* <DEDUP_REMOVED lines=1458> */
        /*5c2c*/ 	.byte	0xe0, 0x71, 0x01, 0x00, 0x01, 0x00, 0x00, 0x00, 0x50, 0x74, 0x01, 0x00


	//----- nvinfo : EIATTR_MERCURY_ISA_VERSION
	.align		4
.L_37:
        /*5c38*/ 	.byte	0x03, 0x5f
        /*5c3a*/ 	.short	0x0101


	//----- nvinfo : EIATTR_EXIT_INSTR_OFFSETS
	.align		4
        /*5c3c*/ 	.byte	0x04, 0x1c
        /*5c3e*/ 	.short	(.L_39 - .L_38)


	//   ....[0]....
.L_38:
        /*5c40*/ 	.word	0x00017590


	//   ....[1]....
        /*5c44*/ 	.word	0x000175c0


	//----- nvinfo : EIATTR_REQNTID
	.align		4
.L_39:
        /*5c48*/ 	.byte	0x04, 0x10
        /*5c4a*/ 	.short	(.L_41 - .L_40)
.L_40:
        /*5c4c*/ 	.word	0x00000040
        /*5c50*/ 	.word	0x00000001
        /*5c54*/ 	.word	0x00000001


	//----- nvinfo : EIATTR_CBANK_PARAM_SIZE
	.align		4
.L_41:
        /*5c58*/ 	.byte	0x03, 0x19
        /*5c5a*/ 	.short	0x0050


	//----- nvinfo : EIATTR_PARAM_CBANK
	.align		4
        /*5c5c*/ 	.byte	0x04, 0x0a
        /*5c5e*/ 	.short	(.L_43 - .L_42)
	.align		4
.L_42:
        /*5c60*/ 	.word	index@(.nv.constant0.matmul_kernel)
        /*5c64*/ 	.short	0x0210
        /*5c66*/ 	.short	0x0050


	//----- nvinfo : EIATTR_SW_WAR
	.align		4
.L_43:
        /*5c68*/ 	.byte	0x04, 0x36
        /*5c6a*/ 	.short	(.L_45 - .L_44)
.L_44:
        /*5c6c*/ 	.word	0x00000008
.L_45:


//--------------------- .nv.callgraph             --------------------------
	.section	.nv.callgraph,"",@"SHT_CUDA_CALLGRAPH"
	.align	4
	.sectionentsize	8
	.align		4
        /*0000*/ 	.word	0x00000000
	.align		4
        /*0004*/ 	.word	0xffffffff
	.align		4
        /*0008*/ 	.word	0x00000000
	.align		4
        /*000c*/ 	.word	0xfffffffe
	.align		4
        /*0010*/ 	.word	0x00000000
	.align		4
        /*0014*/ 	.word	0xfffffffd
	.align		4
        /*0018*/ 	.word	0x00000000
	.align		4
        /*001c*/ 	.word	0xfffffffc


//--------------------- .text.matmul_kernel       --------------------------
	.section	.text.matmul_kernel,"ax",@progbits
	.align	128
        .global         matmul_kernel
        .type           matmul_kernel,@function
        .size           matmul_kernel,(.L_x_3 - matmul_kernel)
        .other          matmul_kernel,@"STO_CUDA_ENTRY STV_DEFAULT"
matmul_kernel:
.text.matmul_kernel:
[----:B------:R-:W0:Y:S08]  /*0000*/  LDC R1, c[0x0][0x28] ;  /* 0x00000a00ff017b82 */ /* 0x000e300000000800 */
[----:B------:R-:W1:Y:S01]  /*0010*/  LDC.64 R2, c[0x0][0x228] ;  /* 0x00008a00ff027b82 */ /* 0x000e620000000a00 */
[----:B0-----:R-:W-:Y:S01]  /*0020*/  VIADD R1, R1, 0xfffff0c8 ;  /* 0xfffff0c801017836 */ /* 0x001fe20000000000 */
[----:B------:R-:W-:Y:S01]  /*0030*/  UMOV UR4, 0x400 ;  /* 0x0000040000047882 */ /* 0x000fe20000000000 */
[----:B------:R-:W-:-:S02]  /*0040*/  CS2R R24, SRZ ;  /* 0x0000000000187805 */ /* 0x000fc4000001ff00 */
[----:B------:R-:W-:Y:S02]  /*0050*/  CS2R R26, SRZ ;  /* 0x00000000001a7805 */ /* 0x000fe4000001ff00 */
[----:B------:R-:W-:Y:S02]  /*0060*/  CS2R R20, SRZ ;  /* 0x0000000000147805 */ /* 0x000fe4000001ff00 */
[----:B------:R-:W-:Y:S02]  /*0070*/  CS2R R22, SRZ ;  /* 0x0000000000167805 */ /* 0x000fe4000001ff00 */
[----:B------:R-:W-:Y:S01]  /*0080*/  CS2R R16, SRZ ;  /* 0x0000000000107805 */ /* 0x000fe2000001ff00 */
[----:B------:R-:W0:Y:S01]  /*0090*/  LDC R29, c[0x0][0x230] ;  /* 0x00008c00ff1d7b82 */ /* 0x000e220000000800 */
[----:B------:R-:W-:Y:S02]  /*00a0*/  CS2R R18, SRZ ;  /* 0x0000000000127805 */ /* 0x000fe4000001ff00 */
[----:B------:R-:W-:-:S05]  /*00b0*/  CS2R R14, SRZ ;  /* 0x00000000000e7805 */ /* 0x000fca000001ff00 */
[----:B------:R-:W2:Y:S01]  /*00c0*/  S2UR UR5, SR_CgaCtaId ;  /* 0x00000000000579c3 */ /* 0x000ea20000008800 */
[----:B-1----:R-:W-:Y:S01]  /*00d0*/  VIADD R0, R3, 0x1f ;  /* 0x0000001f03007836 */ /* 0x002fe20000000000 */
[----:B------:R1:W-:Y:S04]  /*00e0*/  STL [R1+0x81c], R3 ;  /* 0x00081c0301007387 */ /* 0x0003e80000100800 */
[----:B------:R-:W-:Y:S01]  /*00f0*/  SHF.R.S32.HI R5, RZ, 0x1f, R0 ;  /* 0x0000001fff057819 */ /* 0x000fe20000011400 */
[----:B------:R-:W-:Y:S01]  /*0100*/  STL [R1], RZ ;  /* 0x000000ff01007387 */ /* 0x000fe20000100800 */
[----:B0-----:R-:W-:Y:S02]  /*0110*/  VIADD R29, R29, 0x3f ;  /* 0x0000003f1d1d7836 */ /* 0x001fe40000000000 */
[----:B------:R-:W-:Y:S01]  /*0120*/  LEA.HI R5, R5, R0, RZ, 0x5 ;  /* 0x0000000005057211 */ /* 0x000fe200078f28ff */
[----:B------:R-:W-:Y:S03]  /*0130*/  STL [R1+0x4], RZ ;  /* 0x000004ff01007387 */ /* 0x000fe60000100800 */
[----:B------:R-:W-:Y:S01]  /*0140*/  SHF.R.S32.HI R0, RZ, 0x5, R5 ;  /* 0x00000005ff007819 */ /* 0x000fe20000011405 */
[----:B------:R-:W-:Y:S01]  /*0150*/  STL [R1+0x8], RZ ;  /* 0x000008ff01007387 */ /* 0x000fe20000100800 */
[----:B------:R-:W-:Y:S01]  /*0160*/  ULDC.64 UR8, c[0x0][0x208] ;  /* 0x0000820000087ab9 */ /* 0x000fe20000000a00 */
[----:B--2---:R-:W-:-:S02]  /*0170*/  ULEA UR4, UR5, UR4, 0x18 ;  /* 0x0000000405047291 */ /* 0x004fc4000f8ec03f */
[----:B------:R-:W-:Y:S01]  /*0180*/  IMAD.SHL.U32 R0, R0, 0x8, RZ ;  /* 0x0000000800007824 */ /* 0x000fe200078e00ff */
[----:B------:R-:W0:Y:S04]  /*0190*/  S2R R5, SR_CTAID.X ;  /* 0x0000000000057919 */ /* 0x000e280000002500 */
[-C--:B------:R-:W-:Y:S01]  /*01a0*/  IABS R9, R0.reuse ;  /* 0x0000000000097213 */ /* 0x080fe20000000000 */
[----:B------:R-:W-:Y:S01]  /*01b0*/  STL [R1+0xc], RZ ;  /* 0x00000cff01007387 */ /* 0x000fe20000100800 */
[----:B------:R-:W-:Y:S02]  /*01c0*/  IABS R12, R0 ;  /* 0x00000000000c7213 */ /* 0x000fe40000000000 */
[----:B------:R-:W2:Y:S01]  /*01d0*/  I2F.RP R4, R9 ;  /* 0x0000000900047306 */ /* 0x000ea20000209400 */
[----:B------:R-:W-:Y:S04]  /*01e0*/  STL [R1+0x20], RZ ;  /* 0x000020ff01007387 */ /* 0x000fe80000100800 */
[----:B------:R-:W-:Y:S04]  /*01f0*/  STL [R1+0x24], RZ ;  /* 0x000024ff01007387 */ /* 0x000fe80000100800 */
[----:B------:R-:W-:Y:S04]  /*0200*/  STL [R1+0x28], RZ ;  /* 0x000028ff01007387 */ /* 0x000fe80000100800 */
[----:B------:R-:W-:Y:S01]  /*0210*/  STL [R1+0x2c], RZ ;  /* 0x00002cff01007387 */ /* 0x000fe20000100800 */
[----:B--2---:R-:W2:Y:S01]  /*0220*/  MUFU.RCP R4, R4 ;  /* 0x0000000400047308 */ /* 0x004ea20000001000 */
[----:B-1----:R-:W1:Y:S01]  /*0230*/  S2R R3, SR_TID.X ;  /* 0x0000000000037919 */ /* 0x002e620000002100 */
[----:B0-----:R-:W-:Y:S01]  /*0240*/  IABS R10, R5 ;  /* 0x00000005000a7213 */ /* 0x001fe20000000000 */
[----:B--2---:R-:W-:-:S02]  /*0250*/  VIADD R6, R4, 0xffffffe ;  /* 0x0ffffffe04067836 */ /* 0x004fc40000000000 */
[----:B------:R-:W-:Y:S01]  /*0260*/  IMAD.MOV R4, RZ, RZ, -R12 ;  /* 0x000000ffff047224 */ /* 0x000fe200078e0a0c */
[----:B------:R-:W-:Y:S02]  /*0270*/  CS2R R12, SRZ ;  /* 0x00000000000c7805 */ /* 0x000fe4000001ff00 */
[----:B------:R0:W2:Y:S02]  /*0280*/  F2I.FTZ.U32.TRUNC.NTZ R7, R6 ;  /* 0x0000000600077305 */ /* 0x0000a4000021f000 */
[----:B0-----:R-:W-:Y:S01]  /*0290*/  IMAD.MOV.U32 R6, RZ, RZ, RZ ;  /* 0x000000ffff067224 */ /* 0x001fe200078e00ff */
[----:B-1----:R-:W-:Y:S01]  /*02a0*/  LOP3.LUT R3, R3, 0x3f, RZ, 0xc0, !PT ;  /* 0x0000003f03037812 */ /* 0x002fe200078ec0ff */
[----:B--2---:R-:W-:-:S04]  /*02b0*/  IMAD.MOV R8, RZ, RZ, -R7 ;  /* 0x000000ffff087224 */ /* 0x004fc800078e0a07 */
[----:B------:R-:W-:Y:S02]  /*02c0*/  IMAD R11, R8, R9, RZ ;  /* 0x00000009080b7224 */ /* 0x000fe400078e02ff */
[----:B------:R-:W-:Y:S02]  /*02d0*/  IMAD.MOV.U32 R8, RZ, RZ, R10 ;  /* 0x000000ffff087224 */ /* 0x000fe400078e000a */
[----:B------:R-:W-:-:S06]  /*02e0*/  IMAD.HI.U32 R7, R7, R11, R6 ;  /* 0x0000000b07077227 */ /* 0x000fcc00078e0006 */
[----:B------:R-:W-:-:S04]  /*02f0*/  IMAD.HI.U32 R7, R7, R8, RZ ;  /* 0x0000000807077227 */ /* 0x000fc800078e00ff */
[----:B------:R-:W-:-:S05]  /*0300*/  IMAD R4, R7, R4, R8 ;  /* 0x0000000407047224 */ /* 0x000fca00078e0208 */
[----:B------:R-:W-:-:S13]  /*0310*/  ISETP.GT.U32.AND P1, PT, R9, R4, PT ;  /* 0x000000040900720c */ /* 0x000fda0003f24070 */
[----:B------:R-:W-:Y:S02]  /*0320*/  @!P1 IMAD.IADD R4, R4, 0x1, -R9 ;  /* 0x0000000104049824 */ /* 0x000fe400078e0a09 */
[----:B------:R-:W-:Y:S01]  /*0330*/  @!P1 VIADD R7, R7, 0x1 ;  /* 0x0000000107079836 */ /* 0x000fe20000000000 */
[----:B------:R-:W-:Y:S02]  /*0340*/  ISETP.NE.AND P1, PT, R0, RZ, PT ;  /* 0x000000ff0000720c */ /* 0x000fe40003f25270 */
[----:B------:R-:W-:Y:S02]  /*0350*/  ISETP.GE.U32.AND P0, PT, R4, R9, PT ;  /* 0x000000090400720c */ /* 0x000fe40003f06070 */
[----:B------:R-:W-:-:S04]  /*0360*/  LOP3.LUT R4, R5, R0, RZ, 0x3c, !PT ;  /* 0x0000000005047212 */ /* 0x000fc800078e3cff */
[----:B------:R-:W-:Y:S01]  /*0370*/  ISETP.GE.AND P2, PT, R4, RZ, PT ;  /* 0x000000ff0400720c */ /* 0x000fe20003f46270 */
[----:B------:R-:W-:-:S06]  /*0380*/  VIADD R4, R2, 0x7f ;  /* 0x0000007f02047836 */ /* 0x000fcc0000000000 */
[----:B------:R-:W-:-:S04]  /*0390*/  @P0 VIADD R7, R7, 0x1 ;  /* 0x0000000107070836 */ /* 0x000fc80000000000 */
[----:B------:R-:W-:Y:S01]  /*03a0*/  IMAD.MOV.U32 R6, RZ, RZ, R7 ;  /* 0x000000ffff067224 */ /* 0x000fe200078e0007 */
[----:B------:R-:W-:-:S03]  /*03b0*/  SHF.R.S32.HI R7, RZ, 0x1f, R4 ;  /* 0x0000001fff077819 */ /* 0x000fc60000011404 */
[----:B------:R-:W-:Y:S01]  /*03c0*/  @!P2 IMAD.MOV R6, RZ, RZ, -R6 ;  /* 0x000000ffff06a224 */ /* 0x000fe200078e0a06 */
[----:B------:R-:W-:Y:S02]  /*03d0*/  @!P1 LOP3.LUT R6, RZ, R0, RZ, 0x33, !PT ;  /* 0x00000000ff069212 */ /* 0x000fe400078e33ff */
[----:B------:R-:W-:-:S03]  /*03e0*/  LEA.HI R7, R7, R4, RZ, 0x7 ;  /* 0x0000000407077211 */ /* 0x000fc600078f38ff */
[----:B------:R-:W-:Y:S02]  /*03f0*/  IMAD.SHL.U32 R28, R6, 0x8, RZ ;  /* 0x00000008061c7824 */ /* 0x000fe400078e00ff */
[----:B------:R-:W-:-:S03]  /*0400*/  IMAD.MOV R6, RZ, RZ, -R6 ;  /* 0x000000ffff067224 */ /* 0x000fc600078e0a06 */
[----:B------:R-:W-:Y:S01]  /*0410*/  LEA.HI.SX32 R4, R7, -R28, 0x19 ;  /* 0x8000001c07047211 */ /* 0x000fe200078fcaff */
[----:B------:R-:W-:Y:S02]  /*0420*/  IMAD R11, R0, R6, R5 ;  /* 0x00000006000b7224 */ /* 0x000fe400078e0205 */
[----:B------:R-:W-:Y:S01]  /*0430*/  IMAD.MOV.U32 R6, RZ, RZ, RZ ;  /* 0x000000ffff067224 */ /* 0x000fe200078e00ff */
[----:B------:R-:W-:-:S04]  /*0440*/  VIMNMX R4, R4, 0x8, PT ;  /* 0x0000000804047848 */ /* 0x000fc80003fe0100 */
[-C--:B------:R-:W-:Y:S02]  /*0450*/  IABS R10, R4.reuse ;  /* 0x00000004000a7213 */ /* 0x080fe40000000000 */
[----:B------:R-:W-:Y:S02]  /*0460*/  IABS R0, R4 ;  /* 0x0000000400007213 */ /* 0x000fe40000000000 */
[----:B------:R-:W0:Y:S08]  /*0470*/  I2F.RP R8, R10 ;  /* 0x0000000a00087306 */ /* 0x000e300000209400 */
[----:B0-----:R-:W0:Y:S02]  /*0480*/  MUFU.RCP R8, R8 ;  /* 0x0000000800087308 */ /* 0x001e240000001000 */
[----:B0-----:R-:W-:-:S06]  /*0490*/  VIADD R7, R8, 0xffffffe ;  /* 0x0ffffffe08077836 */ /* 0x001fcc0000000000 */
[----:B------:R-:W0:Y:S02]  /*04a0*/  F2I.FTZ.U32.TRUNC.NTZ R7, R7 ;  /* 0x0000000700077305 */ /* 0x000e24000021f000 */
[----:B0-----:R-:W-:-:S04]  /*04b0*/  IMAD.MOV R9, RZ, RZ, -R7 ;  /* 0x000000ffff097224 */ /* 0x001fc800078e0a07 */
[----:B------:R-:W-:Y:S01]  /*04c0*/  IMAD.MOV.U32 R5, RZ, RZ, R9 ;  /* 0x000000ffff057224 */ /* 0x000fe200078e0009 */
[----:B------:R-:W-:-:S03]  /*04d0*/  IABS R9, R11 ;  /* 0x0000000b00097213 */ /* 0x000fc60000000000 */
[----:B------:R-:W-:-:S04]  /*04e0*/  IMAD R5, R5, R10, RZ ;  /* 0x0000000a05057224 */ /* 0x000fc800078e02ff */
[----:B------:R-:W-:-:S04]  /*04f0*/  IMAD.HI.U32 R6, R7, R5, R6 ;  /* 0x0000000507067227 */ /* 0x000fc800078e0006 */
[----:B------:R-:W-:Y:S02]  /*0500*/  IMAD.MOV R5, RZ, RZ, -R0 ;  /* 0x000000ffff057224 */ /* 0x000fe400078e0a00 */
[----:B------:R-:W-:Y:S01]  /*0510*/  IMAD.HI.U32 R0, R6, R9, RZ ;  /* 0x0000000906007227 */ /* 0x000fe200078e00ff */
[----:B------:R-:W-:-:S03]  /*0520*/  CS2R R6, SRZ ;  /* 0x0000000000067805 */ /* 0x000fc6000001ff00 */
[----:B------:R-:W-:Y:S01]  /*0530*/  IMAD R5, R0, R5, R9 ;  /* 0x0000000500057224 */ /* 0x000fe200078e0209 */
[----:B------:R-:W-:-:S04]  /*0540*/  CS2R R8, SRZ ;  /* 0x0000000000087805 */ /* 0x000fc8000001ff00 */
[----:B------:R-:W-:-:S13]  /*0550*/  ISETP.GT.U32.AND P1, PT, R10, R5, PT ;  /* 0x000000050a00720c */ /* 0x000fda0003f24070 */
[----:B------:R-:W-:Y:S02]  /*0560*/  @!P1 IMAD.IADD R5, R5, 0x1, -R10 ;  /* 0x0000000105059824 */ /* 0x000fe400078e0a0a */
[----:B------:R-:W-:Y:S01]  /*0570*/  @!P1 VIADD R0, R0, 0x1 ;  /* 0x0000000100009836 */ /* 0x000fe20000000000 */
[----:B------:R-:W-:Y:S02]  /*0580*/  ISETP.NE.AND P1, PT, R4, RZ, PT ;  /* 0x000000ff0400720c */ /* 0x000fe40003f25270 */
[----:B------:R-:W-:Y:S02]  /*0590*/  ISETP.GE.U32.AND P0, PT, R5, R10, PT ;  /* 0x0000000a0500720c */ /* 0x000fe40003f06070 */
[----:B------:R-:W-:-:S04]  /*05a0*/  LOP3.LUT R5, R11, R4, RZ, 0x3c, !PT ;  /* 0x000000040b057212 */ /* 0x000fc800078e3cff */
[----:B------:R-:W-:-:S07]  /*05b0*/  ISETP.GE.AND P2, PT, R5, RZ, PT ;  /* 0x000000ff0500720c */ /* 0x000fce0003f46270 */
[----:B------:R-:W-:Y:S01]  /*05c0*/  @P0 VIADD R0, R0, 0x1 ;  /* 0x0000000100000836 */ /* 0x000fe20000000000 */
[----:B------:R-:W-:-:S05]  /*05d0*/  ISETP.GE.AND P0, PT, R29, 0x40, PT ;  /* 0x000000401d00780c */ /* 0x000fca0003f06270 */
[----:B------:R-:W-:Y:S01]  /*05e0*/  @!P2 IMAD.MOV R0, RZ, RZ, -R0 ;  /* 0x000000ffff00a224 */ /* 0x000fe200078e0a00 */
[----:B------:R-:W-:-:S05]  /*05f0*/  @!P1 LOP3.LUT R0, RZ, R4, RZ, 0x33, !PT ;  /* 0x00000004ff009212 */ /* 0x000fca00078e33ff */
[----:B------:R-:W-:Y:S02]  /*0600*/  IMAD.MOV R5, RZ, RZ, -R0 ;  /* 0x000000ffff057224 */ /* 0x000fe400078e0a00 */
[----:B------:R-:W-:Y:S02]  /*0610*/  IMAD.SHL.U32 R0, R0, 0x20, RZ ;  /* 0x0000002000007824 */ /* 0x000fe400078e00ff */
[----:B------:R-:W-:Y:S01]  /*0620*/  IMAD R5, R4, R5, R11 ;  /* 0x0000000504057224 */ /* 0x000fe200078e020b */
[----:B------:R-:W-:Y:S01]  /*0630*/  CS2R R10, SRZ ;  /* 0x00000000000a7805 */ /* 0x000fe2000001ff00 */
[----:B------:R-:W-:Y:S01]  /*0640*/  VIADD R29, R0, 0x1 ;  /* 0x00000001001d7836 */ /* 0x000fe20000000000 */
[----:B------:R-:W-:Y:S01]  /*0650*/  STL [R1+0x2f8], R0 ;  /* 0x0002f80001007387 */ /* 0x000fe20000100800 */
[----:B------:R-:W-:Y:S01]  /*0660*/  IMAD.IADD R28, R28, 0x1, R5 ;  /* 0x000000011c1c7824 */ /* 0x000fe200078e0205 */
[----:B------:R-:W-:Y:S02]  /*0670*/  CS2R R4, SRZ ;  /* 0x0000000000047805 */ /* 0x000fe4000001ff00 */
[----:B------:R0:W-:Y:S01]  /*0680*/  STL [R1+0x8c], R29 ;  /* 0x00008c1d01007387 */ /* 0x0001e20000100800 */
[----:B------:R-:W-:-:S02]  /*0690*/  IMAD R3, R28, 0x80, R3 ;  /* 0x000000801c037824 */ /* 0x000fc400078e0203 */
[C---:B------:R-:W-:Y:S02]  /*06a0*/  VIADD R28, R0.reuse, 0x1e ;  /* 0x0000001e001c7836 */ /* 0x040fe40000000000 */
[----:B0-----:R-:W-:-:S05]  /*06b0*/  VIADD R29, R0, 0x2 ;  /* 0x00000002001d7836 */ /* 0x001fca0000000000 */
[----:B------:R0:W-:Y:S02]  /*06c0*/  STL [R1+0x88], R29 ;  /* 0x0000881d01007387 */ /* 0x0001e40000100800 */
        /* <DEDUP_REMOVED lines=51> */
[----:B------:R0:W-:Y:S04]  /*0a00*/  STL [R1+0x10], R29 ;  /* 0x0000101d01007387 */ /* 0x0001e80000100800 */
[----:B------:R1:W-:Y:S01]  /*0a10*/  STL [R1+0x7ec], R3 ;  /* 0x0007ec0301007387 */ /* 0x0003e20000100800 */
[C---:B0-----:R-:W-:Y:S02]  /*0a20*/  VIADD R29, R0.reuse, 0x1d ;  /* 0x0000001d001d7836 */ /* 0x041fe40000000000 */
[----:B------:R-:W-:Y:S02]  /*0a30*/  VIADD R0, R0, 0x1f ;  /* 0x0000001f00007836 */ /* 0x000fe40000000000 */
[----:B-1----:R-:W-:-:S05]  /*0a40*/  VIADD R3, R3, 0x40 ;  /* 0x0000004003037836 */ /* 0x002fca0000000000 */
[----:B------:R0:W-:Y:S04]  /*0a50*/  STL [R1+0x7f0], R3 ;  /* 0x0007f00301007387 */ /* 0x0001e80000100800 */
[----:B0-----:R0:W5:Y:S01]  /*0a60*/  LDL.LU R3, [R1+0x81c] ;  /* 0x00081c0001037983 */ /* 0x0011620000300800 */
[----:B------:R-:W-:Y:S05]  /*0a70*/  @!P0 BRA `(.L_x_0) ;  /* 0x0000014c00d48947 */ /* 0x000fea0003800000 */
[----:B------:R-:W2:Y:S01]  /*0a80*/  LDL.LU R5, [R1+0x44] ;  /* 0x0000440001057983 */ /* 0x000ea20000300800 */
[----:B-----5:R-:W-:Y:S01]  /*0a90*/  IABS R4, R3 ;  /* 0x0000000300047213 */ /* 0x020fe20000000000 */
[----:B------:R-:W-:Y:S01]  /*0aa0*/  ULDC UR5, c[0x0][0x23c] ;  /* 0x00008f0000057ab9 */ /* 0x000fe20000000800 */
[----:B------:R-:W-:Y:S01]  /*0ab0*/  IABS R12, R0 ;  /* 0x00000000000c7213 */ /* 0x000fe20000000000 */
[----:B------:R-:W3:Y:S01]  /*0ac0*/  LDL.LU R6, [R1+0x40] ;  /* 0x0000400001067983 */ /* 0x000ee20000300800 */
[----:B------:R-:W-:Y:S01]  /*0ad0*/  ISETP.GE.AND P0, PT, R0, RZ, PT ;  /* 0x000000ff0000720c */ /* 0x000fe20003f06270 */
[----:B------:R-:W-:Y:S01]  /*0ae0*/  ULDC.64 UR12, c[0x0][0x218] ;  /* 0x00008600000c7ab9 */ /* 0x000fe20000000a00 */
[----:B------:R-:W-:Y:S01]  /*0af0*/  IABS R17, R28 ;  /* 0x0000001c00117213 */ /* 0x000fe20000000000 */
[----:B------:R-:W4:Y:S01]  /*0b00*/  LDL.LU R7, [R1+0x34] ;  /* 0x0000340001077983 */ /* 0x000f220000300800 */
[----:B------:R-:W-:Y:S01]  /*0b10*/  ISETP.GE.AND P3, PT, R28, RZ, PT ;  /* 0x000000ff1c00720c */ /* 0x000fe20003f66270 */
[----:B------:R-:W-:Y:S01]  /*0b20*/  ULDC UR6, c[0x0][0x234] ;  /* 0x00008d0000067ab9 */ /* 0x000fe20000000800 */
[----:B------:R-:W-:Y:S01]  /*0b30*/  ULDC.64 UR10, c[0x0][0x210] ;  /* 0x00008400000a7ab9 */ /* 0x000fe20000000a00 */
[----:B------:R-:W2:Y:S04]  /*0b40*/  LDL.LU R27, [R1+0x38] ;  /* 0x00003800011b7983 */ /* 0x000ea80000300800 */
[----:B--2---:R1:W-:Y:S04]  /*0b50*/  STL [R1+0x888], R27 ;  /* 0x0008881b01007387 */ /* 0x0043e80000100800 */
[----:B------:R-:W2:Y:S01]  /*0b60*/  LDL.LU R22, [R1+0x3c] ;  /* 0x00003c0001167983 */ /* 0x000ea20000300800 */
[----:B------:R-:W-:Y:S01]  /*0b70*/  IMAD.MOV.U32 R19, RZ, RZ, R5 ;  /* 0x000000ffff137224 */ /* 0x000fe200078e0005 */
[----:B------:R-:W-:Y:S01]  /*0b80*/  IABS R5, R2 ;  /* 0x0000000200057213 */ /* 0x000fe20000000000 */
[----:B----4-:R-:W-:-:S03]  /*0b90*/  IMAD.MOV.U32 R26, RZ, RZ, R7 ;  /* 0x000000ffff1a7224 */ /* 0x010fc600078e0007 */
[----:B------:R-:W4:Y:S01]  /*0ba0*/  I2F.RP R7, R5 ;  /* 0x0000000500077306 */ /* 0x000f220000209400 */
[----:B---3--:R-:W-:-:S07]  /*0bb0*/  IMAD.MOV.U32 R23, RZ, RZ, R6 ;  /* 0x000000ffff177224 */ /* 0x008fce00078e0006 */
[----:B------:R-:W3:Y:S08]  /*0bc0*/  I2F.RP R6, R4 ;  /* 0x0000000400067306 */ /* 0x000ef00000209400 */
[----:B----4-:R-:W4:Y:S08]  /*0bd0*/  MUFU.RCP R7, R7 ;  /* 0x0000000700077308 */ /* 0x010f300000001000 */
[----:B---3--:R-:W3:Y:S01]  /*0be0*/  MUFU.RCP R6, R6 ;  /* 0x0000000600067308 */ /* 0x008ee20000001000 */
[----:B--2---:R2:W-:Y:S04]  /*0bf0*/  STL [R1+0x88c], R22 ;  /* 0x00088c1601007387 */ /* 0x0045e80000100800 */
[----:B-1----:R-:W3:Y:S04]  /*0c00*/  LDL R27, [R1+0x7f0] ;  /* 0x0007f000011b7983 */ /* 0x002ee80000100800 */
[----:B--2---:R-:W2:Y:S04]  /*0c10*/  LDL R22, [R1+0x7ec] ;  /* 0x0007ec0001167983 */ /* 0x004ea80000100800 */
[----:B------:R-:W2:Y:S04]  /*0c20*/  LDL.LU R24, [R1+0x14] ;  /* 0x0000140001187983 */ /* 0x000ea80000300800 */
[----:B------:R-:W2:Y:S04]  /*0c30*/  LDL.LU R25, [R1+0x18] ;  /* 0x0000180001197983 */ /* 0x000ea80000300800 */
[----:B------:R-:W2:Y:S04]  /*0c40*/  LDL.LU R20, [R1+0x1c] ;  /* 0x00001c0001147983 */ /* 0x000ea80000300800 */
[----:B------:R-:W2:Y:S04]  /*0c50*/  LDL.LU R21, [R1+0x30] ;  /* 0x0000300001157983 */ /* 0x000ea80000300800 */
[----:B------:R1:W-:Y:S04]  /*0c60*/  STL [R1+0x87c], R3 ;  /* 0x00087c0301007387 */ /* 0x0003e80000100800 */
[----:B-1----:R-:W2:Y:S01]  /*0c70*/  LDL.LU R3, [R1+0x10] ;  /* 0x0000100001037983 */ /* 0x002ea20000300800 */
[----:B----4-:R-:W-:-:S02]  /*0c80*/  VIADD R7, R7, 0xffffffe ;  /* 0x0ffffffe07077836 */ /* 0x010fc40000000000 */
[----:B---3--:R-:W-:-:S04]  /*0c90*/  VIADD R6, R6, 0xffffffe ;  /* 0x0ffffffe06067836 */ /* 0x008fc80000000000 */
[----:B------:R-:W1:Y:S08]  /*0ca0*/  F2I.FTZ.U32.TRUNC.NTZ R7, R7 ;  /* 0x0000000700077305 */ /* 0x000e70000021f000 */
[----:B------:R3:W4:Y:S01]  /*0cb0*/  F2I.FTZ.U32.TRUNC.NTZ R9, R6 ;  /* 0x0000000600097305 */ /* 0x000722000021f000 */
[----:B-1----:R-:W-:Y:S02]  /*0cc0*/  IMAD.MOV R8, RZ, RZ, -R7 ;  /* 0x000000ffff087224 */ /* 0x002fe400078e0a07 */
[----:B---3--:R-:W-:-:S02]  /*0cd0*/  IMAD.MOV.U32 R6, RZ, RZ, RZ ;  /* 0x000000ffff067224 */ /* 0x008fc400078e00ff */
[----:B------:R-:W-:Y:S02]  /*0ce0*/  IMAD R8, R8, R5, RZ ;  /* 0x0000000508087224 */ /* 0x000fe400078e02ff */
[----:B----4-:R-:W-:Y:S02]  /*0cf0*/  IMAD.MOV R11, RZ, RZ, -R9 ;  /* 0x000000ffff0b7224 */ /* 0x010fe400078e0a09 */
[----:B------:R-:W-:-:S04]  /*0d00*/  IMAD.HI.U32 R6, R7, R8, R6 ;  /* 0x0000000807067227 */ /* 0x000fc800078e0006 */
[----:B------:R-:W-:Y:S02]  /*0d10*/  IMAD R11, R11, R4, RZ ;  /* 0x000000040b0b7224 */ /* 0x000fe400078e02ff */
[----:B------:R-:W-:-:S04]  /*0d20*/  IMAD.MOV.U32 R8, RZ, RZ, RZ ;  /* 0x000000ffff087224 */ /* 0x000fc800078e00ff */
[----:B------:R-:W-:Y:S01]  /*0d30*/  IMAD.HI.U32 R7, R9, R11, R8 ;  /* 0x0000000b09077227 */ /* 0x000fe200078e0008 */
[----:B--2---:R-:W-:-:S05]  /*0d40*/  IABS R10, R22 ;  /* 0x00000016000a7213 */ /* 0x004fca0000000000 */
[----:B------:R-:W-:-:S04]  /*0d50*/  IMAD.HI.U32 R8, R6, R10, RZ ;  /* 0x0000000a06087227 */ /* 0x000fc800078e00ff */
[----:B------:R-:W-:-:S04]  /*0d60*/  IMAD.MOV R8, RZ, RZ, -R8 ;  /* 0x000000ffff087224 */ /* 0x000fc800078e0a08 */
[----:B------:R-:W-:-:S05]  /*0d70*/  IMAD R8, R5, R8, R10 ;  /* 0x0000000805087224 */ /* 0x000fca00078e020a */
[----:B------:R-:W-:Y:S02]  /*0d80*/  ISETP.GT.U32.AND P1, PT, R5, R8, PT ;  /* 0x000000080500720c */ /* 0x000fe40003f24070 */
[----:B------:R-:W-:Y:S02]  /*0d90*/  IABS R13, R27 ;  /* 0x0000001b000d7213 */ /* 0x000fe40000000000 */
[----:B------:R-:W-:-:S09]  /*0da0*/  ISETP.GE.AND P4, PT, R27, RZ, PT ;  /* 0x000000ff1b00720c */ /* 0x000fd20003f86270 */
[----:B------:R-:W-:Y:S01]  /*0db0*/  @!P1 IMAD.IADD R8, R8, 0x1, -R5 ;  /* 0x0000000108089824 */ /* 0x000fe200078e0a05 */
[----:B------:R-:W-:Y:S02]  /*0dc0*/  ISETP.GE.AND P1, PT, R22, RZ, PT ;  /* 0x000000ff1600720c */ /* 0x000fe40003f26270 */
[----:B------:R-:W2:Y:S04]  /*0dd0*/  LDL.LU R22, [R1+0x88c] ;  /* 0x00088c0001167983 */ /* 0x000ea80000300800 */
[----:B------:R-:W3:Y:S01]  /*0de0*/  LDL.LU R27, [R1+0x888] ;  /* 0x00088800011b7983 */ /* 0x000ee20000300800 */
[----:B------:R-:W-:-:S04]  /*0df0*/  IMAD.HI.U32 R9, R6, R13, RZ ;  /* 0x0000000d06097227 */ /* 0x000fc800078e00ff */
[----:B------:R-:W-:-:S04]  /*0e00*/  IMAD.MOV R9, RZ, RZ, -R9 ;  /* 0x000000ffff097224 */ /* 0x000fc800078e0a09 */
[----:B------:R-:W-:-:S05]  /*0e10*/  IMAD R0, R5, R9, R13 ;  /* 0x0000000905007224 */ /* 0x000fca00078e020d */
[----:B------:R-:W-:Y:S01]  /*0e20*/  ISETP.GT.U32.AND P2, PT, R5, R0, PT ;  /* 0x000000000500720c */ /* 0x000fe20003f44070 */
[----:B------:R-:W-:-:S04]  /*0e30*/  IMAD.HI.U32 R6, R7, R12, RZ ;  /* 0x0000000c07067227 */ /* 0x000fc800078e00ff */
[----:B------:R-:W-:Y:S01]  /*0e40*/  IMAD.MOV R6, RZ, RZ, -R6 ;  /* 0x000000ffff067224 */ /* 0x000fe200078e0a06 */
[----:B------:R-:W-:-:S07]  /*0e50*/  IABS R9, R29 ;  /* 0x0000001d00097213 */ /* 0x000fce0000000000 */
[----:B------:R-:W-:Y:S01]  /*0e60*/  @!P2 IMAD.IADD R0, R0, 0x1, -R5 ;  /* 0x000000010000a824 */ /* 0x000fe200078e0a05 */
[----:B------:R-:W-:Y:S01]  /*0e70*/  ISETP.GT.U32.AND P2, PT, R5, R8, PT ;  /* 0x000000080500720c */ /* 0x000fe20003f44070 */
[----:B------:R-:W-:-:S03]  /*0e80*/  IMAD R6, R4, R6, R12 ;  /* 0x0000000604067224 */ /* 0x000fc600078e020c */
[----:B------:R-:W-:Y:S01]  /*0e90*/  ISETP.GT.U32.AND P5, PT, R5, R0, PT ;  /* 0x000000000500720c */ /* 0x000fe20003fa4070 */
[C---:B------:R-:W-:Y:S01]  /*0ea0*/  IMAD.HI.U32 R18, R7.reuse, R17, RZ ;  /* 0x0000001107127227 */ /* 0x040fe200078e00ff */
[----:B------:R-:W-:Y:S02]  /*0eb0*/  IABS R11, R24 ;  /* 0x00000018000b7213 */ /* 0x000fe40000000000 */
[----:B------:R-:W-:Y:S01]  /*0ec0*/  ISETP.GT.U32.AND P6, PT, R4, R6, PT ;  /* 0x000000060400720c */ /* 0x000fe20003fc4070 */
[----:B------:R-:W-:Y:S01]  /*0ed0*/  IMAD.HI.U32 R13, R7, R9, RZ ;  /* 0x00000009070d7227 */ /* 0x000fe200078e00ff */
[----:B------:R-:W-:-:S03]  /*0ee0*/  IABS R10, R3 ;  /* 0x00000003000a7213 */ /* 0x000fc60000000000 */
[----:B------:R-:W-:Y:S02]  /*0ef0*/  IMAD.MOV R18, RZ, RZ, -R18 ;  /* 0x000000ffff127224 */ /* 0x000fe400078e0a12 */
[----:B------:R-:W-:-:S04]  /*0f00*/  IMAD.HI.U32 R15, R7, R11, RZ ;  /* 0x0000000b070f7227 */ /* 0x000fc800078e00ff */
[----:B------:R-:W-:Y:S01]  /*0f10*/  IMAD.MOV R13, RZ, RZ, -R13 ;  /* 0x000000ffff0d7224 */ /* 0x000fe200078e0a0d */
[----:B------:R-:W-:Y:S01]  /*0f20*/  IABS R12, R25 ;  /* 0x00000019000c7213 */ /* 0x000fe20000000000 */
[----:B------:R-:W-:Y:S02]  /*0f30*/  IMAD R17, R4, R18, R17 ;  /* 0x0000001204117224 */ /* 0x000fe400078e0211 */
[--C-:B------:R-:W-:Y:S02]  /*0f40*/  @!P2 IMAD.IADD R8, R8, 0x1, -R5.reuse ;  /* 0x000000010808a824 */ /* 0x100fe400078e0a05 */
[----:B------:R-:W-:Y:S02]  /*0f50*/  @!P5 IMAD.IADD R0, R0, 0x1, -R5 ;  /* 0x000000010000d824 */ /* 0x000fe400078e0a05 */
[----:B------:R-:W-:Y:S02]  /*0f60*/  IMAD.MOV R15, RZ, RZ, -R15 ;  /* 0x000000ffff0f7224 */ /* 0x000fe400078e0a0f */
[----:B------:R-:W-:Y:S01]  /*0f70*/  IMAD R9, R4, R13, R9 ;  /* 0x0000000d04097224 */ /* 0x000fe200078e0209 */
[----:B------:R-:W-:Y:S01]  /*0f80*/  ISETP.NE.AND P5, PT, R2, RZ, PT ;  /* 0x000000ff0200720c */ /* 0x000fe20003fa5270 */
[----:B------:R-:W-:Y:S01]  /*0f90*/  IMAD.HI.U32 R14, R7, R10, RZ ;  /* 0x0000000a070e7227 */ /* 0x000fe200078e00ff */
[----:B------:R-:W-:-:S02]  /*0fa0*/  ISETP.GT.U32.AND P2, PT, R4, R17, PT ;  /* 0x000000110400720c */ /* 0x000fc40003f44070 */
[----:B------:R-:W-:Y:S01]  /*0fb0*/  LOP3.LUT R2, RZ, R2, RZ, 0x33, !PT ;  /* 0x00000002ff027212 */ /* 0x000fe200078e33ff */
[----:B------:R-:W-:Y:S02]  /*0fc0*/  @!P1 IMAD.MOV R8, RZ, RZ, -R8 ;  /* 0x000000ffff089224 */ /* 0x000fe400078e0a08 */
[----:B------:R-:W-:Y:S01]  /*0fd0*/  @!P4 IMAD.MOV R0, RZ, RZ, -R0 ;  /* 0x000000ffff00c224 */ /* 0x000fe200078e0a00 */
[C---:B------:R-:W-:Y:S01]  /*0fe0*/  ISETP.GT.U32.AND P4, PT, R4.reuse, R9, PT ;  /* 0x000000090400720c */ /* 0x040fe20003f84070 */
[----:B------:R-:W-:Y:S02]  /*0ff0*/  IMAD R11, R4, R15, R11 ;  /* 0x0000000f040b7224 */ /* 0x000fe400078e020b */
[----:B------:R-:W-:Y:S01]  /*1000*/  IMAD.HI.U32 R16, R7, R12, RZ ;  /* 0x0000000c07107227 */ /* 0x000fe200078e00ff */
[----:B------:R-:W-:-:S03]  /*1010*/  SEL R8, R2, R8, !P5 ;  /* 0x0000000802087207 */ /* 0x000fc60006800000 */
[----:B------:R-:W-:Y:S01]  /*1020*/  @!P6 IMAD.IADD R6, R6, 0x1, -R4 ;  /* 0x000000010606e824 */ /* 0x000fe200078e0a04 */
[----:B------:R-:W-:Y:S01]  /*1030*/  SEL R0, R2, R0, !P5 ;  /* 0x0000000002007207 */ /* 0x000fe20006800000 */
[----:B------:R-:W-:Y:S01]  /*1040*/  IMAD.MOV R14, RZ, RZ, -R14 ;  /* 0x000000ffff0e7224 */ /* 0x000fe200078e0a0e */
[C---:B------:R-:W-:Y:S01]  /*1050*/  ISETP.GT.U32.AND P5, PT, R4.reuse, R11, PT ;  /* 0x0000000b0400720c */ /* 0x040fe20003fa4070 */
[----:B------:R-:W-:Y:S01]  /*1060*/  IMAD.MOV R16, RZ, RZ, -R16 ;  /* 0x000000ffff107224 */ /* 0x000fe200078e0a10 */
[C---:B------:R-:W-:Y:S01]  /*1070*/  ISETP.GT.U32.AND P6, PT, R4.reuse, R6, PT ;  /* 0x000000060400720c */ /* 0x040fe20003fc4070 */
[C---:B------:R-:W-:Y:S02]  /*1080*/  IMAD R10, R4.reuse, R14, R10 ;  /* 0x0000000e040a7224 */ /* 0x040fe400078e020a */
[C---:B------:R-:W-:Y:S02]  /*1090*/  IMAD R12, R4.reuse, R16, R12 ;  /* 0x00000010040c7224 */ /* 0x040fe400078e020c */
[--C-:B------:R-:W-:Y:S01]  /*10a0*/  @!P2 IMAD.IADD R17, R17, 0x1, -R4.reuse ;  /* 0x000000011111a824 */ /* 0x100fe200078e0a04 */
[C---:B------:R-:W-:Y:S01]  /*10b0*/  ISETP.GT.U32.AND P1, PT, R4.reuse, R10, PT ;  /* 0x0000000a0400720c */ /* 0x040fe20003f24070 */
[----:B------:R-:W-:Y:S01]  /*10c0*/  @!P4 IMAD.IADD R9, R9, 0x1, -R4 ;  /* 0x000000010909c824 */ /* 0x000fe200078e0a04 */
[----:B------:R-:W-:-:S02]  /*10d0*/  ISETP.GT.U32.AND P2, PT, R4, R12, PT ;  /* 0x0000000c0400720c */ /* 0x000fc40003f44070 */
[----:B------:R-:W-:Y:S01]  /*10e0*/  IABS R5, R20 ;  /* 0x0000001400057213 */ /* 0x000fe20000000000 */
[----:B------:R-:W-:Y:S01]  /*10f0*/  STL [R1+0x94], R8 ;  /* 0x0000940801007387 */ /* 0x000fe20000100800 */
[--C-:B------:R-:W-:Y:S01]  /*1100*/  @!P5 IMAD.IADD R11, R11, 0x1, -R4.reuse ;  /* 0x000000010b0bd824 */ /* 0x100fe200078e0a04 */
[----:B------:R-:W-:Y:S01]  /*1110*/  ISETP.GT.U32.AND P5, PT, R4, R9, PT ;  /* 0x000000090400720c */ /* 0x000fe20003fa4070 */
[----:B------:R-:W-:Y:S01]  /*1120*/  @!P6 IMAD.IADD R6, R6, 0x1, -R4 ;  /* 0x000000010606e824 */ /* 0x000fe200078e0a04 */
[----:B------:R1:W-:Y:S01]  /*1130*/  STL [R1+0x90], R0 ;  /* 0x0000900001007387 */ /* 0x0003e20000100800 */
[----:B------:R-:W-:-:S03]  /*1140*/  ISETP.GT.U32.AND P6, PT, R4, R17, PT ;  /* 0x000000110400720c */ /* 0x000fc60003fc4070 */
[----:B------:R-:W-:Y:S02]  /*1150*/  @!P1 IMAD.IADD R10, R10, 0x1, -R4 ;  /* 0x000000010a0a9824 */ /* 0x000fe400078e0a04 */
[----:B-1----:R-:W-:Y:S01]  /*1160*/  IMAD.HI.U32 R0, R7, R5, RZ ;  /* 0x0000000507007227 */ /* 0x002fe200078e00ff */
[----:B------:R-:W-:-:S03]  /*1170*/  ISETP.GE.AND P1, PT, R3, RZ, PT ;  /* 0x000000ff0300720c */ /* 0x000fc60003f26270 */
[----:B------:R-:W-:Y:S02]  /*1180*/  IMAD.MOV R0, RZ, RZ, -R0 ;  /* 0x000000ffff007224 */ /* 0x000fe400078e0a00 */
[----:B------:R-:W-:Y:S02]  /*1190*/  IMAD.MOV.U32 R3, RZ, RZ, R6 ;  /* 0x000000ffff037224 */ /* 0x000fe400078e0006 */
[--C-:B------:R-:W-:Y:S02]  /*11a0*/  @!P2 IMAD.IADD R12, R12, 0x1, -R4.reuse ;  /* 0x000000010c0ca824 */ /* 0x100fe400078e0a04 */
[C---:B------:R-:W-:Y:S02]  /*11b0*/  IMAD R0, R4.reuse, R0, R5 ;  /* 0x0000000004007224 */ /* 0x040fe400078e0205 */
[----:B------:R-:W-:Y:S01]  /*11c0*/  @!P0 IMAD.MOV R3, RZ, RZ, -R3 ;  /* 0x000000ffff038224 */ /* 0x000fe200078e0a03 */
[C---:B------:R-:W-:Y:S01]  /*11d0*/  ISETP.GT.U32.AND P0, PT, R4.reuse, R12, PT ;  /* 0x0000000c0400720c */ /* 0x040fe20003f04070 */
[--C-:B------:R-:W-:Y:S01]  /*11e0*/  @!P5 IMAD.IADD R9, R9, 0x1, -R4.reuse ;  /* 0x000000010909d824 */ /* 0x100fe200078e0a04 */
[C---:B------:R-:W-:Y:S01]  /*11f0*/  ISETP.GT.U32.AND P5, PT, R4.reuse, R0, PT ;  /* 0x000000000400720c */ /* 0x040fe20003fa4070 */
[----:B------:R-:W-:Y:S01]  /*1200*/  @!P6 IMAD.IADD R17, R17, 0x1, -R4 ;  /* 0x000000011111e824 */ /* 0x000fe200078e0a04 */
[----:B------:R-:W-:Y:S01]  /*1210*/  ISETP.GT.U32.AND P2, PT, R4, R10, PT ;  /* 0x0000000a0400720c */ /* 0x000fe20003f44070 */
[----:B------:R1:W-:Y:S01]  /*1220*/  STL [R1+0x24], R3 ;  /* 0x0000240301007387 */ /* 0x0003e20000100800 */
[----:B------:R-:W-:Y:S01]  /*1230*/  ISETP.GE.AND P4, PT, R29, RZ, PT ;  /* 0x000000ff1d00720c */ /* 0x000fe20003f86270 */
[----:B-1----:R-:W-:-:S04]  /*1240*/  IMAD.MOV.U32 R3, RZ, RZ, R17 ;  /* 0x000000ffff037224 */ /* 0x002fc800078e0011 */
[----:B------:R-:W-:Y:S02]  /*1250*/  @!P3 IMAD.MOV R3, RZ, RZ, -R3 ;  /* 0x000000ffff03b224 */ /* 0x000fe400078e0a03 */
[--C-:B------:R-:W-:Y:S01]  /*1260*/  @!P0 IMAD.IADD R12, R12, 0x1, -R4.reuse ;  /* 0x000000010c0c8824 */ /* 0x100fe200078e0a04 */
[----:B------:R-:W-:Y:S01]  /*1270*/  ISETP.GE.AND P0, PT, R20, RZ, PT ;  /* 0x000000ff1400720c */ /* 0x000fe20003f06270 */
[--C-:B------:R-:W-:Y:S01]  /*1280*/  @!P5 IMAD.IADD R0, R0, 0x1, -R4.reuse ;  /* 0x000000010000d824 */ /* 0x100fe200078e0a04 */
[----:B------:R1:W-:Y:S01]  /*1290*/  STL [R1+0x20], R3 ;  /* 0x0000200301007387 */ /* 0x0003e20000100800 */
[----:B------:R-:W-:Y:S01]  /*12a0*/  IMAD.MOV.U32 R14, RZ, RZ, R9 ;  /* 0x000000ffff0e7224 */ /* 0x000fe200078e0009 */
[----:B------:R-:W-:Y:S02]  /*12b0*/  ISETP.GT.U32.AND P6, PT, R4, R11, PT ;  /* 0x0000000b0400720c */ /* 0x000fe40003fc4070 */
[----:B------:R-:W4:Y:S01]  /*12c0*/  LDL.LU R20, [R1+0x48] ;  /* 0x0000480001147983 */ /* 0x000f220000300800 */
[----:B------:R-:W-:Y:S01]  /*12d0*/  @!P2 IMAD.IADD R10, R10, 0x1, -R4 ;  /* 0x000000010a0aa824 */ /* 0x000fe200078e0a04 */
[----:B------:R-:W-:Y:S01]  /*12e0*/  IABS R2, R21 ;  /* 0x0000001500027213 */ /* 0x000fe20000000000 */
[----:B------:R-:W-:Y:S01]  /*12f0*/  @!P4 IMAD.MOV R14, RZ, RZ, -R14 ;  /* 0x000000ffff0ec224 */ /* 0x000fe200078e0a0e */
[----:B------:R-:W-:-:S02]  /*1300*/  ISETP.GE.AND P5, PT, R21, RZ, PT ;  /* 0x000000ff1500720c */ /* 0x000fc40003fa6270 */
[----:B------:R-:W-:Y:S01]  /*1310*/  ISETP.GT.U32.AND P4, PT, R4, R0, PT ;  /* 0x000000000400720c */ /* 0x000fe20003f84070 */
[----:B------:R-:W4:Y:S01]  /*1320*/  LDL.LU R21, [R1+0x4c] ;  /* 0x00004c0001157983 */ /* 0x000f220000300800 */
[----:B------:R-:W-:Y:S01]  /*1330*/  ISETP.GE.AND P3, PT, R24, RZ, PT ;  /* 0x000000ff1800720c */ /* 0x000fe20003f66270 */
[----:B-1----:R-:W-:Y:S01]  /*1340*/  IMAD.MOV.U32 R3, RZ, RZ, R10 ;  /* 0x000000ffff037224 */ /* 0x002fe200078e000a */
[----:B------:R-:W-:Y:S01]  /*1350*/  ISETP.GE.AND P2, PT, R25, RZ, PT ;  /* 0x000000ff1900720c */ /* 0x000fe20003f46270 */
[----:B------:R-:W4:Y:S02]  /*1360*/  LDL.LU R24, [R1+0x50] ;  /* 0x0000500001187983 */ /* 0x000f240000300800 */
[----:B------:R-:W-:Y:S02]  /*1370*/  @!P1 IMAD.MOV R3, RZ, RZ, -R3 ;  /* 0x000000ffff039224 */ /* 0x000fe400078e0a03 */
[----:B------:R-:W-:Y:S01]  /*1380*/  STL [R1+0x14], R14 ;  /* 0x0000140e01007387 */ /* 0x000fe20000100800 */
[----:B------:R-:W-:-:S03]  /*1390*/  @!P6 IMAD.IADD R11, R11, 0x1, -R4 ;  /* 0x000000010b0be824 */ /* 0x000fc600078e0a04 */
[----:B------:R1:W-:Y:S01]  /*13a0*/  STL [R1+0x10], R3 ;  /* 0x0000100301007387 */ /* 0x0003e20000100800 */
[----:B------:R-:W-:Y:S02]  /*13b0*/  @!P4 IMAD.IADD R0, R0, 0x1, -R4 ;  /* 0x000000010000c824 */ /* 0x000fe400078e0a04 */
[----:B------:R-:W-:Y:S01]  /*13c0*/  @!P3 IMAD.MOV R11, RZ, RZ, -R11 ;  /* 0x000000ffff0bb224 */ /* 0x000fe200078e0a0b */
[----:B------:R-:W-:Y:S01]  /*13d0*/  IABS R6, R26 ;  /* 0x0000001a00067213 */ /* 0x000fe20000000000 */
[----:B------:R-:W-:Y:S02]  /*13e0*/  @!P0 IMAD.MOV R0, RZ, RZ, -R0 ;  /* 0x000000ffff008224 */ /* 0x000fe400078e0a00 */
[----:B-1----:R-:W-:-:S04]  /*13f0*/  IMAD.MOV.U32 R3, RZ, RZ, R12 ;  /* 0x000000ffff037224 */ /* 0x002fc800078e000c */
[----:B------:R-:W-:Y:S01]  /*1400*/  @!P2 IMAD.MOV R3, RZ, RZ, -R3 ;  /* 0x000000ffff03a224 */ /* 0x000fe200078e0a03 */
[----:B------:R1:W-:Y:S01]  /*1410*/  STL [R1+0xc], R11 ;  /* 0x00000c0b01007387 */ /* 0x0003e20000100800 */
[----:B------:R-:W-:-:S03]  /*1420*/  IMAD.MOV.U32 R8, RZ, RZ, R6 ;  /* 0x000000ffff087224 */ /* 0x000fc600078e0006 */
[----:B------:R0:W-:Y:S04]  /*1430*/  STL [R1+0x8], R3 ;  /* 0x0000080301007387 */ /* 0x0001e80000100800 */
[----:B------:R0:W-:Y:S04]  /*1440*/  STL [R1+0x4], R0 ;  /* 0x0000040001007387 */ /* 0x0001e80000100800 */
[----:B------:R-:W4:Y:S01]  /*1450*/  LDL.LU R25, [R1+0x54] ;  /* 0x0000540001197983 */ /* 0x000f220000300800 */
[----:B---3--:R-:W-:Y:S02]  /*1460*/  IABS R6, R27 ;  /* 0x0000001b00067213 */ /* 0x008fe40000000000 */
[----:B------:R-:W-:-:S02]  /*1470*/  ISETP.GE.AND P2, PT, R27, RZ, PT ;  /* 0x000000ff1b00720c */ /* 0x000fc40003f46270 */
[----:B------:R-:W3:Y:S01]  /*1480*/  LDL.LU R27, [R1+0x58] ;  /* 0x00005800011b7983 */ /* 0x000ee20000300800 */
[----:B------:R-:W-:-:S04]  /*1490*/  IMAD.HI.U32 R5, R7, R2, RZ ;  /* 0x0000000207057227 */ /* 0x000fc800078e00ff */
[----:B------:R-:W-:-:S04]  /*14a0*/  IMAD.MOV R5, RZ, RZ, -R5 ;  /* 0x000000ffff057224 */ /* 0x000fc800078e0a05 */
[----:B------:R-:W-:Y:S02]  /*14b0*/  IMAD R5, R4, R5, R2 ;  /* 0x0000000504057224 */ /* 0x000fe400078e0202 */
[----:B------:R-:W-:-:S03]  /*14c0*/  IMAD.HI.U32 R2, R7, R8, RZ ;  /* 0x0000000807027227 */ /* 0x000fc600078e00ff */
[----:B------:R-:W-:Y:S01]  /*14d0*/  ISETP.GT.U32.AND P6, PT, R4, R5, PT ;  /* 0x000000050400720c */ /* 0x000fe20003fc4070 */
[----:B------:R-:W-:-:S04]  /*14e0*/  IMAD.MOV R2, RZ, RZ, -R2 ;  /* 0x000000ffff027224 */ /* 0x000fc800078e0a02 */
[----:B------:R-:W-:-:S05]  /*14f0*/  IMAD R2, R4, R2, R8 ;  /* 0x0000000204027224 */ /* 0x000fca00078e0208 */
[----:B------:R-:W-:-:S03]  /*1500*/  ISETP.GT.U32.AND P1, PT, R4, R2, PT ;  /* 0x000000020400720c */ /* 0x000fc60003f24070 */
[----:B------:R-:W-:Y:S01]  /*1510*/  @!P6 IMAD.IADD R5, R5, 0x1, -R4 ;  /* 0x000000010505e824 */ /* 0x000fe200078e0a04 */
[----:B--2---:R-:W-:-:S04]  /*1520*/  IABS R13, R22 ;  /* 0x00000016000d7213 */ /* 0x004fc80000000000 */
[----:B------:R-:W-:Y:S01]  /*1530*/  ISETP.GT.U32.AND P6, PT, R4, R5, PT ;  /* 0x000000050400720c */ /* 0x000fe20003fc4070 */
[----:B------:R-:W-:Y:S02]  /*1540*/  IMAD.MOV.U32 R8, RZ, RZ, R13 ;  /* 0x000000ffff087224 */ /* 0x000fe400078e000d */
[----:B------:R-:W-:-:S04]  /*1550*/  IMAD.HI.U32 R9, R7, R6, RZ ;  /* 0x0000000607097227 */ /* 0x000fc800078e00ff */
[----:B------:R-:W-:Y:S02]  /*1560*/  @!P1 IMAD.IADD R2, R2, 0x1, -R4 ;  /* 0x0000000102029824 */ /* 0x000fe400078e0a04 */
[----:B------:R-:W-:-:S04]  /*1570*/  IMAD.HI.U32 R10, R7, R8, RZ ;  /* 0x00000008070a7227 */ /* 0x000fc800078e00ff */
[----:B------:R-:W-:Y:S02]  /*1580*/  IMAD.MOV R9, RZ, RZ, -R9 ;  /* 0x000000ffff097224 */ /* 0x000fe400078e0a09 */
[----:B------:R-:W-:Y:S01]  /*1590*/  @!P6 IMAD.IADD R5, R5, 0x1, -R4 ;  /* 0x000000010505e824 */ /* 0x000fe200078e0a04 */
[C---:B------:R-:W-:Y:S01]  /*15a0*/  ISETP.GT.U32.AND P1, PT, R4.reuse, R2, PT ;  /* 0x000000020400720c */ /* 0x040fe20003f24070 */
[----:B-1----:R-:W-:Y:S01]  /*15b0*/  IMAD.MOV R11, RZ, RZ, -R10 ;  /* 0x000000ffff0b7224 */ /* 0x002fe200078e0a0a */
[----:B------:R-:W-:Y:S01]  /*15c0*/  IABS R12, R23 ;  /* 0x00000017000c7213 */ /* 0x000fe20000000000 */
[----:B------:R-:W-:Y:S02]  /*15d0*/  IMAD R10, R4, R9, R6 ;  /* 0x00000009040a7224 */ /* 0x000fe400078e0206 */
[----:B0-----:R-:W-:Y:S02]  /*15e0*/  IMAD.MOV.U32 R3, RZ, RZ, R5 ;  /* 0x000000ffff037224 */ /* 0x001fe400078e0005 */
[----:B------:R-:W-:-:S04]  /*15f0*/  IMAD.HI.U32 R0, R7, R12, RZ ;  /* 0x0000000c07007227 */ /* 0x000fc800078e00ff */
[----:B------:R-:W-:Y:S01]  /*1600*/  @!P5 IMAD.MOV R3, RZ, RZ, -R3 ;  /* 0x000000ffff03d224 */ /* 0x000fe200078e0a03 */
[C---:B------:R-:W-:Y:S01]  /*1610*/  ISETP.GT.U32.AND P5, PT, R4.reuse, R10, PT ;  /* 0x0000000a0400720c */ /* 0x040fe20003fa4070 */
[----:B------:R-:W-:Y:S02]  /*1620*/  IMAD R11, R4, R11, R8 ;  /* 0x0000000b040b7224 */ /* 0x000fe400078e0208 */
[----:B------:R-:W-:Y:S02]  /*1630*/  IMAD.MOV R0, RZ, RZ, -R0 ;  /* 0x000000ffff007224 */ /* 0x000fe400078e0a00 */
[----:B------:R-:W-:Y:S01]  /*1640*/  @!P1 IMAD.IADD R2, R2, 0x1, -R4 ;  /* 0x0000000102029824 */ /* 0x000fe200078e0a04 */
[C---:B------:R-:W-:Y:S01]  /*1650*/  ISETP.GT.U32.AND P1, PT, R4.reuse, R11, PT ;  /* 0x0000000b0400720c */ /* 0x040fe20003f24070 */
[----:B------:R-:W-:Y:S01]  /*1660*/  IMAD R12, R4, R0, R12 ;  /* 0x00000000040c7224 */ /* 0x000fe200078e020c */
[----:B------:R-:W-:-:S05]  /*1670*/  IABS R13, R19 ;  /* 0x00000013000d7213 */ /* 0x000fca0000000000 */
[----:B------:R-:W-:Y:S01]  /*1680*/  @!P5 IMAD.IADD R10, R10, 0x1, -R4 ;  /* 0x000000010a0ad824 */ /* 0x000fe200078e0a04 */
[----:B------:R-:W-:Y:S02]  /*1690*/  ISETP.GT.U32.AND P5, PT, R4, R12, PT ;  /* 0x0000000c0400720c */ /* 0x000fe40003fa4070 */
[----:B------:R-:W-:Y:S01]  /*16a0*/  ISETP.GE.AND P3, PT, R26, RZ, PT ;  /* 0x000000ff1a00720c */ /* 0x000fe20003f66270 */
[----:B------:R-:W-:-:S04]  /*16b0*/  IMAD.HI.U32 R8, R7, R13, RZ ;  /* 0x0000000d07087227 */ /* 0x000fc800078e00ff */
[----:B------:R-:W-:Y:S01]  /*16c0*/  @!P1 IMAD.IADD R11, R11, 0x1, -R4 ;  /* 0x000000010b0b9824 */ /* 0x000fe200078e0a04 */
[----:B------:R-:W-:Y:S01]  /*16d0*/  ISETP.GT.U32.AND P1, PT, R4, R10, PT ;  /* 0x0000000a0400720c */ /* 0x000fe20003f24070 */
[----:B------:R-:W-:Y:S02]  /*16e0*/  IMAD.MOV R8, RZ, RZ, -R8 ;  /* 0x000000ffff087224 */ /* 0x000fe400078e0a08 */
[----:B------:R-:W-:Y:S02]  /*16f0*/  IMAD.MOV.U32 R9, RZ, RZ, R2 ;  /* 0x000000ffff097224 */ /* 0x000fe400078e0002 */
[----:B------:R-:W-:Y:S02]  /*1700*/  @!P5 IMAD.IADD R12, R12, 0x1, -R4 ;  /* 0x000000010c0cd824 */ /* 0x000fe400078e0a04 */
[C---:B------:R-:W-:Y:S02]  /*1710*/  IMAD R13, R4.reuse, R8, R13 ;  /* 0x00000008040d7224 */ /* 0x040fe400078e020d */
[----:B------:R-:W-:Y:S01]  /*1720*/  @!P3 IMAD.MOV R9, RZ, RZ, -R9 ;  /* 0x000000ffff09b224 */ /* 0x000fe200078e0a09 */
[----:B------:R-:W-:-:S02]  /*1730*/  ISETP.GT.U32.AND P5, PT, R4, R12, PT ;  /* 0x0000000c0400720c */ /* 0x000fc40003fa4070 */
[----:B------:R-:W-:Y:S01]  /*1740*/  ISETP.GT.U32.AND P3, PT, R4, R11, PT ;  /* 0x0000000b0400720c */ /* 0x000fe20003f64070 */
[----:B------:R-:W-:Y:S01]  /*1750*/  @!P1 IMAD.IADD R10, R10, 0x1, -R4 ;  /* 0x000000010a0a9824 */ /* 0x000fe200078e0a04 */
[----:B------:R-:W-:-:S03]  /*1760*/  ISETP.GT.U32.AND P1, PT, R4, R13, PT ;  /* 0x0000000d0400720c */ /* 0x000fc60003f24070 */
[----:B------:R-:W-:Y:S01]  /*1770*/  @!P2 IMAD.MOV R10, RZ, RZ, -R10 ;  /* 0x000000ffff0aa224 */ /* 0x000fe200078e0a0a */
[----:B------:R-:W-:Y:S02]  /*1780*/  ISETP.GE.AND P4, PT, R22, RZ, PT ;  /* 0x000000ff1600720c */ /* 0x000fe40003f86270 */
[----:B------:R-:W2:Y:S03]  /*1790*/  LDL.LU R22, [R1+0x5c] ;  /* 0x00005c0001167983 */ /* 0x000ea60000300800 */
[--C-:B------:R-:W-:Y:S02]  /*17a0*/  @!P5 IMAD.IADD R12, R12, 0x1, -R4.reuse ;  /* 0x000000010c0cd824 */ /* 0x100fe400078e0a04 */
[--C-:B------:R-:W-:Y:S01]  /*17b0*/  @!P3 IMAD.IADD R11, R11, 0x1, -R4.reuse ;  /* 0x000000010b0bb824 */ /* 0x100fe200078e0a04 */
[----:B------:R-:W-:Y:S01]  /*17c0*/  ISETP.GE.AND P6, PT, R23, RZ, PT ;  /* 0x000000ff1700720c */ /* 0x000fe20003fc6270 */
[----:B------:R-:W-:Y:S01]  /*17d0*/  @!P1 IMAD.IADD R13, R13, 0x1, -R4 ;  /* 0x000000010d0d9824 */ /* 0x000fe200078e0a04 */
[----:B------:R-:W2:Y:S01]  /*17e0*/  LDL.LU R23, [R1+0x60] ;  /* 0x0000600001177983 */ /* 0x000ea20000300800 */
[----:B----4-:R-:W-:-:S05]  /*17f0*/  IABS R14, R20 ;  /* 0x00000014000e7213 */ /* 0x010fca0000000000 */
[C---:B------:R-:W-:Y:S01]  /*1800*/  IMAD.HI.U32 R6, R7.reuse, R14, RZ ;  /* 0x0000000e07067227 */ /* 0x040fe200078e00ff */
[----:B------:R-:W-:Y:S02]  /*1810*/  IABS R15, R21 ;  /* 0x00000015000f7213 */ /* 0x000fe40000000000 */
[----:B------:R-:W-:Y:S01]  /*1820*/  IABS R16, R24 ;  /* 0x0000001800107213 */ /* 0x000fe20000000000 */
[----:B------:R-:W-:Y:S02]  /*1830*/  IMAD.MOV R6, RZ, RZ, -R6 ;  /* 0x000000ffff067224 */ /* 0x000fe400078e0a06 */
[----:B------:R-:W-:-:S04]  /*1840*/  IMAD.HI.U32 R5, R7, R15, RZ ;  /* 0x0000000f07057227 */ /* 0x000fc800078e00ff */
[----:B------:R-:W-:-:S04]  /*1850*/  IMAD.HI.U32 R0, R7, R16, RZ ;  /* 0x0000001007007227 */ /* 0x000fc800078e00ff */
[C---:B------:R-:W-:Y:S02]  /*1860*/  IMAD R14, R4.reuse, R6, R14 ;  /* 0x00000006040e7224 */ /* 0x040fe400078e020e */
[----:B------:R-:W-:Y:S02]  /*1870*/  IMAD.MOV R0, RZ, RZ, -R0 ;  /* 0x000000ffff007224 */ /* 0x000fe400078e0a00 */
[----:B------:R-:W-:Y:S01]  /*1880*/  IMAD.MOV R5, RZ, RZ, -R5 ;  /* 0x000000ffff057224 */ /* 0x000fe200078e0a05 */
[C---:B------:R-:W-:Y:S01]  /*1890*/  ISETP.GT.U32.AND P2, PT, R4.reuse, R14, PT ;  /* 0x0000000e0400720c */ /* 0x040fe20003f44070 */
[C---:B------:R-:W-:Y:S02]  /*18a0*/  IMAD R16, R4.reuse, R0, R16 ;  /* 0x0000000004107224 */ /* 0x040fe400078e0210 */
[----:B------:R-:W-:-:S03]  /*18b0*/  IMAD R15, R4, R5, R15 ;  /* 0x00000005040f7224 */ /* 0x000fc600078e020f */
[C---:B------:R-:W-:Y:S02]  /*18c0*/  ISETP.GT.U32.AND P5, PT, R4.reuse, R16, PT ;  /* 0x000000100400720c */ /* 0x040fe40003fa4070 */
[----:B------:R-:W-:Y:S01]  /*18d0*/  ISETP.GT.U32.AND P3, PT, R4, R15, PT ;  /* 0x0000000f0400720c */ /* 0x000fe20003f64070 */
[----:B------:R-:W-:Y:S04]  /*18e0*/  STL [R1], R3 ;  /* 0x0000000301007387 */ /* 0x000fe80000100800 */
[--C-:B------:R-:W-:Y:S01]  /*18f0*/  @!P2 IMAD.IADD R14, R14, 0x1, -R4.reuse ;  /* 0x000000010e0ea824 */ /* 0x100fe200078e0a04 */
[----:B------:R-:W-:Y:S01]  /*1900*/  ISETP.GT.U32.AND P2, PT, R4, R13, PT ;  /* 0x0000000d0400720c */ /* 0x000fe20003f44070 */
[----:B------:R-:W4:Y:S04]  /*1910*/  LDL.LU R26, [R1+0x64] ;  /* 0x00006400011a7983 */ /* 0x000f280000300800 */
[----:B------:R-:W-:-:S02]  /*1920*/  @!P5 IMAD.IADD R16, R16, 0x1, -R4 ;  /* 0x000000011010d824 */ /* 0x000fc400078e0a04 */
[----:B------:R-:W-:Y:S01]  /*1930*/  @!P3 IMAD.IADD R15, R15, 0x1, -R4 ;  /* 0x000000010f0fb824 */ /* 0x000fe200078e0a04 */
[C---:B------:R-:W-:Y:S02]  /*1940*/  ISETP.GT.U32.AND P3, PT, R4.reuse, R14, PT ;  /* 0x0000000e0400720c */ /* 0x040fe40003f64070 */
[----:B------:R-:W-:-:S03]  /*1950*/  ISETP.GT.U32.AND P5, PT, R4, R16, PT ;  /* 0x000000100400720c */ /* 0x000fc60003fa4070 */
[--C-:B------:R-:W-:Y:S02]  /*1960*/  @!P2 IMAD.IADD R13, R13, 0x1, -R4.reuse ;  /* 0x000000010d0da824 */ /* 0x100fe400078e0a04 */
[----:B------:R-:W-:Y:S01]  /*1970*/  @!P4 IMAD.MOV R11, RZ, RZ, -R11 ;  /* 0x000000ffff0bc224 */ /* 0x000fe200078e0a0b */
[----:B------:R-:W-:Y:S02]  /*1980*/  ISETP.GT.U32.AND P4, PT, R4, R15, PT ;  /* 0x0000000f0400720c */ /* 0x000fe40003f84070 */
[----:B------:R-:W-:Y:S02]  /*1990*/  ISETP.GE.AND P0, PT, R19, RZ, PT ;  /* 0x000000ff1300720c */ /* 0x000fe40003f06270 */
[----:B------:R-:W-:Y:S01]  /*19a0*/  ISETP.GE.AND P1, PT, R20, RZ, PT ;  /* 0x000000ff1400720c */ /* 0x000fe20003f26270 */
[----:B------:R-:W-:Y:S01]  /*19b0*/  @!P3 IMAD.IADD R14, R14, 0x1, -R4 ;  /* 0x000000010e0eb824 */ /* 0x000fe200078e0a04 */
[----:B------:R-:W-:Y:S01]  /*19c0*/  ISETP.GE.AND P3, PT, R21, RZ, PT ;  /* 0x000000ff1500720c */ /* 0x000fe20003f66270 */
[----:B------:R-:W-:-:S02]  /*19d0*/  @!P6 IMAD.MOV R12, RZ, RZ, -R12 ;  /* 0x000000ffff0ce224 */ /* 0x000fc400078e0a0c */
[--C-:B------:R-:W-:Y:S01]  /*19e0*/  @!P5 IMAD.IADD R16, R16, 0x1, -R4.reuse ;  /* 0x000000011010d824 */ /* 0x100fe200078e0a04 */
[----:B------:R-:W-:Y:S01]  /*19f0*/  ISETP.GE.AND P5, PT, R24, RZ, PT ;  /* 0x000000ff1800720c */ /* 0x000fe20003fa6270 */
[----:B------:R-:W-:Y:S04]  /*1a00*/  STL [R1+0x864], R9 ;  /* 0x0008640901007387 */ /* 0x000fe80000100800 */
[----:B------:R-:W-:Y:S04]  /*1a10*/  STL [R1+0x868], R10 ;  /* 0x0008680a01007387 */ /* 0x000fe80000100800 */
[----:B------:R-:W-:Y:S01]  /*1a20*/  STL [R1+0x86c], R11 ;  /* 0x00086c0b01007387 */ /* 0x000fe20000100800 */
[----:B------:R-:W-:-:S03]  /*1a30*/  @!P4 IMAD.IADD R15, R15, 0x1, -R4 ;  /* 0x000000010f0fc824 */ /* 0x000fc600078e0a04 */
[----:B------:R-:W-:Y:S01]  /*1a40*/  STL [R1+0x870], R12 ;  /* 0x0008700c01007387 */ /* 0x000fe20000100800 */
[----:B------:R-:W-:Y:S02]  /*1a50*/  @!P0 IMAD.MOV R13, RZ, RZ, -R13 ;  /* 0x000000ffff0d8224 */ /* 0x000fe400078e0a0d */
[----:B------:R-:W-:Y:S02]  /*1a60*/  @!P1 IMAD.MOV R14, RZ, RZ, -R14 ;  /* 0x000000ffff0e9224 */ /* 0x000fe400078e0a0e */
[----:B------:R-:W-:Y:S02]  /*1a70*/  @!P3 IMAD.MOV R15, RZ, RZ, -R15 ;  /* 0x000000ffff0fb224 */ /* 0x000fe400078e0a0f */
[----:B------:R-:W-:Y:S01]  /*1a80*/  @!P5 IMAD.MOV R16, RZ, RZ, -R16 ;  /* 0x000000ffff10d224 */ /* 0x000fe200078e0a10 */
[----:B---3--:R-:W-:-:S05]  /*1a90*/  IABS R18, R27 ;  /* 0x0000001b00127213 */ /* 0x008fca0000000000 */
[----:B------:R-:W-:-:S04]  /*1aa0*/  IMAD.HI.U32 R2, R7, R18, RZ ;  /* 0x0000001207027227 */ /* 0x000fc800078e00ff */
[----:B------:R-:W-:-:S04]  /*1ab0*/  IMAD.MOV R2, RZ, RZ, -R2 ;  /* 0x000000ffff027224 */ /* 0x000fc800078e0a02 */
[----:B------:R-:W-:-:S05]  /*1ac0*/  IMAD R18, R4, R2, R18 ;  /* 0x0000000204127224 */ /* 0x000fca00078e0212 */
[----:B------:R-:W-:-:S13]  /*1ad0*/  ISETP.GT.U32.AND P2, PT, R4, R18, PT ;  /* 0x000000120400720c */ /* 0x000fda0003f44070 */
[----:B------:R-:W-:Y:S01]  /*1ae0*/  @!P2 IMAD.IADD R18, R18, 0x1, -R4 ;  /* 0x000000011212a824 */ /* 0x000fe200078e0a04 */
[----:B------:R-:W-:Y:S02]  /*1af0*/  ISETP.GE.AND P2, PT, R27, RZ, PT ;  /* 0x000000ff1b00720c */ /* 0x000fe40003f46270 */
[----:B------:R-:W3:Y:S04]  /*1b00*/  LDL.LU R27, [R1+0x68] ;  /* 0x00006800011b7983 */ /* 0x000ee80000300800 */
[----:B------:R-:W3:Y:S04]  /*1b10*/  LDL.LU R29, [R1+0x6c] ;  /* 0x00006c00011d7983 */ /* 0x000ee80000300800 */
[----:B------:R-:W-:Y:S04]  /*1b20*/  STL [R1+0x874], R13 ;  /* 0x0008740d01007387 */ /* 0x000fe80000100800 */
[----:B------:R-:W-:Y:S04]  /*1b30*/  STL [R1+0x878], R14 ;  /* 0x0008780e01007387 */ /* 0x000fe80000100800 */
[----:B------:R0:W-:Y:S04]  /*1b40*/  STL [R1+0x880], R15 ;  /* 0x0008800f01007387 */ /* 0x0001e80000100800 */
[----:B0-----:R-:W3:Y:S04]  /*1b50*/  LDL.LU R15, [R1+0x74] ;  /* 0x00007400010f7983 */ /* 0x001ee80000300800 */
[----:B------:R0:W-:Y:S04]  /*1b60*/  STL [R1+0x884], R16 ;  /* 0x0008841001007387 */ /* 0x0001e80000100800 */
[----:B0-----:R-:W3:Y:S04]  /*1b70*/  LDL.LU R16, [R1+0x70] ;  /* 0x0000700001107983 */ /* 0x001ee80000300800 */
[----:B------:R-:W3:Y:S04]  /*1b80*/  LDL.LU R3, [R1+0x78] ;  /* 0x0000780001037983 */ /* 0x000ee80000300800 */
[----:B------:R-:W3:Y:S04]  /*1b90*/  LDL.LU R13, [R1+0x7c] ;  /* 0x00007c00010d7983 */ /* 0x000ee80000300800 */
[----:B------:R-:W3:Y:S04]  /*1ba0*/  LDL.LU R9, [R1+0x80] ;  /* 0x0000800001097983 */ /* 0x000ee80000300800 */
[----:B------:R-:W3:Y:S04]  /*1bb0*/  LDL.LU R12, [R1+0x84] ;  /* 0x00008400010c7983 */ /* 0x000ee80000300800 */
[----:B------:R-:W3:Y:S01]  /*1bc0*/  LDL.LU R11, [R1+0x88] ;  /* 0x00008800010b7983 */ /* 0x000ee20000300800 */
[----:B------:R-:W-:-:S02]  /*1bd0*/  IABS R17, R25 ;  /* 0x0000001900117213 */ /* 0x000fc40000000000 */
[----:B--2---:R-:W-:-:S03]  /*1be0*/  IABS R19, R22 ;  /* 0x0000001600137213 */ /* 0x004fc60000000000 */
[----:B------:R-:W-:Y:S01]  /*1bf0*/  IMAD.HI.U32 R5, R7, R17, RZ ;  /* 0x0000001107057227 */ /* 0x000fe200078e00ff */
[----:B------:R-:W-:-:S03]  /*1c00*/  IABS R20, R23 ;  /* 0x0000001700147213 */ /* 0x000fc60000000000 */
[C---:B------:R-:W-:Y:S01]  /*1c10*/  IMAD.HI.U32 R0, R7.reuse, R19, RZ ;  /* 0x0000001307007227 */ /* 0x040fe200078e00ff */
[----:B------:R-:W-:Y:S01]  /*1c20*/  ISETP.GT.U32.AND P1, PT, R4, R18, PT ;  /* 0x000000120400720c */ /* 0x000fe20003f24070 */
[----:B------:R-:W2:Y:S02]  /*1c30*/  LDL.LU R10, [R1+0x8c] ;  /* 0x00008c00010a7983 */ /* 0x000ea40000300800 */
[----:B------:R-:W-:Y:S02]  /*1c40*/  IMAD.MOV R0, RZ, RZ, -R0 ;  /* 0x000000ffff007224 */ /* 0x000fe400078e0a00 */
[----:B------:R-:W-:Y:S01]  /*1c50*/  IMAD.HI.U32 R2, R7, R20, RZ ;  /* 0x0000001407027227 */ /* 0x000fe200078e00ff */
[----:B------:R-:W-:Y:S01]  /*1c60*/  ISETP.GE.AND P5, PT, R22, RZ, PT ;  /* 0x000000ff1600720c */ /* 0x000fe20003fa6270 */
[----:B------:R-:W2:Y:S02]  /*1c70*/  LDL R14, [R1+0x2f8] ;  /* 0x0002f800010e7983 */ /* 0x000ea40000100800 */
[----:B------:R-:W-:-:S02]  /*1c80*/  IMAD.MOV R5, RZ, RZ, -R5 ;  /* 0x000000ffff057224 */ /* 0x000fc400078e0a05 */
[C---:B------:R-:W-:Y:S02]  /*1c90*/  IMAD R19, R4.reuse, R0, R19 ;  /* 0x0000000004137224 */ /* 0x040fe400078e0213 */
[----:B------:R-:W-:Y:S02]  /*1ca0*/  IMAD.MOV R2, RZ, RZ, -R2 ;  /* 0x000000ffff027224 */ /* 0x000fe400078e0a02 */
[C---:B------:R-:W-:Y:S02]  /*1cb0*/  IMAD R17, R4.reuse, R5, R17 ;  /* 0x0000000504117224 */ /* 0x040fe400078e0211 */
[----:B------:R-:W-:-:S03]  /*1cc0*/  IMAD R20, R4, R2, R20 ;  /* 0x0000000204147224 */ /* 0x000fc600078e0214 */
[C---:B------:R-:W-:Y:S02]  /*1cd0*/  ISETP.GT.U32.AND P6, PT, R4.reuse, R17, PT ;  /* 0x000000110400720c */ /* 0x040fe40003fc4070 */
[----:B------:R-:W-:Y:S01]  /*1ce0*/  ISETP.GT.U32.AND P3, PT, R4, R20, PT ;  /* 0x000000140400720c */ /* 0x000fe20003f64070 */
[----:B------:R-:W-:-:S10]  /*1cf0*/  @!P1 IMAD.IADD R18, R18, 0x1, -R4 ;  /* 0x0000000112129824 */ /* 0x000fd400078e0a04 */
[--C-:B------:R-:W-:Y:S02]  /*1d00*/  @!P6 IMAD.IADD R17, R17, 0x1, -R4.reuse ;  /* 0x000000011111e824 */ /* 0x100fe400078e0a04 */
[----:B------:R-:W-:-:S03]  /*1d10*/  @!P3 IMAD.IADD R20, R20, 0x1, -R4 ;  /* 0x000000011414b824 */ /* 0x000fc600078e0a04 */
[----:B------:R-:W-:Y:S02]  /*1d20*/  ISETP.GT.U32.AND P0, PT, R4, R17, PT ;  /* 0x000000110400720c */ /* 0x000fe40003f04070 */
[----:B----4-:R-:W-:-:S05]  /*1d30*/  IABS R21, R26 ;  /* 0x0000001a00157213 */ /* 0x010fca0000000000 */
[----:B------:R-:W-:-:S04]  /*1d40*/  IMAD.HI.U32 R0, R7, R21, RZ ;  /* 0x0000001507007227 */ /* 0x000fc800078e00ff */
[----:B------:R-:W-:-:S04]  /*1d50*/  IMAD.MOV R0, RZ, RZ, -R0 ;  /* 0x000000ffff007224 */ /* 0x000fc800078e0a00 */
[----:B------:R-:W-:-:S05]  /*1d60*/  IMAD R21, R4, R0, R21 ;  /* 0x0000000004157224 */ /* 0x000fca00078e0215 */
[C---:B------:R-:W-:Y:S02]  /*1d70*/  ISETP.GT.U32.AND P1, PT, R4.reuse, R21, PT ;  /* 0x000000150400720c */ /* 0x040fe40003f24070 */
[----:B------:R-:W-:Y:S02]  /*1d80*/  ISETP.GE.AND P6, PT, R25, RZ, PT ;  /* 0x000000ff1900720c */ /* 0x000fe40003fc6270 */
[----:B------:R-:W-:-:S09]  /*1d90*/  ISETP.GT.U32.AND P4, PT, R4, R19, PT ;  /* 0x000000130400720c */ /* 0x000fd20003f84070 */
[--C-:B------:R-:W-:Y:S01]  /*1da0*/  @!P1 IMAD.IADD R21, R21, 0x1, -R4.reuse ;  /* 0x0000000115159824 */ /* 0x100fe200078e0a04 */
[C---:B------:R-:W-:Y:S01]  /*1db0*/  ISETP.GT.U32.AND P1, PT, R4.reuse, R20, PT ;  /* 0x000000140400720c */ /* 0x040fe20003f24070 */
[--C-:B------:R-:W-:Y:S01]  /*1dc0*/  @!P0 IMAD.IADD R17, R17, 0x1, -R4.reuse ;  /* 0x0000000111118824 */ /* 0x100fe200078e0a04 */
[----:B------:R-:W-:Y:S01]  /*1dd0*/  ISETP.GE.AND P0, PT, R23, RZ, PT ;  /* 0x000000ff1700720c */ /* 0x000fe20003f06270 */
[----:B------:R-:W-:Y:S02]  /*1de0*/  @!P4 IMAD.IADD R19, R19, 0x1, -R4 ;  /* 0x000000011313c824 */ /* 0x000fe400078e0a04 */
[----:B------:R-:W-:Y:S01]  /*1df0*/  @!P6 IMAD.MOV R17, RZ, RZ, -R17 ;  /* 0x000000ffff11e224 */ /* 0x000fe200078e0a11 */
[----:B------:R-:W-:-:S07]  /*1e00*/  ISETP.GT.U32.AND P6, PT, R4, R21, PT ;  /* 0x000000150400720c */ /* 0x000fce0003fc4070 */
[----:B------:R-:W-:Y:S01]  /*1e10*/  @!P1 IMAD.IADD R20, R20, 0x1, -R4 ;  /* 0x0000000114149824 */ /* 0x000fe200078e0a04 */
[----:B------:R-:W-:-:S05]  /*1e20*/  ISETP.GT.U32.AND P4, PT, R4, R19, PT ;  /* 0x000000130400720c */ /* 0x000fca0003f84070 */
[----:B------:R-:W-:-:S08]  /*1e30*/  @!P6 IMAD.IADD R21, R21, 0x1, -R4 ;  /* 0x000000011515e824 */ /* 0x000fd000078e0a04 */
[----:B------:R-:W-:Y:S01]  /*1e40*/  @!P4 IMAD.IADD R19, R19, 0x1, -R4 ;  /* 0x000000011313c824 */ /* 0x000fe200078e0a04 */
[----:B------:R-:W-:Y:S01]  /*1e50*/  ISETP.GE.AND P4, PT, R26, RZ, PT ;  /* 0x000000ff1a00720c */ /* 0x000fe20003f86270 */
[----:B------:R-:W-:Y:S02]  /*1e60*/  @!P2 IMAD.MOV R18, RZ, RZ, -R18 ;  /* 0x000000ffff12a224 */ /* 0x000fe400078e0a12 */
[----:B------:R-:W-:Y:S02]  /*1e70*/  @!P5 IMAD.MOV R19, RZ, RZ, -R19 ;  /* 0x000000ffff13d224 */ /* 0x000fe400078e0a13 */
[----:B------:R-:W-:Y:S01]  /*1e80*/  @!P0 IMAD.MOV R20, RZ, RZ, -R20 ;  /* 0x000000ffff148224 */ /* 0x000fe200078e0a14 */
[----:B---3--:R-:W-:-:S05]  /*1e90*/  IABS R22, R27 ;  /* 0x0000001b00167213 */ /* 0x008fca0000000000 */
[----:B------:R-:W-:-:S04]  /*1ea0*/  IMAD.HI.U32 R2, R7, R22, RZ ;  /* 0x0000001607027227 */ /* 0x000fc800078e00ff */
[----:B------:R-:W-:-:S04]  /*1eb0*/  IMAD.MOV R2, RZ, RZ, -R2 ;  /* 0x000000ffff027224 */ /* 0x000fc800078e0a02 */
[----:B------:R-:W-:Y:S01]  /*1ec0*/  IMAD R22, R4, R2, R22 ;  /* 0x0000000204167224 */ /* 0x000fe200078e0216 */
[----:B------:R-:W-:-:S04]  /*1ed0*/  IABS R23, R29 ;  /* 0x0000001d00177213 */ /* 0x000fc80000000000 */
[----:B------:R-:W-:Y:S01]  /*1ee0*/  ISETP.GT.U32.AND P1, PT, R4, R22, PT ;  /* 0x000000160400720c */ /* 0x000fe20003f24070 */
[----:B------:R-:W-:-:S04]  /*1ef0*/  IMAD.HI.U32 R0, R7, R23, RZ ;  /* 0x0000001707007227 */ /* 0x000fc800078e00ff */
[----:B------:R-:W-:Y:S01]  /*1f00*/  IMAD.MOV R0, RZ, RZ, -R0 ;  /* 0x000000ffff007224 */ /* 0x000fe200078e0a00 */
[----:B------:R-:W-:-:S05]  /*1f10*/  IABS R24, R16 ;  /* 0x0000001000187213 */ /* 0x000fca0000000000 */
[----:B------:R-:W-:-:S04]  /*1f20*/  IMAD.HI.U32 R2, R7, R24, RZ ;  /* 0x0000001807027227 */ /* 0x000fc800078e00ff */
[----:B------:R-:W-:-:S04]  /*1f30*/  IMAD.MOV R2, RZ, RZ, -R2 ;  /* 0x000000ffff027224 */ /* 0x000fc800078e0a02 */
[C---:B------:R-:W-:Y:S02]  /*1f40*/  IMAD R24, R4.reuse, R2, R24 ;  /* 0x0000000204187224 */ /* 0x040fe400078e0218 */
[----:B------:R-:W-:Y:S02]  /*1f50*/  IMAD R23, R4, R0, R23 ;  /* 0x0000000004177224 */ /* 0x000fe400078e0217 */
[----:B------:R-:W-:Y:S01]  /*1f60*/  @!P1 IMAD.IADD R22, R22, 0x1, -R4 ;  /* 0x0000000116169824 */ /* 0x000fe200078e0a04 */
[C---:B------:R-:W-:Y:S02]  /*1f70*/  ISETP.GT.U32.AND P1, PT, R4.reuse, R24, PT ;  /* 0x000000180400720c */ /* 0x040fe40003f24070 */
[----:B------:R-:W-:Y:S02]  /*1f80*/  ISETP.GT.U32.AND P6, PT, R4, R23, PT ;  /* 0x000000170400720c */ /* 0x000fe40003fc4070 */
[----:B------:R-:W-:Y:S02]  /*1f90*/  IABS R25, R15 ;  /* 0x0000000f00197213 */ /* 0x000fe40000000000 */
[----:B------:R-:W-:-:S02]  /*1fa0*/  IABS R26, R3 ;  /* 0x00000003001a7213 */ /* 0x000fc40000000000 */
[----:B------:R-:W-:Y:S01]  /*1fb0*/  IABS R0, R13 ;  /* 0x0000000d00007213 */ /* 0x000fe20000000000 */
[----:B------:R-:W-:-:S04]  /*1fc0*/  IMAD.HI.U32 R5, R7, R25, RZ ;  /* 0x0000001907057227 */ /* 0x000fc800078e00ff */
[----:B------:R-:W-:Y:S01]  /*1fd0*/  @!P1 IMAD.IADD R24, R24, 0x1, -R4 ;  /* 0x0000000118189824 */ /* 0x000fe200078e0a04 */
[----:B------:R-:W-:Y:S01]  /*1fe0*/  ISETP.GT.U32.AND P1, PT, R4, R22, PT ;  /* 0x000000160400720c */ /* 0x000fe20003f24070 */
[----:B------:R-:W-:Y:S01]  /*1ff0*/  IMAD.HI.U32 R28, R7, R26, RZ ;  /* 0x0000001a071c7227 */ /* 0x000fe200078e00ff */
[----:B------:R-:W-:-:S03]  /*2000*/  IABS R2, R9 ;  /* 0x0000000900027213 */ /* 0x000fc60000000000 */
[----:B------:R-:W-:Y:S02]  /*2010*/  @!P6 IMAD.IADD R23, R23, 0x1, -R4 ;  /* 0x000000011717e824 */ /* 0x000fe400078e0a04 */
[----:B------:R-:W-:Y:S02]  /*2020*/  IMAD.MOV R5, RZ, RZ, -R5 ;  /* 0x000000ffff057224 */ /* 0x000fe400078e0a05 */
[----:B------:R-:W-:Y:S02]  /*2030*/  IMAD.MOV R28, RZ, RZ, -R28 ;  /* 0x000000ffff1c7224 */ /* 0x000fe400078e0a1c */
[----:B------:R-:W-:Y:S01]  /*2040*/  IMAD.HI.U32 R8, R7, R0, RZ ;  /* 0x0000000007087227 */ /* 0x000fe200078e00ff */
[C---:B------:R-:W-:Y:S02]  /*2050*/  ISETP.GT.U32.AND P2, PT, R4.reuse, R23, PT ;  /* 0x000000170400720c */ /* 0x040fe40003f44070 */
[C---:B------:R-:W-:Y:S01]  /*2060*/  ISETP.GT.U32.AND P5, PT, R4.reuse, R24, PT ;  /* 0x000000180400720c */ /* 0x040fe20003fa4070 */
[C---:B------:R-:W-:Y:S01]  /*2070*/  IMAD R25, R4.reuse, R5, R25 ;  /* 0x0000000504197224 */ /* 0x040fe200078e0219 */
[----:B------:R-:W-:Y:S01]  /*2080*/  IABS R5, R12 ;  /* 0x0000000c00057213 */ /* 0x000fe20000000000 */
[----:B------:R-:W-:-:S02]  /*2090*/  IMAD R26, R4, R28, R26 ;  /* 0x0000001c041a7224 */ /* 0x000fc400078e021a */
[----:B------:R-:W-:Y:S02]  /*20a0*/  IMAD.MOV R8, RZ, RZ, -R8 ;  /* 0x000000ffff087224 */ /* 0x000fe400078e0a08 */
[----:B------:R-:W-:-:S04]  /*20b0*/  IMAD.HI.U32 R6, R7, R2, RZ ;  /* 0x0000000207067227 */ /* 0x000fc800078e00ff */
[----:B------:R-:W-:Y:S01]  /*20c0*/  @!P1 IMAD.IADD R22, R22, 0x1, -R4 ;  /* 0x0000000116169824 */ /* 0x000fe200078e0a04 */
[C---:B------:R-:W-:Y:S01]  /*20d0*/  ISETP.GT.U32.AND P1, PT, R4.reuse, R26, PT ;  /* 0x0000001a0400720c */ /* 0x040fe20003f24070 */
[----:B------:R-:W-:Y:S02]  /*20e0*/  IMAD R0, R4, R8, R0 ;  /* 0x0000000804007224 */ /* 0x000fe400078e0200 */
[----:B------:R-:W-:Y:S02]  /*20f0*/  IMAD.MOV R6, RZ, RZ, -R6 ;  /* 0x000000ffff067224 */ /* 0x000fe400078e0a06 */
[----:B------:R-:W-:Y:S01]  /*2100*/  IMAD.HI.U32 R8, R7, R5, RZ ;  /* 0x0000000507087227 */ /* 0x000fe200078e00ff */
[----:B------:R-:W-:-:S03]  /*2110*/  ISETP.GE.AND P3, PT, R27, RZ, PT ;  /* 0x000000ff1b00720c */ /* 0x000fc60003f66270 */
[C---:B------:R-:W-:Y:S02]  /*2120*/  IMAD R2, R4.reuse, R6, R2 ;  /* 0x0000000604027224 */ /* 0x040fe400078e0202 */
[----:B------:R-:W-:Y:S02]  /*2130*/  IMAD.MOV R8, RZ, RZ, -R8 ;  /* 0x000000ffff087224 */ /* 0x000fe400078e0a08 */
[--C-:B------:R-:W-:Y:S01]  /*2140*/  @!P2 IMAD.IADD R23, R23, 0x1, -R4.reuse ;  /* 0x000000011717a824 */ /* 0x100fe200078e0a04 */
[----:B------:R-:W-:Y:S01]  /*2150*/  ISETP.GT.U32.AND P2, PT, R4, R0, PT ;  /* 0x000000000400720c */ /* 0x000fe20003f44070 */
[--C-:B------:R-:W-:Y:S01]  /*2160*/  @!P5 IMAD.IADD R24, R24, 0x1, -R4.reuse ;  /* 0x000000011818d824 */ /* 0x100fe200078e0a04 */
[----:B------:R-:W-:Y:S01]  /*2170*/  IABS R27, R11 ;  /* 0x0000000b001b7213 */ /* 0x000fe20000000000 */
[C---:B------:R-:W-:Y:S01]  /*2180*/  IMAD R5, R4.reuse, R8, R5 ;  /* 0x0000000804057224 */ /* 0x040fe200078e0205 */
[----:B------:R-:W-:Y:S01]  /*2190*/  ISETP.GT.U32.AND P5, PT, R4, R2, PT ;  /* 0x000000020400720c */ /* 0x000fe20003fa4070 */
[----:B------:R-:W-:-:S02]  /*21a0*/  @!P1 IMAD.IADD R26, R26, 0x1, -R4 ;  /* 0x000000011a1a9824 */ /* 0x000fc400078e0a04 */
[----:B------:R-:W-:Y:S01]  /*21b0*/  IMAD.HI.U32 R6, R7, R27, RZ ;  /* 0x0000001b07067227 */ /* 0x000fe200078e00ff */
[----:B------:R-:W-:-:S03]  /*21c0*/  ISETP.GT.U32.AND P1, PT, R4, R5, PT ;  /* 0x000000050400720c */ /* 0x000fc60003f24070 */
[----:B------:R-:W-:Y:S02]  /*21d0*/  IMAD.MOV R6, RZ, RZ, -R6 ;  /* 0x000000ffff067224 */ /* 0x000fe400078e0a06 */
[--C-:B------:R-:W-:Y:S02]  /*21e0*/  @!P2 IMAD.IADD R0, R0, 0x1, -R4.reuse ;  /* 0x000000010000a824 */ /* 0x100fe400078e0a04 */
[----:B------:R-:W-:Y:S02]  /*21f0*/  IMAD R6, R4, R6, R27 ;  /* 0x0000000604067224 */ /* 0x000fe400078e021b */
[--C-:B------:R-:W-:Y:S01]  /*2200*/  @!P5 IMAD.IADD R2, R2, 0x1, -R4.reuse ;  /* 0x000000010202d824 */ /* 0x100fe200078e0a04 */
[C---:B------:R-:W-:Y:S02]  /*2210*/  ISETP.GT.U32.AND P5, PT, R4.reuse, R0, PT ;  /* 0x000000000400720c */ /* 0x040fe40003fa4070 */
[C---:B------:R-:W-:Y:S01]  /*2220*/  ISETP.GT.U32.AND P0, PT, R4.reuse, R6, PT ;  /* 0x000000060400720c */ /* 0x040fe20003f04070 */
[----:B------:R-:W-:Y:S01]  /*2230*/  @!P1 IMAD.IADD R5, R5, 0x1, -R4 ;  /* 0x0000000105059824 */ /* 0x000fe200078e0a04 */
[----:B------:R-:W-:-:S09]  /*2240*/  ISETP.GT.U32.AND P1, PT, R4, R2, PT ;  /* 0x000000020400720c */ /* 0x000fd20003f24070 */
[--C-:B------:R-:W-:Y:S01]  /*2250*/  @!P5 IMAD.IADD R0, R0, 0x1, -R4.reuse ;  /* 0x000000010000d824 */ /* 0x100fe200078e0a04 */
[----:B------:R-:W-:Y:S01]  /*2260*/  ISETP.GE.AND P5, PT, R16, RZ, PT ;  /* 0x000000ff1000720c */ /* 0x000fe20003fa6270 */
[--C-:B------:R-:W-:Y:S01]  /*2270*/  @!P0 IMAD.IADD R6, R6, 0x1, -R4.reuse ;  /* 0x0000000106068824 */ /* 0x100fe200078e0a04 */
[----:B------:R-:W3:Y:S01]  /*2280*/  LDL.LU R16, [R1+0x884] ;  /* 0x0008840001107983 */ /* 0x000ee20000300800 */
[----:B------:R-:W-:Y:S01]  /*2290*/  ISETP.GE.AND P0, PT, R15, RZ, PT ;  /* 0x000000ff0f00720c */ /* 0x000fe20003f06270 */
[----:B------:R-:W-:Y:S01]  /*22a0*/  @!P1 IMAD.IADD R2, R2, 0x1, -R4 ;  /* 0x0000000102029824 */ /* 0x000fe200078e0a04 */
[----:B------:R-:W-:Y:S01]  /*22b0*/  ISETP.GE.AND P1, PT, R3, RZ, PT ;  /* 0x000000ff0300720c */ /* 0x000fe20003f26270 */
[----:B------:R-:W4:Y:S04]  /*22c0*/  LDL.LU R15, [R1+0x880] ;  /* 0x00088000010f7983 */ /* 0x000f280000300800 */
[----:B------:R-:W3:Y:S01]  /*22d0*/  LDL.LU R3, [R1+0x87c] ;  /* 0x00087c0001037983 */ /* 0x000ee20000300800 */
[----:B------:R-:W-:-:S02]  /*22e0*/  ISETP.GT.U32.AND P6, PT, R4, R25, PT ;  /* 0x000000190400720c */ /* 0x000fc40003fc4070 */
[----:B------:R-:W-:Y:S01]  /*22f0*/  @!P5 IMAD.MOV R24, RZ, RZ, -R24 ;  /* 0x000000ffff18d224 */ /* 0x000fe200078e0a18 */
[----:B------:R-:W-:Y:S02]  /*2300*/  ISETP.GE.AND P5, PT, R9, RZ, PT ;  /* 0x000000ff0900720c */ /* 0x000fe40003fa6270 */
[----:B------:R-:W0:Y:S08]  /*2310*/  S2R R9, SR_TID.X ;  /* 0x0000000000097919 */ /* 0x000e300000002100 */
[----:B------:R-:W-:-:S05]  /*2320*/  @!P6 IMAD.IADD R25, R25, 0x1, -R4 ;  /* 0x000000011919e824 */ /* 0x000fca00078e0a04 */
[----:B------:R-:W-:Y:S02]  /*2330*/  ISETP.GT.U32.AND P6, PT, R4, R25, PT ;  /* 0x000000190400720c */ /* 0x000fe40003fc4070 */
[----:B--2---:R-:W-:Y:S02]  /*2340*/  IABS R28, R10 ;  /* 0x0000000a001c7213 */ /* 0x004fe40000000000 */
[----:B------:R-:W-:Y:S01]  /*2350*/  IABS R8, R14 ;  /* 0x0000000e00087213 */ /* 0x000fe20000000000 */
[----:B------:R-:W-:-:S08]  /*2360*/  @!P3 IMAD.MOV R22, RZ, RZ, -R22 ;  /* 0x000000ffff16b224 */ /* 0x000fd000078e0a16 */
[----:B------:R-:W-:Y:S01]  /*2370*/  @!P6 IMAD.IADD R25, R25, 0x1, -R4 ;  /* 0x000000011919e824 */ /* 0x000fe200078e0a04 */
[----:B------:R-:W-:Y:S01]  /*2380*/  ISETP.GE.AND P6, PT, R29, RZ, PT ;  /* 0x000000ff1d00720c */ /* 0x000fe20003fc6270 */
[----:B------:R-:W-:Y:S01]  /*2390*/  IMAD.HI.U32 R29, R7, R28, RZ ;  /* 0x0000001c071d7227 */ /* 0x000fe200078e00ff */
[----:B------:R-:W-:-:S03]  /*23a0*/  ISETP.GT.U32.AND P3, PT, R4, R6, PT ;  /* 0x000000060400720c */ /* 0x000fc60003f64070 */
[----:B------:R-:W-:Y:S02]  /*23b0*/  IMAD.MOV R27, RZ, RZ, -R29 ;  /* 0x000000ffff1b7224 */ /* 0x000fe400078e0a1d */
[----:B------:R-:W-:-:S04]  /*23c0*/  IMAD.HI.U32 R29, R7, R8, RZ ;  /* 0x00000008071d7227 */ /* 0x000fc800078e00ff */
[----:B------:R-:W-:Y:S01]  /*23d0*/  IMAD.MOV R29, RZ, RZ, -R29 ;  /* 0x000000ffff1d7224 */ /* 0x000fe200078e0a1d */
[----:B------:R-:W-:-:S03]  /*23e0*/  ISETP.GT.U32.AND P2, PT, R4, R26, PT ;  /* 0x0000001a0400720c */ /* 0x000fc60003f44070 */
[C---:B------:R-:W-:Y:S02]  /*23f0*/  IMAD R8, R4.reuse, R29, R8 ;  /* 0x0000001d04087224 */ /* 0x040fe400078e0208 */
[C---:B0-----:R-:W-:Y:S02]  /*2400*/  IMAD.SHL.U32 R29, R9.reuse, 0x2, RZ ;  /* 0x00000002091d7824 */ /* 0x041fe400078e00ff */
[----:B------:R-:W-:Y:S01]  /*2410*/  IMAD R7, R4, R27, R28 ;  /* 0x0000001b04077224 */ /* 0x000fe200078e021c */
[----:B------:R-:W-:Y:S01]  /*2420*/  LOP3.LUT R28, R9, 0x7, RZ, 0xc0, !PT ;  /* 0x00000007091c7812 */ /* 0x000fe200078ec0ff */
[----:B------:R-:W-:Y:S01]  /*2430*/  @!P3 IMAD.IADD R6, R6, 0x1, -R4 ;  /* 0x000000010606b824 */ /* 0x000fe200078e0a04 */
[----:B------:R-:W-:Y:S02]  /*2440*/  LOP3.LUT R27, R29, 0x10, RZ, 0xc0, !PT ;  /* 0x000000101d1b7812 */ /* 0x000fe400078ec0ff */
[----:B------:R-:W-:Y:S01]  /*2450*/  ISETP.GE.AND P3, PT, R12, RZ, PT ;  /* 0x000000ff0c00720c */ /* 0x000fe20003f66270 */
[----:B------:R-:W-:Y:S01]  /*2460*/  IMAD R12, R28, 0x110, RZ ;  /* 0x000001101c0c7824 */ /* 0x000fe200078e02ff */
[----:B------:R-:W-:Y:S01]  /*2470*/  LOP3.LUT R27, R27, 0x20, R9, 0xf8, !PT ;  /* 0x000000201b1b7812 */ /* 0x000fe200078ef809 */
[----:B------:R-:W-:-:S02]  /*2480*/  IMAD.SHL.U32 R9, R9, 0x80, RZ ;  /* 0x0000008009097824 */ /* 0x000fc400078e00ff */
[----:B------:R-:W-:Y:S01]  /*2490*/  @!P2 IMAD.IADD R26, R26, 0x1, -R4 ;  /* 0x000000011a1aa824 */ /* 0x000fe200078e0a04 */
[----:B------:R-:W-:Y:S01]  /*24a0*/  LOP3.LUT R27, R12, R27, RZ, 0x3c, !PT ;  /* 0x0000001b0c1b7212 */ /* 0x000fe200078e3cff */
[----:B------:R-:W-:Y:S01]  /*24b0*/  @!P4 IMAD.MOV R21, RZ, RZ, -R21 ;  /* 0x000000ffff15c224 */ /* 0x000fe200078e0a15 */
[C---:B------:R-:W-:Y:S01]  /*24c0*/  ISETP.GT.U32.AND P4, PT, R4.reuse, R5, PT ;  /* 0x000000050400720c */ /* 0x040fe20003f84070 */
[----:B------:R-:W-:Y:S01]  /*24d0*/  @!P1 IMAD.MOV R26, RZ, RZ, -R26 ;  /* 0x000000ffff1a9224 */ /* 0x000fe200078e0a1a */
[----:B------:R-:W-:Y:S02]  /*24e0*/  LOP3.LUT R9, R27, 0x800, R9, 0xf8, !PT ;  /* 0x000008001b097812 */ /* 0x000fe400078ef809 */
[----:B------:R-:W-:Y:S01]  /*24f0*/  ISETP.GT.U32.AND P2, PT, R4, R7, PT ;  /* 0x000000070400720c */ /* 0x000fe20003f44070 */
[----:B------:R-:W-:Y:S01]  /*2500*/  @!P0 IMAD.MOV R25, RZ, RZ, -R25 ;  /* 0x000000ffff198224 */ /* 0x000fe200078e0a19 */
[----:B------:R-:W-:Y:S02]  /*2510*/  ISETP.GE.AND P0, PT, R11, RZ, PT ;  /* 0x000000ff0b00720c */ /* 0x000fe40003f06270 */
[----:B------:R-:W0:Y:S01]  /*2520*/  LDC R11, c[0x0][0x230] ;  /* 0x00008c00ff0b7b82 */ /* 0x000e220000000800 */
[----:B------:R-:W-:-:S04]  /*2530*/  @!P6 IMAD.MOV R23, RZ, RZ, -R23 ;  /* 0x000000ffff17e224 */ /* 0x000fc800078e0a17 */
[----:B------:R-:W-:Y:S01]  /*2540*/  @!P4 IMAD.IADD R5, R5, 0x1, -R4 ;  /* 0x000000010505c824 */ /* 0x000fe200078e0a04 */
[----:B------:R-:W-:-:S03]  /*2550*/  ISETP.GT.U32.AND P4, PT, R4, R8, PT ;  /* 0x000000080400720c */ /* 0x000fc60003f84070 */
[----:B------:R-:W-:-:S05]  /*2560*/  @!P2 IMAD.IADD R7, R7, 0x1, -R4 ;  /* 0x000000010707a824 */ /* 0x000fca00078e0a04 */
[----:B------:R-:W-:Y:S02]  /*2570*/  ISETP.GT.U32.AND P6, PT, R4, R7, PT ;  /* 0x000000070400720c */ /* 0x000fe40003fc4070 */
[----:B------:R-:W-:Y:S01]  /*2580*/  ISETP.GE.AND P2, PT, R13, RZ, PT ;  /* 0x000000ff0d00720c */ /* 0x000fe20003f46270 */
[----:B------:R-:W-:Y:S01]  /*2590*/  IMAD R28, R28, 0x90, RZ ;  /* 0x000000901c1c7824 */ /* 0x000fe200078e02ff */
[----:B------:R-:W2:Y:S01]  /*25a0*/  LDL.LU R13, [R1+0x24] ;  /* 0x00002400010d7983 */ /* 0x000ea20000300800 */
[----:B------:R-:W-:-:S03]  /*25b0*/  @!P4 IMAD.IADD R8, R8, 0x1, -R4 ;  /* 0x000000010808c824 */ /* 0x000fc600078e0a04 */
[----:B------:R-:W4:Y:S01]  /*25c0*/  LDL.LU R12, [R1+0x20] ;  /* 0x00002000010c7983 */ /* 0x000f220000300800 */
[----:B0-----:R-:W-:Y:S01]  /*25d0*/  VIADD R11, R11, 0x3f ;  /* 0x0000003f0b0b7836 */ /* 0x001fe20000000000 */
[----:B------:R-:W-:-:S03]  /*25e0*/  ISETP.GT.U32.AND P4, PT, R4, R8, PT ;  /* 0x000000080400720c */ /* 0x000fc60003f84070 */
[----:B------:R-:W-:Y:S01]  /*25f0*/  @!P6 IMAD.IADD R7, R7, 0x1, -R4 ;  /* 0x000000010707e824 */ /* 0x000fe200078e0a04 */
[----:B------:R-:W-:Y:S02]  /*2600*/  ISETP.GE.AND P6, PT, R10, RZ, PT ;  /* 0x000000ff0a00720c */ /* 0x000fe40003fc6270 */
[----:B------:R-:W-:-:S04]  /*2610*/  SHF.R.S32.HI R10, RZ, 0x1f, R11 ;  /* 0x0000001fff0a7819 */ /* 0x000fc8000001140b */
[----:B------:R-:W-:Y:S01]  /*2620*/  LEA.HI R10, R10, R11, RZ, 0x6 ;  /* 0x0000000b0a0a7211 */ /* 0x000fe200078f30ff */
[----:B------:R0:W-:Y:S01]  /*2630*/  STL [R1+0x220], R9 ;  /* 0x0002200901007387 */ /* 0x0001e20000100800 */
[----:B------:R-:W-:-:S03]  /*2640*/  LOP3.LUT R28, R28, 0x30, R29, 0x78, !PT ;  /* 0x000000301c1c7812 */ /* 0x000fc600078e781d */
[----:B------:R-:W4:Y:S01]  /*2650*/  LDL.LU R11, [R1+0x14] ;  /* 0x00001400010b7983 */ /* 0x000f220000300800 */
[----:B------:R-:W-:-:S03]  /*2660*/  @!P4 IMAD.IADD R8, R8, 0x1, -R4 ;  /* 0x000000010808c824 */ /* 0x000fc600078e0a04 */
[----:B------:R-:W4:Y:S01]  /*2670*/  LDL.LU R10, [R1+0x10] ;  /* 0x00001000010a7983 */ /* 0x000f220000300800 */
[----:B------:R-:W-:-:S03]  /*2680*/  ISETP.GE.AND P4, PT, R14, RZ, PT ;  /* 0x000000ff0e00720c */ /* 0x000fc60003f86270 */
[----:B0-----:R-:W4:Y:S04]  /*2690*/  LDL.LU R9, [R1+0xc] ;  /* 0x00000c0001097983 */ /* 0x001f280000300800 */
[----:B------:R-:W4:Y:S04]  /*26a0*/  LDL.LU R29, [R1] ;  /* 0x00000000011d7983 */ /* 0x000f280000300800 */
[----:B------:R-:W4:Y:S01]  /*26b0*/  LDL.LU R4, [R1+0x4] ;  /* 0x0000040001047983 */ /* 0x000f220000300800 */
[----:B---3--:R-:W-:Y:S02]  /*26c0*/  ISETP.NE.AND P1, PT, R3, RZ, PT ;  /* 0x000000ff0300720c */ /* 0x008fe40003f25270 */
[----:B------:R-:W-:Y:S01]  /*26d0*/  LOP3.LUT R27, RZ, R3, RZ, 0x33, !PT ;  /* 0x00000003ff1b7212 */ /* 0x000fe200078e33ff */
[----:B------:R-:W-:-:S02]  /*26e0*/  IMAD.MOV.U32 R3, RZ, RZ, R0 ;  /* 0x000000ffff037224 */ /* 0x000fc400078e0000 */
[----:B------:R-:W0:Y:S02]  /*26f0*/  S2R R0, SR_TID.X ;  /* 0x0000000000007919 */ /* 0x000e240000002100 */
[----:B------:R-:W-:Y:S01]  /*2700*/  @!P2 IMAD.MOV R3, RZ, RZ, -R3 ;  /* 0x000000ffff03a224 */ /* 0x000fe200078e0a03 */
[----:B------:R-:W-:Y:S04]  /*2710*/  STL [R1+0x2c], R27 ;  /* 0x00002c1b01007387 */ /* 0x000fe80000100800 */
[----:B------:R-:W3:Y:S01]  /*2720*/  LDL.LU R14, [R1+0x878] ;  /* 0x00087800010e7983 */ /* 0x000ee20000300800 */
[----:B0-----:R-:W-:-:S05]  /*2730*/  LOP3.LUT R0, R0, 0x3f, RZ, 0xc0, !PT ;  /* 0x0000003f00007812 */ /* 0x001fca00078ec0ff */
[----:B------:R-:W-:-:S05]  /*2740*/  IMAD R0, R0, UR5, RZ ;  /* 0x0000000500007c24 */ /* 0x000fca000f8e02ff */
[----:B------:R-:W-:-:S05]  /*2750*/  LEA R0, P2, R0, UR12, 0x1 ;  /* 0x0000000c00007c11 */ /* 0x000fca000f8408ff */
[----:B------:R0:W-:Y:S04]  /*2760*/  STL [R1+0x838], R0 ;  /* 0x0008380001007387 */ /* 0x0001e80000100800 */
[----:B0-----:R-:W3:Y:S01]  /*2770*/  LDL.LU R0, [R1+0x8] ;  /* 0x0000080001007983 */ /* 0x001ee20000300800 */
[C---:B--2---:R-:W-:Y:S02]  /*2780*/  SEL R13, R27.reuse, R13, !P1 ;  /* 0x0000000d1b0d7207 */ /* 0x044fe40004800000 */
[----:B----4-:R-:W-:-:S03]  /*2790*/  SEL R12, R27, R12, !P1 ;  /* 0x0000000c1b0c7207 */ /* 0x010fc60004800000 */
[----:B------:R0:W-:Y:S04]  /*27a0*/  STL [R1+0x28], R13 ;  /* 0x0000280d01007387 */ /* 0x0001e80000100800 */
[----:B0-----:R-:W2:Y:S01]  /*27b0*/  LDL.LU R13, [R1+0x874] ;  /* 0x00087400010d7983 */ /* 0x001ea20000300800 */
[----:B------:R-:W-:-:S03]  /*27c0*/  SEL R11, R27, R11, !P1 ;  /* 0x0000000b1b0b7207 */ /* 0x000fc60004800000 */
[----:B------:R0:W-:Y:S01]  /*27d0*/  STL [R1+0x24], R12 ;  /* 0x0000240c01007387 */ /* 0x0001e20000100800 */
[C---:B------:R-:W-:Y:S02]  /*27e0*/  SEL R10, R27.reuse, R10, !P1 ;  /* 0x0000000a1b0a7207 */ /* 0x040fe40004800000 */
[C---:B------:R-:W-:Y:S01]  /*27f0*/  SEL R9, R27.reuse, R9, !P1 ;  /* 0x000000091b097207 */ /* 0x040fe20004800000 */
[----:B0-----:R-:W4:Y:S04]  /*2800*/  LDL.LU R12, [R1+0x870] ;  /* 0x00087000010c7983 */ /* 0x001f280000300800 */
[----:B------:R0:W-:Y:S04]  /*2810*/  STL [R1+0x20], R11 ;  /* 0x0000200b01007387 */ /* 0x0001e80000100800 */
[----:B0-----:R-:W2:Y:S04]  /*2820*/  LDL.LU R11, [R1+0x86c] ;  /* 0x00086c00010b7983 */ /* 0x001ea80000300800 */
[----:B------:R0:W-:Y:S04]  /*2830*/  STL [R1+0x1c], R10 ;  /* 0x00001c0a01007387 */ /* 0x0001e80000100800 */
[----:B0-----:R-:W4:Y:S04]  /*2840*/  LDL.LU R10, [R1+0x868] ;  /* 0x00086800010a7983 */ /* 0x001f280000300800 */
[----:B------:R0:W-:Y:S04]  /*2850*/  STL [R1+0x18], R9 ;  /* 0x0000180901007387 */ /* 0x0001e80000100800 */
[----:B0-----:R-:W2:Y:S01]  /*2860*/  LDL.LU R9, [R1+0x864] ;  /* 0x0008640001097983 */ /* 0x001ea20000300800 */
[----:B---3--:R-:W-:-:S02]  /*2870*/  SEL R0, R27, R0, !P1 ;  /* 0x000000001b007207 */ /* 0x008fc40004800000 */
[----:B------:R-:W-:-:S05]  /*2880*/  SEL R27, R27, R4, !P1 ;  /* 0x000000041b1b7207 */ /* 0x000fca0004800000 */
[----:B------:R0:W-:Y:S04]  /*2890*/  STL [R1+0x860], R27 ;  /* 0x0008601b01007387 */ /* 0x0001e80000100800 */
[----:B------:R1:W-:Y:S04]  /*28a0*/  STL [R1+0x14], R0 ;  /* 0x0000140001007387 */ /* 0x0003e80000100800 */
[----:B0-----:R-:W1:Y:S02]  /*28b0*/  LDL.LU R27, [R1+0x2c] ;  /* 0x00002c00011b7983 */ /* 0x001e640000300800 */
[----:B-1----:R-:W-:-:S02]  /*28c0*/  SEL R0, R27, R29, !P1 ;  /* 0x0000001d1b007207 */ /* 0x002fc40004800000 */
[C---:B--2---:R-:W-:Y:S02]  /*28d0*/  SEL R4, R27.reuse, R9, !P1 ;  /* 0x000000091b047207 */ /* 0x044fe40004800000 */
[C---:B----4-:R-:W-:Y:S01]  /*28e0*/  SEL R9, R27.reuse, R10, !P1 ;  /* 0x0000000a1b097207 */ /* 0x050fe20004800000 */
[----:B------:R0:W-:Y:S04]  /*28f0*/  STL [R1+0x4], R0 ;  /* 0x0000040001007387 */ /* 0x0001e80000100800 */
[----:B------:R1:W-:Y:S01]  /*2900*/  STL [R1+0x10], R4 ;  /* 0x0000100401007387 */ /* 0x0003e20000100800 */
[----:B0-----:R-:W-:-:S03]  /*2910*/  SEL R0, R27, R11, !P1 ;  /* 0x0000000b1b007207 */ /* 0x001fc60004800000 */
[----:B-1----:R-:W2:Y:S04]  /*2920*/  LDL.LU R4, [R1+0x94] ;  /* 0x0000940001047983 */ /* 0x002ea80000300800 */
[----:B------:R-:W-:Y:S04]  /*2930*/  STL [R1+0xc], R9 ;  /* 0x00000c0901007387 */ /* 0x000fe80000100800 */
[----:B------:R-:W3:Y:S04]  /*2940*/  LDL.LU R10, [R1+0x90] ;  /* 0x00009000010a7983 */ /* 0x000ee80000300800 */
[----:B------:R0:W-:Y:S04]  /*2950*/  STL [R1+0x8], R0 ;  /* 0x0000080001007387 */ /* 0x0001e80000100800 */
[----:B------:R-:W4:Y:S01]  /*2960*/  LDL.LU R11, [R1+0x20] ;  /* 0x00002000010b7983 */ /* 0x000f220000300800 */
[----:B0-----:R-:W-:-:S03]  /*2970*/  SEL R0, R27, R12, !P1 ;  /* 0x0000000c1b007207 */ /* 0x001fc60004800000 */
[----:B------:R-:W4:Y:S04]  /*2980*/  LDL.LU R12, [R1+0x1c] ;  /* 0x00001c00010c7983 */ /* 0x000f280000300800 */
[----:B------:R0:W-:Y:S04]  /*2990*/  STL [R1+0x83c], R0 ;  /* 0x00083c0001007387 */ /* 0x0001e80000100800 */
[----:B0-----:R-:W2:Y:S04]  /*29a0*/  LDL.LU R0, [R1+0x8] ;  /* 0x0000080001007983 */ /* 0x001ea80000300800 */
[----:B--2---:R0:W-:Y:S04]  /*29b0*/  STL [R1+0x840], R0 ;  /* 0x0008400001007387 */ /* 0x0041e80000100800 */
[----:B0-----:R-:W2:Y:S04]  /*29c0*/  LDL.LU R0, [R1+0xc] ;  /* 0x00000c0001007983 */ /* 0x001ea80000300800 */
[----:B--2---:R0:W-:Y:S04]  /*29d0*/  STL [R1+0x844], R0 ;  /* 0x0008440001007387 */ /* 0x0041e80000100800 */
[----:B0-----:R-:W2:Y:S01]  /*29e0*/  LDL.LU R0, [R1+0x10] ;  /* 0x0000100001007983 */ /* 0x001ea20000300800 */
[----:B------:R-:W-:-:S03]  /*29f0*/  SEL R29, R27, R13, !P1 ;  /* 0x0000000d1b1d7207 */ /* 0x000fc60004800000 */
[----:B--2---:R0:W-:Y:S04]  /*2a00*/  STL [R1+0x848], R0 ;  /* 0x0008480001007387 */ /* 0x0041e80000100800 */
[----:B0-----:R-:W2:Y:S04]  /*2a10*/  LDL.LU R0, [R1+0x4] ;  /* 0x0000040001007983 */ /* 0x001ea80000300800 */
[----:B------:R-:W4:Y:S01]  /*2a20*/  LDL.LU R13, [R1+0x18] ;  /* 0x00001800010d7983 */ /* 0x000f220000300800 */
[----:B------:R-:W-:-:S05]  /*2a30*/  @!P5 IMAD.MOV R2, RZ, RZ, -R2 ;  /* 0x000000ffff02d224 */ /* 0x000fca00078e0a02 */
[C---:B------:R-:W-:Y:S01]  /*2a40*/  SEL R9, R27.reuse, R2, !P1 ;  /* 0x000000021b097207 */ /* 0x040fe20004800000 */
[----:B------:R-:W-:Y:S02]  /*2a50*/  @!P3 IMAD.MOV R5, RZ, RZ, -R5 ;  /* 0x000000ffff05b224 */ /* 0x000fe400078e0a05 */
[----:B------:R-:W-:Y:S02]  /*2a60*/  @!P0 IMAD.MOV R6, RZ, RZ, -R6 ;  /* 0x000000ffff068224 */ /* 0x000fe400078e0a06 */
[----:B------:R-:W-:Y:S02]  /*2a70*/  @!P6 IMAD.MOV R7, RZ, RZ, -R7 ;  /* 0x000000ffff07e224 */ /* 0x000fe400078e0a07 */
[----:B------:R-:W-:Y:S02]  /*2a80*/  @!P4 IMAD.MOV R8, RZ, RZ, -R8 ;  /* 0x000000ffff08c224 */ /* 0x000fe400078e0a08 */
[----:B------:R-:W-:Y:S02]  /*2a90*/  IMAD R4, R4, UR6, RZ ;  /* 0x0000000604047c24 */ /* 0x000fe4000f8e02ff */
[----:B---3--:R-:W-:Y:S01]  /*2aa0*/  IMAD R10, R10, UR6, RZ ;  /* 0x000000060a0a7c24 */ /* 0x008fe2000f8e02ff */
[C---:B------:R-:W-:Y:S01]  /*2ab0*/  SEL R15, R27.reuse, R15, !P1 ;  /* 0x0000000f1b0f7207 */ /* 0x040fe20004800000 */
[----:B------:R-:W-:Y:S01]  /*2ac0*/  ULDC UR6, c[0x0][0x240] ;  /* 0x0000900000067ab9 */ /* 0x000fe20000000800 */
[----:B------:R-:W-:-:S02]  /*2ad0*/  SEL R16, R27, R16, !P1 ;  /* 0x000000101b107207 */ /* 0x000fc40004800000 */
[C---:B------:R-:W-:Y:S02]  /*2ae0*/  SEL R17, R27.reuse, R17, !P1 ;  /* 0x000000111b117207 */ /* 0x040fe40004800000 */
[C---:B------:R-:W-:Y:S02]  /*2af0*/  SEL R18, R27.reuse, R18, !P1 ;  /* 0x000000121b127207 */ /* 0x040fe40004800000 */
[C---:B------:R-:W-:Y:S02]  /*2b00*/  SEL R19, R27.reuse, R19, !P1 ;  /* 0x000000131b137207 */ /* 0x040fe40004800000 */
[C---:B------:R-:W-:Y:S02]  /*2b10*/  SEL R20, R27.reuse, R20, !P1 ;  /* 0x000000141b147207 */ /* 0x040fe40004800000 */
[C---:B------:R-:W-:Y:S02]  /*2b20*/  SEL R21, R27.reuse, R21, !P1 ;  /* 0x000000151b157207 */ /* 0x040fe40004800000 */
        /* <DEDUP_REMOVED lines=9> */
[C---:B------:R-:W-:Y:S01]  /*2bc0*/  SEL R8, R27.reuse, R8, !P1 ;  /* 0x000000081b087207 */ /* 0x040fe20004800000 */
[----:B----4-:R0:W-:Y:S02]  /*2bd0*/  STL.64 [R1+0x850], R12 ;  /* 0x0008500c01007387 */ /* 0x0101e40000100a00 */
[----:B0-----:R-:W0:Y:S01]  /*2be0*/  S2R R12, SR_TID.X ;  /* 0x00000000000c7919 */ /* 0x001e220000002100 */
[----:B------:R-:W-:Y:S01]  /*2bf0*/  IMAD.MOV.U32 R13, RZ, RZ, R28 ;  /* 0x000000ffff0d7224 */ /* 0x000fe200078e001c */
[----:B------:R-:W-:-:S05]  /*2c00*/  SEL R28, R27, R14, !P1 ;  /* 0x0000000e1b1c7207 */ /* 0x000fca0004800000 */
[----:B------:R1:W-:Y:S04]  /*2c10*/  STL.64 [R1+0x858], R28 ;  /* 0x0008581c01007387 */ /* 0x0003e80000100a00 */
[----:B------:R-:W3:Y:S04]  /*2c20*/  LDL.LU R14, [R1+0x14] ;  /* 0x00001400010e7983 */ /* 0x000ee80000300800 */
[----:B------:R-:W4:Y:S01]  /*2c30*/  LDL.LU R27, [R1+0x860] ;  /* 0x00086000011b7983 */ /* 0x000f220000300800 */
[----:B-1----:R-:W-:Y:S01]  /*2c40*/  IMAD.MOV.U32 R29, RZ, RZ, R13 ;  /* 0x000000ffff1d7224 */ /* 0x002fe200078e000d */
[----:B0-----:R-:W-:-:S05]  /*2c50*/  LOP3.LUT R12, R12, 0x3f, RZ, 0xc0, !PT ;  /* 0x0000003f0c0c7812 */ /* 0x001fca00078ec0ff */
[----:B------:R-:W-:Y:S01]  /*2c60*/  IMAD R2, R12, UR5, RZ ;  /* 0x000000050c027c24 */ /* 0x000fe2000f8e02ff */
[----:B------:R-:W-:-:S04]  /*2c70*/  LEA R28, P0, R4, UR10, 0x1 ;  /* 0x0000000a041c7c11 */ /* 0x000fc8000f8008ff */
[----:B------:R-:W-:Y:S02]  /*2c80*/  LEA.HI.X.SX32 R2, R2, UR13, 0x1, P2 ;  /* 0x0000000d02027c11 */ /* 0x000fe400090f0eff */
[----:B------:R-:W-:-:S03]  /*2c90*/  LEA R12, P3, R10, UR10, 0x1 ;  /* 0x0000000a0a0c7c11 */ /* 0x000fc6000f8608ff */
[----:B------:R0:W-:Y:S01]  /*2ca0*/  STL [R1+0x834], R2 ;  /* 0x0008340201007387 */ /* 0x0001e20000100800 */
[----:B------:R-:W-:Y:S01]  /*2cb0*/  LEA.HI.X.SX32 R13, R10, UR11, 0x1, P3 ;  /* 0x0000000b0a0d7c11 */ /* 0x000fe200098f0eff */
[----:B--2---:R-:W-:Y:S02]  /*2cc0*/  IMAD R0, R0, UR6, RZ ;  /* 0x0000000600007c24 */ /* 0x004fe4000f8e02ff */
[----:B0-----:R-:W-:Y:S01]  /*2cd0*/  IMAD.MOV.U32 R2, RZ, RZ, R29 ;  /* 0x000000ffff027224 */ /* 0x001fe200078e001d */
[----:B------:R-:W-:-:S05]  /*2ce0*/  LEA.HI.X.SX32 R29, R4, UR11, 0x1, P0 ;  /* 0x0000000b041d7c11 */ /* 0x000fca00080f0eff */
[----:B------:R0:W-:Y:S04]  /*2cf0*/  STL.64 [R1+0x218], R28 ;  /* 0x0002181c01007387 */ /* 0x0001e80000100a00 */
[----:B0-----:R-:W2:Y:S04]  /*2d00*/  LDL.LU.64 R28, [R1+0x858] ;  /* 0x00085800011c7983 */ /* 0x001ea80000300a00 */
[----:B------:R-:W3:Y:S04]  /*2d10*/  LDL.LU R4, [R1+0x28] ;  /* 0x0000280001047983 */ /* 0x000ee80000300800 */
[----:B------:R0:W-:Y:S04]  /*2d20*/  STL.64 [R1+0x210], R12 ;  /* 0x0002100c01007387 */ /* 0x0001e80000100a00 */
[----:B0-----:R-:W4:Y:S04]  /*2d30*/  LDL.LU.64 R12, [R1+0x850] ;  /* 0x00085000010c7983 */ /* 0x001f280000300a00 */
[----:B------:R-:W4:Y:S04]  /*2d40*/  LDL.LU R10, [R1+0x24] ;  /* 0x00002400010a7983 */ /* 0x000f280000300800 */
[----:B------:R0:W-:Y:S04]  /*2d50*/  STL [R1+0x4], R0 ;  /* 0x0000040001007387 */ /* 0x0001e80000100800 */
[----:B0-----:R-:W2:Y:S02]  /*2d60*/  LDL.LU R0, [R1+0x848] ;  /* 0x0008480001007983 */ /* 0x001ea40000300800 */
[----:B--2---:R-:W-:-:S05]  /*2d70*/  IMAD R0, R0, UR6, RZ ;  /* 0x0000000600007c24 */ /* 0x004fca000f8e02ff */
[----:B------:R0:W-:Y:S04]  /*2d80*/  STL [R1+0x10], R0 ;  /* 0x0000100001007387 */ /* 0x0001e80000100800 */
[----:B0-----:R-:W2:Y:S02]  /*2d90*/  LDL.LU R0, [R1+0x844] ;  /* 0x0008440001007983 */ /* 0x001ea40000300800 */
[----:B--2---:R-:W-:-:S05]  /*2da0*/  IMAD R0, R0, UR6, RZ ;  /* 0x0000000600007c24 */ /* 0x004fca000f8e02ff */
[----:B------:R0:W-:Y:S04]  /*2db0*/  STL [R1+0xc], R0 ;  /* 0x00000c0001007387 */ /* 0x0001e80000100800 */
[----:B0-----:R-:W2:Y:S02]  /*2dc0*/  LDL.LU R0, [R1+0x840] ;  /* 0x0008400001007983 */ /* 0x001ea40000300800 */
[----:B--2---:R-:W-:-:S05]  /*2dd0*/  IMAD R0, R0, UR6, RZ ;  /* 0x0000000600007c24 */ /* 0x004fca000f8e02ff */
[----:B------:R0:W-:Y:S04]  /*2de0*/  STL [R1+0x8], R0 ;  /* 0x0000080001007387 */ /* 0x0001e80000100800 */
[----:B0-----:R-:W2:Y:S01]  /*2df0*/  LDL.LU R0, [R1+0x83c] ;  /* 0x00083c0001007983 */ /* 0x001ea20000300800 */
[----:B------:R-:W-:Y:S02]  /*2e00*/  IMAD R29, R29, UR6, RZ ;  /* 0x000000061d1d7c24 */ /* 0x000fe4000f8e02ff */
[----:B--2---:R-:W-:-:S05]  /*2e10*/  IMAD R0, R0, UR6, RZ ;  /* 0x0000000600007c24 */ /* 0x004fca000f8e02ff */
[----:B------:R0:W-:Y:S04]  /*2e20*/  STL [R1], R0 ;  /* 0x0000000001007387 */ /* 0x0001e80000100800 */
[----:B0-----:R-:W2:Y:S04]  /*2e30*/  LDL.LU R0, [R1+0x838] ;  /* 0x0008380001007983 */ /* 0x001ea80000300800 */
[----:B------:R0:W-:Y:S04]  /*2e40*/  STL [R1+0x82c], R29 ;  /* 0x00082c1d01007387 */ /* 0x0001e80000100800 */
[----:B0-----:R-:W2:Y:S01]  /*2e50*/  LDL R29, [R1+0x220] ;  /* 0x00022000011d7983 */ /* 0x001ea20000100800 */
[----:B------:R-:W-:-:S02]  /*2e60*/  IMAD R16, R16, UR6, RZ ;  /* 0x0000000610107c24 */ /* 0x000fc4000f8e02ff */
[----:B------:R-:W-:Y:S02]  /*2e70*/  IMAD R17, R17, UR6, RZ ;  /* 0x0000000611117c24 */ /* 0x000fe4000f8e02ff */
[----:B---3--:R-:W-:Y:S02]  /*2e80*/  IMAD R4, R4, UR6, RZ ;  /* 0x0000000604047c24 */ /* 0x008fe4000f8e02ff */
[----:B------:R-:W-:Y:S02]  /*2e90*/  IMAD R19, R19, UR6, RZ ;  /* 0x0000000613137c24 */ /* 0x000fe4000f8e02ff */
[----:B------:R-:W-:Y:S02]  /*2ea0*/  IMAD R20, R20, UR6, RZ ;  /* 0x0000000614147c24 */ /* 0x000fe4000f8e02ff */
[----:B----4-:R-:W-:Y:S02]  /*2eb0*/  IMAD R10, R10, UR6, RZ ;  /* 0x000000060a0a7c24 */ /* 0x010fe4000f8e02ff */
[----:B------:R-:W-:-:S02]  /*2ec0*/  IMAD R11, R11, UR6, RZ ;  /* 0x000000060b0b7c24 */ /* 0x000fc4000f8e02ff */
[----:B------:R-:W-:Y:S02]  /*2ed0*/  IMAD R12, R12, UR6, RZ ;  /* 0x000000060c0c7c24 */ /* 0x000fe4000f8e02ff */
[----:B------:R-:W-:Y:S02]  /*2ee0*/  IMAD R13, R13, UR6, RZ ;  /* 0x000000060d0d7c24 */ /* 0x000fe4000f8e02ff */
[----:B------:R-:W-:Y:S01]  /*2ef0*/  IMAD R14, R14, UR6, RZ ;  /* 0x000000060e0e7c24 */ /* 0x000fe2000f8e02ff */
[----:B--2---:R0:W-:Y:S04]  /*2f00*/  STL [R1+0x830], R29 ;  /* 0x0008301d01007387 */ /* 0x0041e80000100800 */
[----:B------:R1:W-:Y:S01]  /*2f10*/  STL [R1+0x828], R16 ;  /* 0x0008281001007387 */ /* 0x0003e20000100800 */
[----:B0-----:R-:W-:Y:S01]  /*2f20*/  IMAD.MOV.U32 R29, RZ, RZ, R2 ;  /* 0x000000ffff1d7224 */ /* 0x001fe200078e0002 */
[----:B------:R-:W-:-:S02]  /*2f30*/  LEA R2, P4, R4, R0, 0x1 ;  /* 0x0000000004027211 */ /* 0x000fc400078808ff */
[----:B-1----:R-:W2:Y:S04]  /*2f40*/  LDL.LU R16, [R1+0x4] ;  /* 0x0000040001107983 */ /* 0x002ea80000300800 */
[----:B------:R0:W-:Y:S04]  /*2f50*/  STL [R1+0x824], R17 ;  /* 0x0008241101007387 */ /* 0x0001e80000100800 */
[----:B0-----:R-:W3:Y:S04]  /*2f60*/  LDL.LU R17, [R1+0x10] ;  /* 0x0000100001117983 */ /* 0x001ee80000300800 */
[----:B------:R0:W-:Y:S04]  /*2f70*/  STL [R1+0x820], R19 ;  /* 0x0008201301007387 */ /* 0x0001e80000100800 */
[----:B0-----:R-:W4:Y:S04]  /*2f80*/  LDL.LU R19, [R1+0xc] ;  /* 0x00000c0001137983 */ /* 0x001f280000300800 */
[----:B------:R0:W-:Y:S04]  /*2f90*/  STL [R1+0x81c], R20 ;  /* 0x00081c1401007387 */ /* 0x0001e80000100800 */
[----:B0-----:R-:W4:Y:S04]  /*2fa0*/  LDL.LU R20, [R1+0x8] ;  /* 0x0000080001147983 */ /* 0x001f280000300800 */
[----:B------:R0:W-:Y:S02]  /*2fb0*/  STL [R1+0x7d4], R2 ;  /* 0x0007d40201007387 */ /* 0x0001e40000100800 */
[----:B0-----:R-:W-:-:S05]  /*2fc0*/  LEA R2, P6, R10, R0, 0x1 ;  /* 0x000000000a027211 */ /* 0x001fca00078c08ff */
        /* <DEDUP_REMOVED lines=8> */
[----:B------:R0:W-:Y:S04]  /*3050*/  STL [R1+0x7e8], R2 ;  /* 0x0007e80201007387 */ /* 0x0001e80000100800 */
[----:B0-----:R-:W2:Y:S01]  /*3060*/  LDL.LU R2, [R1+0x834] ;  /* 0x0008340001027983 */ /* 0x001ea20000300800 */
[----:B------:R-:W-:Y:S01]  /*3070*/  IMAD R27, R27, UR6, RZ ;  /* 0x000000061b1b7c24 */ /* 0x000fe2000f8e02ff */
[----:B--2---:R-:W-:-:S05]  /*3080*/  LEA.HI.X.SX32 R4, R4, R2, 0x1, P4 ;  /* 0x0000000204047211 */ /* 0x004fca00020f0eff */
[----:B------:R0:W-:Y:S02]  /*3090*/  STL [R1+0x7cc], R4 ;  /* 0x0007cc0401007387 */ /* 0x0001e40000100800 */
[----:B0-----:R-:W-:Y:S01]  /*30a0*/  IMAD.MOV.U32 R4, RZ, RZ, R29 ;  /* 0x000000ffff047224 */ /* 0x001fe200078e001d */
[----:B------:R-:W-:-:S05]  /*30b0*/  LEA R29, P5, R27, R0, 0x1 ;  /* 0x000000001b1d7211 */ /* 0x000fca00078a08ff */
[----:B------:R0:W-:Y:S04]  /*30c0*/  STL [R1+0x7d0], R29 ;  /* 0x0007d01d01007387 */ /* 0x0001e80000100800 */
[----:B0-----:R-:W2:Y:S01]  /*30d0*/  LDL.LU R29, [R1+0x830] ;  /* 0x00083000011d7983 */ /* 0x001ea20000300800 */
[----:B------:R-:W-:-:S05]  /*30e0*/  LEA.HI.X.SX32 R10, R10, R2, 0x1, P6 ;  /* 0x000000020a0a7211 */ /* 0x000fca00030f0eff */
[----:B------:R2:W-:Y:S02]  /*30f0*/  STL [R1+0x7c4], R10 ;  /* 0x0007c40a01007387 */ /* 0x0005e40000100800 */
[----:B--2---:R-:W-:Y:S01]  /*3100*/  IMAD.MOV.U32 R10, RZ, RZ, R29 ;  /* 0x000000ffff0a7224 */ /* 0x004fe200078e001d */
[----:B------:R-:W-:-:S05]  /*3110*/  LEA R29, P4, R16, R0, 0x1 ;  /* 0x00000000101d7211 */ /* 0x000fca00078808ff */
[----:B------:R0:W-:Y:S02]  /*3120*/  STL [R1+0x7c8], R29 ;  /* 0x0007c81d01007387 */ /* 0x0001e40000100800 */
[----:B0-----:R-:W-:Y:S02]  /*3130*/  LEA.HI.X.SX32 R29, R11, R2, 0x1, P3 ;  /* 0x000000020b1d7211 */ /* 0x001fe400018f0eff */
[----:B------:R-:W2:Y:S04]  /*3140*/  LDL.LU R11, [R1] ;  /* 0x00000000010b7983 */ /* 0x000ea80000300800 */
[----:B------:R3:W-:Y:S02]  /*3150*/  STL [R1+0x7bc], R29 ;  /* 0x0007bc1d01007387 */ /* 0x0007e40000100800 */
[----:B---3--:R-:W-:-:S05]  /*3160*/  LEA R29, P3, R17, R0, 0x1 ;  /* 0x00000000111d7211 */ /* 0x008fca00078608ff */
[----:B------:R0:W-:Y:S02]  /*3170*/  STL [R1+0x7c0], R29 ;  /* 0x0007c01d01007387 */ /* 0x0001e40000100800 */
[----:B0-----:R-:W-:Y:S02]  /*3180*/  LEA.HI.X.SX32 R29, R12, R2, 0x1, P1 ;  /* 0x000000020c1d7211 */ /* 0x001fe400008f0eff */
[----:B----4-:R-:W-:-:S03]  /*3190*/  LEA R12, P1, R19, R0, 0x1 ;  /* 0x00000000130c7211 */ /* 0x010fc600078208ff */
[----:B------:R0:W-:Y:S04]  /*31a0*/  STL [R1+0x7b4], R29 ;  /* 0x0007b41d01007387 */ /* 0x0001e80000100800 */
[----:B------:R1:W-:Y:S01]  /*31b0*/  STL [R1+0x7b8], R12 ;  /* 0x0007b80c01007387 */ /* 0x0003e20000100800 */
[----:B0-----:R-:W-:-:S03]  /*31c0*/  LEA.HI.X.SX32 R29, R13, R2, 0x1, P0 ;  /* 0x000000020d1d7211 */ /* 0x001fc600000f0eff */
[----:B-1----:R-:W3:Y:S04]  /*31d0*/  LDL.64 R12, [R1+0x210] ;  /* 0x00021000010c7983 */ /* 0x002ee80000100a00 */
[----:B------:R0:W-:Y:S02]  /*31e0*/  STL [R1+0x708], R29 ;  /* 0x0007081d01007387 */ /* 0x0001e40000100800 */
[----:B0-----:R-:W-:-:S05]  /*31f0*/  LEA R29, P0, R20, R0, 0x1 ;  /* 0x00000000141d7211 */ /* 0x001fca00078008ff */
[----:B------:R0:W-:Y:S04]  /*3200*/  STL [R1+0x724], R29 ;  /* 0x0007241d01007387 */ /* 0x0001e80000100800 */
[----:B0-----:R-:W4:Y:S01]  /*3210*/  LDL.LU R29, [R1+0x82c] ;  /* 0x00082c00011d7983 */ /* 0x001f220000300800 */
[----:B------:R-:W-:-:S05]  /*3220*/  LEA.HI.X.SX32 R14, R14, R2, 0x1, P2 ;  /* 0x000000020e0e7211 */ /* 0x000fca00010f0eff */
[----:B------:R2:W-:Y:S02]  /*3230*/  STL [R1+0x70c], R14 ;  /* 0x00070c0e01007387 */ /* 0x0005e40000100800 */
[----:B--2---:R-:W-:-:S05]  /*3240*/  LEA R14, P2, R11, R0, 0x1 ;  /* 0x000000000b0e7211 */ /* 0x004fca00078408ff */
[----:B------:R0:W-:Y:S02]  /*3250*/  STL [R1+0x72c], R14 ;  /* 0x00072c0e01007387 */ /* 0x0001e40000100800 */
[----:B0-----:R-:W-:-:S05]  /*3260*/  LEA.HI.X.SX32 R14, R27, R2, 0x1, P5 ;  /* 0x000000021b0e7211 */ /* 0x001fca00028f0eff */
[----:B------:R0:W-:Y:S02]  /*3270*/  STL [R1+0x710], R14 ;  /* 0x0007100e01007387 */ /* 0x0001e40000100800 */
[----:B0-----:R-:W-:Y:S02]  /*3280*/  LEA.HI.X.SX32 R14, R16, R2, 0x1, P4 ;  /* 0x00000002100e7211 */ /* 0x001fe400020f0eff */
[----:B----4-:R-:W-:-:S05]  /*3290*/  LEA R27, P5, R29, R0, 0x1 ;  /* 0x000000001d1b7211 */ /* 0x010fca00078a08ff */
[----:B------:R-:W-:Y:S04]  /*32a0*/  STL [R1+0x734], R27 ;  /* 0x0007341b01007387 */ /* 0x000fe80000100800 */
[----:B------:R-:W2:Y:S04]  /*32b0*/  LDL.LU R16, [R1+0x828] ;  /* 0x0008280001107983 */ /* 0x000ea80000300800 */
[----:B------:R0:W-:Y:S02]  /*32c0*/  STL [R1+0x714], R14 ;  /* 0x0007140e01007387 */ /* 0x0001e40000100800 */
[----:B0-----:R-:W-:-:S02]  /*32d0*/  LEA.HI.X.SX32 R14, R17, R2, 0x1, P3 ;  /* 0x00000002110e7211 */ /* 0x001fc400018f0eff */
[----:B------:R-:W4:Y:S01]  /*32e0*/  LDL.LU R17, [R1+0x824] ;  /* 0x0008240001117983 */ /* 0x000f220000300800 */
[----:B------:R-:W-:Y:S02]  /*32f0*/  IMAD R28, R28, UR6, RZ ;  /* 0x000000061c1c7c24 */ /* 0x000fe4000f8e02ff */
[----:B------:R-:W-:-:S03]  /*3300*/  IMAD R15, R15, UR6, RZ ;  /* 0x000000060f0f7c24 */ /* 0x000fc6000f8e02ff */
[----:B------:R-:W-:-:S05]  /*3310*/  LEA R27, P4, R28, R0, 0x1 ;  /* 0x000000001c1b7211 */ /* 0x000fca00078808ff */
[----:B------:R0:W-:Y:S04]  /*3320*/  STL [R1+0x73c], R27 ;  /* 0x00073c1b01007387 */ /* 0x0001e80000100800 */
[----:B------:R1:W-:Y:S01]  /*3330*/  STL [R1+0x718], R14 ;  /* 0x0007180e01007387 */ /* 0x0003e20000100800 */
[----:B0-----:R-:W-:Y:S02]  /*3340*/  LEA R27, P3, R15, R0, 0x1 ;  /* 0x000000000f1b7211 */ /* 0x001fe400078608ff */
[-C--:B-1----:R-:W-:Y:S02]  /*3350*/  LEA.HI.X.SX32 R14, R19, R2.reuse, 0x1, P1 ;  /* 0x00000002130e7211 */ /* 0x082fe400008f0eff */
[----:B------:R-:W3:Y:S04]  /*3360*/  LDL.LU R19, [R1+0x820] ;  /* 0x0008200001137983 */ /* 0x000ee80000300800 */
[----:B------:R-:W-:Y:S04]  /*3370*/  STL [R1+0x744], R27 ;  /* 0x0007441b01007387 */ /* 0x000fe80000100800 */
[----:B------:R0:W-:Y:S02]  /*3380*/  STL [R1+0x71c], R14 ;  /* 0x00071c0e01007387 */ /* 0x0001e40000100800 */
[----:B0-----:R-:W-:-:S02]  /*3390*/  LEA.HI.X.SX32 R14, R20, R2, 0x1, P0 ;  /* 0x00000002140e7211 */ /* 0x001fc400000f0eff */
[----:B------:R-:W3:Y:S01]  /*33a0*/  LDL.LU R20, [R1+0x81c] ;  /* 0x00081c0001147983 */ /* 0x000ee20000300800 */
[----:B------:R-:W-:Y:S01]  /*33b0*/  IMAD R18, R18, UR6, RZ ;  /* 0x0000000612127c24 */ /* 0x000fe2000f8e02ff */
[----:B--2---:R-:W-:-:S05]  /*33c0*/  LEA R27, P1, R16, R0, 0x1 ;  /* 0x00000000101b7211 */ /* 0x004fca00078208ff */
[----:B------:R4:W-:Y:S04]  /*33d0*/  STL [R1+0x74c], R27 ;  /* 0x00074c1b01007387 */ /* 0x0009e80000100800 */
[----:B------:R0:W-:Y:S01]  /*33e0*/  STL [R1+0x720], R14 ;  /* 0x0007200e01007387 */ /* 0x0001e20000100800 */
[----:B----4-:R-:W-:Y:S02]  /*33f0*/  LEA R27, P0, R17, R0, 0x1 ;  /* 0x00000000111b7211 */ /* 0x010fe400078008ff */
[----:B0-----:R-:W-:Y:S02]  /*3400*/  LEA.HI.X.SX32 R14, R11, R2, 0x1, P2 ;  /* 0x000000020b0e7211 */ /* 0x001fe400010f0eff */
[----:B------:R-:W-:Y:S01]  /*3410*/  LEA R11, P2, R18, R0, 0x1 ;  /* 0x00000000120b7211 */ /* 0x000fe200078408ff */
[----:B------:R0:W-:Y:S04]  /*3420*/  STL [R1+0x754], R27 ;  /* 0x0007541b01007387 */ /* 0x0001e80000100800 */
[----:B------:R-:W-:Y:S01]  /*3430*/  STL [R1+0x728], R14 ;  /* 0x0007280e01007387 */ /* 0x000fe20000100800 */
[----:B0-----:R-:W-:-:S03]  /*3440*/  LEA.HI.X.SX32 R27, R29, R2, 0x1, P5 ;  /* 0x000000021d1b7211 */ /* 0x001fc600028f0eff */
[----:B------:R0:W-:Y:S04]  /*3450*/  STL [R1+0x75c], R11 ;  /* 0x00075c0b01007387 */ /* 0x0001e80000100800 */
[----:B------:R-:W-:Y:S01]  /*3460*/  STL [R1+0x730], R27 ;  /* 0x0007301b01007387 */ /* 0x000fe20000100800 */
[----:B0-----:R-:W-:-:S03]  /*3470*/  LEA.HI.X.SX32 R11, R28, R2, 0x1, P4 ;  /* 0x000000021c0b7211 */ /* 0x001fc600020f0eff */
[----:B------:R-:W2:Y:S01]  /*3480*/  LDL.64 R28, [R1+0x218] ;  /* 0x00021800011c7983 */ /* 0x000ea20000100a00 */
[----:B---3--:R-:W-:Y:S01]  /*3490*/  LEA R14, P5, R19, R0, 0x1 ;  /* 0x00000000130e7211 */ /* 0x008fe200078a08ff */
[----:B------:R-:W-:-:S04]  /*34a0*/  IMAD R21, R21, UR6, RZ ;  /* 0x0000000615157c24 */ /* 0x000fc8000f8e02ff */
[----:B------:R0:W-:Y:S01]  /*34b0*/  STL [R1+0x764], R14 ;  /* 0x0007640e01007387 */ /* 0x0001e20000100800 */
[----:B------:R-:W-:-:S03]  /*34c0*/  IMAD R22, R22, UR6, RZ ;  /* 0x0000000616167c24 */ /* 0x000fc6000f8e02ff */
[----:B------:R1:W-:Y:S01]  /*34d0*/  STL [R1+0x738], R11 ;  /* 0x0007380b01007387 */ /* 0x0003e20000100800 */
[----:B0-----:R-:W-:Y:S02]  /*34e0*/  LEA R14, P4, R20, R0, 0x1 ;  /* 0x00000000140e7211 */ /* 0x001fe400078808ff */
[----:B-1----:R-:W-:Y:S01]  /*34f0*/  LEA.HI.X.SX32 R11, R15, R2, 0x1, P3 ;  /* 0x000000020f0b7211 */ /* 0x002fe200018f0eff */
[----:B------:R-:W-:Y:S01]  /*3500*/  IMAD.MOV.U32 R15, RZ, RZ, R13 ;  /* 0x000000ffff0f7224 */ /* 0x000fe200078e000d */
[----:B------:R-:W-:Y:S01]  /*3510*/  LEA R13, P3, R21, R0, 0x1 ;  /* 0x00000000150d7211 */ /* 0x000fe200078608ff */
[----:B------:R0:W-:Y:S01]  /*3520*/  STL [R1+0x76c], R14 ;  /* 0x00076c0e01007387 */ /* 0x0001e20000100800 */
[----:B------:R-:W-:-:S03]  /*3530*/  IMAD R23, R23, UR6, RZ ;  /* 0x0000000617177c24 */ /* 0x000fc6000f8e02ff */
[----:B------:R1:W-:Y:S01]  /*3540*/  STL [R1+0x740], R11 ;  /* 0x0007400b01007387 */ /* 0x0003e20000100800 */
[----:B0-----:R-:W-:Y:S01]  /*3550*/  IMAD.MOV.U32 R14, RZ, RZ, R12 ;  /* 0x000000ffff0e7224 */ /* 0x001fe200078e000c */
[----:B------:R-:W-:Y:S02]  /*3560*/  LEA.HI.X.SX32 R12, R16, R2, 0x1, P1 ;  /* 0x00000002100c7211 */ /* 0x000fe400008f0eff */
[----:B------:R0:W-:Y:S01]  /*3570*/  STL [R1+0x774], R13 ;  /* 0x0007740d01007387 */ /* 0x0001e20000100800 */
[----:B-1----:R-:W-:Y:S01]  /*3580*/  LEA R11, P1, R22, R0, 0x1 ;  /* 0x00000000160b7211 */ /* 0x002fe200078208ff */
[----:B------:R-:W-:Y:S02]  /*3590*/  IMAD R24, R24, UR6, RZ ;  /* 0x0000000618187c24 */ /* 0x000fe4000f8e02ff */
[----:B------:R1:W-:Y:S01]  /*35a0*/  STL [R1+0x748], R12 ;  /* 0x0007480c01007387 */ /* 0x0003e20000100800 */
[----:B0-----:R-:W-:-:S03]  /*35b0*/  LEA.HI.X.SX32 R13, R17, R2, 0x1, P0 ;  /* 0x00000002110d7211 */ /* 0x001fc600000f0eff */
[----:B------:R0:W-:Y:S01]  /*35c0*/  STL [R1+0x77c], R11 ;  /* 0x00077c0b01007387 */ /* 0x0001e20000100800 */
[----:B-1----:R-:W-:-:S03]  /*35d0*/  LEA R12, P0, R23, R0, 0x1 ;  /* 0x00000000170c7211 */ /* 0x002fc600078008ff */
[----:B------:R1:W-:Y:S01]  /*35e0*/  STL [R1+0x750], R13 ;  /* 0x0007500d01007387 */ /* 0x0003e20000100800 */
[----:B------:R-:W-:-:S03]  /*35f0*/  IMAD R25, R25, UR6, RZ ;  /* 0x0000000619197c24 */ /* 0x000fc6000f8e02ff */
[----:B------:R3:W-:Y:S01]  /*3600*/  STL [R1+0x784], R12 ;  /* 0x0007840c01007387 */ /* 0x0007e20000100800 */
[----:B0-----:R-:W-:Y:S01]  /*3610*/  LEA.HI.X.SX32 R11, R18, R2, 0x1, P2 ;  /* 0x00000002120b7211 */ /* 0x001fe200010f0eff */
[----:B------:R-:W-:Y:S01]  /*3620*/  IMAD R26, R26, UR6, RZ ;  /* 0x000000061a1a7c24 */ /* 0x000fe2000f8e02ff */
[----:B-1----:R-:W-:-:S03]  /*3630*/  LEA R13, P2, R24, R0, 0x1 ;  /* 0x00000000180d7211 */ /* 0x002fc600078408ff */
[----:B------:R0:W-:Y:S01]  /*3640*/  STL [R1+0x758], R11 ;  /* 0x0007580b01007387 */ /* 0x0001e20000100800 */
[----:B---3--:R-:W-:-:S03]  /*3650*/  LEA.HI.X.SX32 R12, R19, R2, 0x1, P5 ;  /* 0x00000002130c7211 */ /* 0x008fc600028f0eff */
[----:B------:R1:W-:Y:S01]  /*3660*/  STL [R1+0x78c], R13 ;  /* 0x00078c0d01007387 */ /* 0x0003e20000100800 */
[----:B------:R-:W-:-:S03]  /*3670*/  IMAD R3, R3, UR6, RZ ;  /* 0x0000000603037c24 */ /* 0x000fc6000f8e02ff */
[----:B------:R3:W-:Y:S01]  /*3680*/  STL [R1+0x760], R12 ;  /* 0x0007600c01007387 */ /* 0x0007e20000100800 */
[----:B0-----:R-:W-:Y:S02]  /*3690*/  LEA R11, P5, R25, R0, 0x1 ;  /* 0x00000000190b7211 */ /* 0x001fe400078a08ff */
[----:B-1----:R-:W-:-:S03]  /*36a0*/  LEA.HI.X.SX32 R13, R20, R2, 0x1, P4 ;  /* 0x00000002140d7211 */ /* 0x002fc600020f0eff */
[----:B------:R0:W-:Y:S01]  /*36b0*/  STL [R1+0x794], R11 ;  /* 0x0007940b01007387 */ /* 0x0001e20000100800 */
[----:B---3--:R-:W-:-:S03]  /*36c0*/  LEA R12, P4, R26, R0, 0x1 ;  /* 0x000000001a0c7211 */ /* 0x008fc600078808ff */
[----:B------:R1:W-:Y:S01]  /*36d0*/  STL [R1+0x768], R13 ;  /* 0x0007680d01007387 */ /* 0x0003e20000100800 */
[----:B------:R-:W-:-:S03]  /*36e0*/  IMAD R9, R9, UR6, RZ ;  /* 0x0000000609097c24 */ /* 0x000fc6000f8e02ff */
[----:B------:R3:W-:Y:S01]  /*36f0*/  STL [R1+0x79c], R12 ;  /* 0x00079c0c01007387 */ /* 0x0007e20000100800 */
[-C--:B0-----:R-:W-:Y:S01]  /*3700*/  LEA.HI.X.SX32 R11, R21, R2.reuse, 0x1, P3 ;  /* 0x00000002150b7211 */ /* 0x081fe200018f0eff */
[----:B------:R-:W-:Y:S01]  /*3710*/  IMAD R5, R5, UR6, RZ ;  /* 0x0000000605057c24 */ /* 0x000fe2000f8e02ff */
[----:B-1----:R-:W-:Y:S02]  /*3720*/  LEA.HI.X.SX32 R13, R22, R2, 0x1, P1 ;  /* 0x00000002160d7211 */ /* 0x002fe400008f0eff */
[-C--:B---3--:R-:W-:Y:S01]  /*3730*/  LEA R12, P3, R3, R0.reuse, 0x1 ;  /* 0x00000000030c7211 */ /* 0x088fe200078608ff */
[----:B------:R0:W-:Y:S04]  /*3740*/  STL [R1+0x770], R11 ;  /* 0x0007700b01007387 */ /* 0x0001e80000100800 */
[----:B------:R1:W-:Y:S01]  /*3750*/  STL [R1+0x7a0], R12 ;  /* 0x0007a00c01007387 */ /* 0x0003e20000100800 */
[----:B------:R-:W-:Y:S01]  /*3760*/  IMAD R6, R6, UR6, RZ ;  /* 0x0000000606067c24 */ /* 0x000fe2000f8e02ff */
[----:B0-----:R-:W-:-:S02]  /*3770*/  LEA R11, P1, R9, R0, 0x1 ;  /* 0x00000000090b7211 */ /* 0x001fc400078208ff */
[----:B------:R0:W-:Y:S01]  /*3780*/  STL [R1+0x778], R13 ;  /* 0x0007780d01007387 */ /* 0x0001e20000100800 */
[----:B-1----:R-:W-:-:S03]  /*3790*/  LEA.HI.X.SX32 R12, R23, R2, 0x1, P0 ;  /* 0x00000002170c7211 */ /* 0x002fc600000f0eff */
[----:B------:R1:W-:Y:S01]  /*37a0*/  STL [R1+0x7a4], R11 ;  /* 0x0007a40b01007387 */ /* 0x0003e20000100800 */
[----:B------:R-:W-:-:S03]  /*37b0*/  IMAD R7, R7, UR6, RZ ;  /* 0x0000000607077c24 */ /* 0x000fc6000f8e02ff */
[----:B------:R3:W-:Y:S01]  /*37c0*/  STL [R1+0x780], R12 ;  /* 0x0007800c01007387 */ /* 0x0007e20000100800 */
[----:B0-----:R-:W-:Y:S01]  /*37d0*/  LEA R13, P0, R5, R0, 0x1 ;  /* 0x00000000050d7211 */ /* 0x001fe200078008ff */
[----:B-1----:R-:W-:Y:S01]  /*37e0*/  IMAD.MOV.U32 R11, RZ, RZ, R4 ;  /* 0x000000ffff0b7224 */ /* 0x002fe200078e0004 */
[----:B---3--:R-:W-:Y:S02]  /*37f0*/  LEA.HI.X.SX32 R12, R24, R2, 0x1, P2 ;  /* 0x00000002180c7211 */ /* 0x008fe400010f0eff */
[----:B------:R-:W-:Y:S01]  /*3800*/  LEA R4, P2, R6, R0, 0x1 ;  /* 0x0000000006047211 */ /* 0x000fe200078408ff */
[----:B------:R0:W-:Y:S01]  /*3810*/  STL [R1+0x7a8], R13 ;  /* 0x0007a80d01007387 */ /* 0x0001e20000100800 */
[----:B------:R-:W-:-:S03]  /*3820*/  IMAD R8, R8, UR6, RZ ;  /* 0x0000000608087c24 */ /* 0x000fc6000f8e02ff */
[----:B------:R1:W-:Y:S04]  /*3830*/  STL [R1+0x788], R12 ;  /* 0x0007880c01007387 */ /* 0x0003e80000100800 */
[----:B------:R3:W-:Y:S01]  /*3840*/  STL [R1+0x7ac], R4 ;  /* 0x0007ac0401007387 */ /* 0x0007e20000100800 */
[----:B0-----:R-:W-:Y:S02]  /*3850*/  LEA.HI.X.SX32 R13, R25, R2, 0x1, P5 ;  /* 0x00000002190d7211 */ /* 0x001fe400028f0eff */
[----:B-1----:R-:W-:-:S03]  /*3860*/  LEA R12, P5, R7, R0, 0x1 ;  /* 0x00000000070c7211 */ /* 0x002fc600078a08ff */
[----:B------:R0:W-:Y:S01]  /*3870*/  STL [R1+0x790], R13 ;  /* 0x0007900d01007387 */ /* 0x0001e20000100800 */
[----:B---3--:R-:W1:Y:S03]  /*3880*/  LDC R4, c[0x0][0x238] ;  /* 0x00008e00ff047b82 */ /* 0x008e660000000800 */
[----:B------:R3:W-:Y:S01]  /*3890*/  STL [R1+0x7b0], R12 ;  /* 0x0007b00c01007387 */ /* 0x0007e20000100800 */
[----:B0-----:R-:W-:Y:S02]  /*38a0*/  LEA.HI.X.SX32 R13, R26, R2, 0x1, P4 ;  /* 0x000000021a0d7211 */ /* 0x001fe400020f0eff */
[----:B---3--:R-:W-:-:S03]  /*38b0*/  LEA R12, P4, R8, R0, 0x1 ;  /* 0x00000000080c7211 */ /* 0x008fc600078808ff */
[----:B------:R-:W-:Y:S04]  /*38c0*/  STL [R1+0x798], R13 ;  /* 0x0007980d01007387 */ /* 0x000fe80000100800 */
[----:B------:R0:W-:Y:S02]  /*38d0*/  STL [R1+0x314], R12 ;  /* 0x0003140c01007387 */ /* 0x0001e40000100800 */
[----:B0-----:R-:W0:Y:S01]  /*38e0*/  LDC R12, c[0x0][0x238] ;  /* 0x00008e00ff0c7b82 */ /* 0x001e220000000800 */
[-C--:B------:R-:W-:Y:S01]  /*38f0*/  LEA.HI.X.SX32 R0, R3, R2.reuse, 0x1, P3 ;  /* 0x0000000203007211 */ /* 0x080fe200018f0eff */
[----:B-1----:R-:W-:Y:S01]  /*3900*/  IMAD R13, R4, 0x3f, RZ ;  /* 0x0000003f040d7824 */ /* 0x002fe200078e02ff */
[-C--:B------:R-:W-:Y:S02]  /*3910*/  LEA.HI.X.SX32 R4, R9, R2.reuse, 0x1, P1 ;  /* 0x0000000209047211 */ /* 0x080fe400008f0eff */
[-C--:B------:R-:W-:Y:S01]  /*3920*/  LEA.HI.X.SX32 R3, R5, R2.reuse, 0x1, P0 ;  /* 0x0000000205037211 */ /* 0x080fe200000f0eff */
[----:B------:R1:W-:Y:S04]  /*3930*/  STL [R1+0x2fc], R0 ;  /* 0x0002fc0001007387 */ /* 0x0003e80000100800 */
[----:B------:R3:W-:Y:S04]  /*3940*/  STL [R1+0x300], R4 ;  /* 0x0003000401007387 */ /* 0x0007e80000100800 */
[----:B------:R4:W-:Y:S01]  /*3950*/  STL [R1+0x304], R3 ;  /* 0x0003040301007387 */ /* 0x0009e20000100800 */
[-C--:B-1----:R-:W-:Y:S01]  /*3960*/  LEA.HI.X.SX32 R0, R6, R2.reuse, 0x1, P2 ;  /* 0x0000000206007211 */ /* 0x082fe200010f0eff */
[----:B---3--:R-:W-:Y:S01]  /*3970*/  IMAD.WIDE R4, R13, 0x2, R14 ;  /* 0x000000020d047825 */ /* 0x008fe200078e020e */
[----:B----4-:R-:W-:-:S03]  /*3980*/  LEA.HI.X.SX32 R3, R7, R2, 0x1, P5 ;  /* 0x0000000207037211 */ /* 0x010fc600028f0eff */
[----:B------:R1:W-:Y:S04]  /*3990*/  STL [R1+0x308], R0 ;  /* 0x0003080001007387 */ /* 0x0003e80000100800 */
[----:B------:R3:W-:Y:S01]  /*39a0*/  STL [R1+0x30c], R3 ;  /* 0x00030c0301007387 */ /* 0x0007e20000100800 */
[----:B-1----:R-:W-:-:S05]  /*39b0*/  LEA.HI.X.SX32 R0, R8, R2, 0x1, P4 ;  /* 0x0000000208007211 */ /* 0x002fca00020f0eff */
[----:B------:R-:W-:Y:S04]  /*39c0*/  STL [R1+0x310], R0 ;  /* 0x0003100001007387 */ /* 0x000fe80000100800 */
[----:B------:R-:W-:Y:S04]  /*39d0*/  STL [R1+0x31c], R4 ;  /* 0x00031c0401007387 */ /* 0x000fe80000100800 */
[----:B------:R1:W-:Y:S01]  /*39e0*/  STL [R1+0x318], R5 ;  /* 0x0003180501007387 */ /* 0x0003e20000100800 */
[----:B--2---:R-:W-:-:S04]  /*39f0*/  IMAD.WIDE R6, R13, 0x2, R28 ;  /* 0x000000020d067825 */ /* 0x004fc800078e021c */
[----:B0-----:R-:W-:Y:S02]  /*3a00*/  IMAD R13, R12, 0x3e, RZ ;  /* 0x0000003e0c0d7824 */ /* 0x001fe400078e02ff */
[----:B------:R-:W0:Y:S02]  /*3a10*/  LDC R12, c[0x0][0x238] ;  /* 0x00008e00ff0c7b82 */ /* 0x000e240000000800 */
[C---:B---3--:R-:W-:Y:S01]  /*3a20*/  IMAD.WIDE R2, R13.reuse, 0x2, R14 ;  /* 0x000000020d027825 */ /* 0x048fe200078e020e */
[----:B------:R0:W-:Y:S03]  /*3a30*/  STL [R1+0x324], R6 ;  /* 0x0003240601007387 */ /* 0x0001e60000100800 */
[----:B-1----:R-:W-:Y:S01]  /*3a40*/  IMAD.WIDE R4, R13, 0x2, R28 ;  /* 0x000000020d047825 */ /* 0x002fe200078e021c */
[----:B------:R-:W-:Y:S04]  /*3a50*/  STL [R1+0x320], R7 ;  /* 0x0003200701007387 */ /* 0x000fe80000100800 */
[----:B------:R-:W-:Y:S04]  /*3a60*/  STL [R1+0x32c], R2 ;  /* 0x00032c0201007387 */ /* 0x000fe80000100800 */
[----:B------:R1:W-:Y:S01]  /*3a70*/  STL [R1+0x328], R3 ;  /* 0x0003280301007387 */ /* 0x0003e20000100800 */
[----:B0-----:R-:W-:-:S03]  /*3a80*/  IMAD R6, R12, 0x3d, RZ ;  /* 0x0000003d0c067824 */ /* 0x001fc600078e02ff */
[----:B------:R-:W-:Y:S01]  /*3a90*/  STL [R1+0x334], R4 ;  /* 0x0003340401007387 */ /* 0x000fe20000100800 */
[----:B-1----:R-:W-:-:S03]  /*3aa0*/  IMAD.WIDE R2, R6, 0x2, R14 ;  /* 0x0000000206027825 */ /* 0x002fc600078e020e */
[----:B------:R0:W-:Y:S01]  /*3ab0*/  STL [R1+0x330], R5 ;  /* 0x0003300501007387 */ /* 0x0001e20000100800 */
[----:B------:R-:W-:-:S03]  /*3ac0*/  IMAD R0, R12, 0x3c, RZ ;  /* 0x0000003c0c007824 */ /* 0x000fc600078e02ff */
[----:B------:R-:W-:Y:S01]  /*3ad0*/  STL [R1+0x33c], R2 ;  /* 0x00033c0201007387 */ /* 0x000fe20000100800 */
[----:B------:R-:W-:-:S03]  /*3ae0*/  IMAD.WIDE R6, R6, 0x2, R28 ;  /* 0x0000000206067825 */ /* 0x000fc600078e021c */
[----:B------:R1:W-:Y:S04]  /*3af0*/  STL [R1+0x338], R3 ;  /* 0x0003380301007387 */ /* 0x0003e80000100800 */
[----:B------:R2:W-:Y:S01]  /*3b00*/  STL [R1+0x344], R6 ;  /* 0x0003440601007387 */ /* 0x0005e20000100800 */
[----:B0-----:R-:W-:-:S04]  /*3b10*/  IMAD.WIDE R4, R0, 0x2, R28 ;  /* 0x0000000200047825 */ /* 0x001fc800078e021c */
[----:B-1----:R-:W-:Y:S01]  /*3b20*/  IMAD.WIDE R2, R0, 0x2, R14 ;  /* 0x0000000200027825 */ /* 0x002fe200078e020e */
[----:B------:R-:W-:Y:S03]  /*3b30*/  STL [R1+0x340], R7 ;  /* 0x0003400701007387 */ /* 0x000fe60000100800 */
[C---:B--2---:R-:W-:Y:S01]  /*3b40*/  IMAD R6, R12.reuse, 0x3b, RZ ;  /* 0x0000003b0c067824 */ /* 0x044fe200078e02ff */
[----:B------:R-:W-:Y:S04]  /*3b50*/  STL [R1+0x34c], R2 ;  /* 0x00034c0201007387 */ /* 0x000fe80000100800 */
[----:B------:R0:W-:Y:S01]  /*3b60*/  STL [R1+0x348], R3 ;  /* 0x0003480301007387 */ /* 0x0001e20000100800 */
[----:B------:R-:W-:-:S03]  /*3b70*/  IMAD R0, R12, 0x3a, RZ ;  /* 0x0000003a0c007824 */ /* 0x000fc600078e02ff */
[----:B------:R-:W-:Y:S01]  /*3b80*/  STL [R1+0x354], R4 ;  /* 0x0003540401007387 */ /* 0x000fe20000100800 */
[----:B0-----:R-:W-:-:S03]  /*3b90*/  IMAD.WIDE R2, R6, 0x2, R14 ;  /* 0x0000000206027825 */ /* 0x001fc600078e020e */
[----:B------:R0:W-:Y:S01]  /*3ba0*/  STL [R1+0x350], R5 ;  /* 0x0003500501007387 */ /* 0x0001e20000100800 */
[----:B------:R-:W-:-:S03]  /*3bb0*/  IMAD.WIDE R6, R6, 0x2, R28 ;  /* 0x0000000206067825 */ /* 0x000fc600078e021c */
[----:B------:R-:W-:Y:S04]  /*3bc0*/  STL [R1+0x35c], R2 ;  /* 0x00035c0201007387 */ /* 0x000fe80000100800 */
        /* <DEDUP_REMOVED lines=176> */
[----:B------:R-:W-:-:S03]  /*46d0*/  IMAD.SHL.U32 R0, R12, 0x20, RZ ;  /* 0x000000200c007824 */ /* 0x000fc600078e00ff */
        /* <DEDUP_REMOVED lines=211> */
[C---:B0-----:R-:W-:Y:S01]  /*5410*/  IMAD.WIDE R2, R6.reuse, 0x2, R14 ;  /* 0x0000000206027825 */ /* 0x041fe200078e020e */
[----:B------:R-:W0:Y:S03]  /*5420*/  S2R R13, SR_TID.X ;  /* 0x00000000000d7919 */ /* 0x000e260000002100 */
[--C-:B------:R-:W-:Y:S01]  /*5430*/  IMAD.WIDE R6, R6, 0x2, R28.reuse ;  /* 0x0000000206067825 */ /* 0x100fe200078e021c */
[----:B------:R1:W-:Y:S04]  /*5440*/  STL [R1+0x6d0], R5 ;  /* 0x0006d00501007387 */ /* 0x0003e80000100800 */
[----:B------:R-:W-:Y:S04]  /*5450*/  STL [R1+0x6dc], R2 ;  /* 0x0006dc0201007387 */ /* 0x000fe80000100800 */
[----:B------:R2:W-:Y:S01]  /*5460*/  STL [R1+0x6d8], R3 ;  /* 0x0006d80301007387 */ /* 0x0005e20000100800 */
[----:B-1----:R-:W-:-:S03]  /*5470*/  IMAD.WIDE R4, R0, 0x2, R28 ;  /* 0x0000000200047825 */ /* 0x002fc600078e021c */
[----:B------:R-:W-:Y:S01]  /*5480*/  STL [R1+0x6e4], R6 ;  /* 0x0006e40601007387 */ /* 0x000fe20000100800 */
[----:B--2---:R-:W-:-:S03]  /*5490*/  IMAD.WIDE R2, R0, 0x2, R14 ;  /* 0x0000000200027825 */ /* 0x004fc600078e020e */
[----:B------:R1:W-:Y:S04]  /*54a0*/  STL [R1+0x6e0], R7 ;  /* 0x0006e00701007387 */ /* 0x0003e80000100800 */
[----:B------:R-:W-:Y:S04]  /*54b0*/  STL [R1+0x6ec], R2 ;  /* 0x0006ec0201007387 */ /* 0x000fe80000100800 */
[----:B------:R2:W-:Y:S01]  /*54c0*/  STL [R1+0x6e8], R3 ;  /* 0x0006e80301007387 */ /* 0x0005e20000100800 */
[----:B-1----:R-:W-:-:S03]  /*54d0*/  IMAD.WIDE R6, R12, 0x2, R14 ;  /* 0x000000020c067825 */ /* 0x002fc600078e020e */
[----:B------:R-:W-:Y:S04]  /*54e0*/  STL [R1+0x6f4], R4 ;  /* 0x0006f40401007387 */ /* 0x000fe80000100800 */
[----:B------:R-:W-:Y:S01]  /*54f0*/  STL [R1+0x6f0], R5 ;  /* 0x0006f00501007387 */ /* 0x000fe20000100800 */
[----:B--2---:R-:W-:-:S03]  /*5500*/  IMAD.WIDE R2, R12, 0x2, R28 ;  /* 0x000000020c027825 */ /* 0x004fc600078e021c */
[----:B------:R-:W-:Y:S04]  /*5510*/  STL [R1+0x6fc], R6 ;  /* 0x0006fc0601007387 */ /* 0x000fe80000100800 */
[----:B------:R-:W-:Y:S04]  /*5520*/  STL [R1+0x6f8], R7 ;  /* 0x0006f80701007387 */ /* 0x000fe80000100800 */
[----:B------:R1:W-:Y:S04]  /*5530*/  STL [R1+0x704], R2 ;  /* 0x0007040201007387 */ /* 0x0003e80000100800 */
[----:B------:R2:W-:Y:S04]  /*5540*/  STL [R1+0x700], R3 ;  /* 0x0007000301007387 */ /* 0x0005e80000100800 */
[----:B------:R3:W-:Y:S04]  /*5550*/  STL [R1+0x2f4], RZ ;  /* 0x0002f4ff01007387 */ /* 0x0007e80000100800 */
        /* <DEDUP_REMOVED lines=9> */
[----:B------:R3:W-:Y:S01]  /*55f0*/  STL [R1+0x124], RZ ;  /* 0x000124ff01007387 */ /* 0x0007e20000100800 */
[----:B0-----:R-:W-:-:S03]  /*5600*/  LOP3.LUT R13, R13, 0x3f, RZ, 0xc0, !PT ;  /* 0x0000003f0d0d7812 */ /* 0x001fc600078ec0ff */
[----:B------:R3:W-:Y:S04]  /*5610*/  STL [R1+0x128], RZ ;  /* 0x000128ff01007387 */ /* 0x0007e80000100800 */
[----:B------:R3:W-:Y:S04]  /*5620*/  STL [R1+0x12c], RZ ;  /* 0x00012cff01007387 */ /* 0x0007e80000100800 */
[----:B------:R3:W-:Y:S04]  /*5630*/  STL [R1+0xe0], RZ ;  /* 0x0000e0ff01007387 */ /* 0x0007e80000100800 */
[----:B------:R3:W-:Y:S04]  /*5640*/  STL [R1+0xe4], RZ ;  /* 0x0000e4ff01007387 */ /* 0x0007e80000100800 */
[----:B------:R3:W-:Y:S01]  /*5650*/  STL [R1+0xe8], RZ ;  /* 0x0000e8ff01007387 */ /* 0x0007e20000100800 */
[----:B------:R-:W-:-:S02]  /*5660*/  IMAD.SHL.U32 R28, R13, 0x2, RZ ;  /* 0x000000020d1c7824 */ /* 0x000fc400078e00ff */
[----:B------:R-:W0:Y:S01]  /*5670*/  LDC R13, c[0x0][0x230] ;  /* 0x00008c00ff0d7b82 */ /* 0x000e220000000800 */
        /* <DEDUP_REMOVED lines=25> */
[----:B0-----:R-:W-:-:S03]  /*5810*/  VIADD R13, R13, 0x3f ;  /* 0x0000003f0d0d7836 */ /* 0x001fc60000000000 */
[----:B------:R3:W-:Y:S04]  /*5820*/  STL [R1+0x100], RZ ;  /* 0x000100ff01007387 */ /* 0x0007e80000100800 */
[----:B------:R3:W-:Y:S04]  /*5830*/  STL [R1+0x104], RZ ;  /* 0x000104ff01007387 */ /* 0x0007e80000100800 */
[----:B------:R3:W-:Y:S04]  /*5840*/  STL [R1+0x108], RZ ;  /* 0x000108ff01007387 */ /* 0x0007e80000100800 */
[----:B------:R3:W-:Y:S01]  /*5850*/  STL [R1+0x10c], RZ ;  /* 0x00010cff01007387 */ /* 0x0007e20000100800 */
[----:B------:R-:W-:-:S03]  /*5860*/  IMAD.SHL.U32 R29, R12, 0x40, RZ ;  /* 0x000000400c1d7824 */ /* 0x000fc600078e00ff */
[----:B------:R3:W-:Y:S01]  /*5870*/  STL [R1+0xd0], RZ ;  /* 0x0000d0ff01007387 */ /* 0x0007e20000100800 */
[----:B------:R-:W-:-:S03]  /*5880*/  SHF.R.S32.HI R12, RZ, 0x1f, R13 ;  /* 0x0000001fff0c7819 */ /* 0x000fc6000001140d */
[----:B------:R3:W-:Y:S04]  /*5890*/  STL [R1+0xd4], RZ ;  /* 0x0000d4ff01007387 */ /* 0x0007e80000100800 */
[----:B------:R3:W-:Y:S04]  /*58a0*/  STL [R1+0xd8], RZ ;  /* 0x0000d8ff01007387 */ /* 0x0007e80000100800 */
[----:B------:R3:W-:Y:S04]  /*58b0*/  STL [R1+0xdc], RZ ;  /* 0x0000dcff01007387 */ /* 0x0007e80000100800 */
[----:B------:R3:W-:Y:S01]  /*58c0*/  STL [R1+0x140], RZ ;  /* 0x000140ff01007387 */ /* 0x0007e20000100800 */
[----:B------:R-:W-:-:S03]  /*58d0*/  LEA.HI R12, R12, R13, RZ, 0x6 ;  /* 0x0000000d0c0c7211 */ /* 0x000fc600078f30ff */
[----:B------:R3:W-:Y:S04]  /*58e0*/  STL [R1+0x144], RZ ;  /* 0x000144ff01007387 */ /* 0x0007e80000100800 */
[----:B------:R3:W-:Y:S04]  /*58f0*/  STL [R1+0x148], RZ ;  /* 0x000148ff01007387 */ /* 0x0007e80000100800 */
[----:B------:R3:W-:Y:S04]  /*5900*/  STL [R1+0x14c], RZ ;  /* 0x00014cff01007387 */ /* 0x0007e80000100800 */
[----:B------:R3:W-:Y:S01]  /*5910*/  STL [R1+0x130], RZ ;  /* 0x000130ff01007387 */ /* 0x0007e20000100800 */
[----:B-1----:R-:W-:-:S03]  /*5920*/  SHF.R.S32.HI R2, RZ, 0x6, R12 ;  /* 0x00000006ff027819 */ /* 0x002fc6000001140c */
[----:B------:R3:W-:Y:S01]  /*5930*/  STL [R1+0x134], RZ ;  /* 0x000134ff01007387 */ /* 0x0007e20000100800 */
[----:B------:R-:W-:-:S03]  /*5940*/  LOP3.LUT R2, R28, 0x30, RZ, 0x3c, !PT ;  /* 0x000000301c027812 */ /* 0x000fc600078e3cff */
[----:B------:R3:W-:Y:S01]  /*5950*/  STL [R1+0x138], RZ ;  /* 0x000138ff01007387 */ /* 0x0007e20000100800 */
[----:B------:R-:W-:-:S03]  /*5960*/  LOP3.LUT R2, R28, 0x60, RZ, 0x3c, !PT ;  /* 0x000000601c027812 */ /* 0x000fc600078e3cff */
[----:B------:R3:W-:Y:S01]  /*5970*/  STL [R1+0x13c], RZ ;  /* 0x00013cff01007387 */ /* 0x0007e20000100800 */
[----:B------:R-:W-:-:S03]  /*5980*/  LOP3.LUT R2, R10, 0x40, RZ, 0x3c, !PT ;  /* 0x000000400a027812 */ /* 0x000fc600078e3cff */
        /* <DEDUP_REMOVED lines=8> */
[----:B------:R3:W-:Y:S01]  /*5a10*/  STL [R1+0x814], R2 ;  /* 0x0008140201007387 */ /* 0x0007e20000100800 */
[----:B------:R-:W-:Y:S01]  /*5a20*/  USHF.L.U32 UR5, UR5, 0x6, URZ ;  /* 0x0000000605057899 */ /* 0x000fe2000800063f */
[----:B------:R-:W-:-:S02]  /*5a30*/  SHF.R.S32.HI R0, RZ, 0x1f, R29 ;  /* 0x0000001fff007819 */ /* 0x000fc4000001141d */
[C---:B------:R-:W-:Y:S01]  /*5a40*/  LOP3.LUT R4, R28.reuse, 0x10, RZ, 0x3c, !PT ;  /* 0x000000101c047812 */ /* 0x040fe200078e3cff */
[----:B------:R-:W-:Y:S01]  /*5a50*/  USHF.R.S32.HI UR6, URZ, 0x1f, UR5 ;  /* 0x0000001f3f067899 */ /* 0x000fe20008011405 */
[C---:B--2---:R-:W-:Y:S02]  /*5a60*/  LOP3.LUT R3, R28.reuse, 0x20, RZ, 0x3c, !PT ;  /* 0x000000201c037812 */ /* 0x044fe400078e3cff */
[C---:B------:R-:W-:Y:S01]  /*5a70*/  SHF.L.U64.HI R0, R29.reuse, 0x1, R0 ;  /* 0x000000011d007819 */ /* 0x040fe20000010200 */
[----:B------:R-:W-:Y:S01]  /*5a80*/  IMAD.SHL.U32 R29, R29, 0x2, RZ ;  /* 0x000000021d1d7824 */ /* 0x000fe200078e00ff */
[C---:B------:R-:W-:Y:S02]  /*5a90*/  LOP3.LUT R4, R28.reuse, 0x40, RZ, 0x3c, !PT ;  /* 0x000000401c047812 */ /* 0x040fe400078e3cff */
[C---:B------:R-:W-:Y:S02]  /*5aa0*/  LOP3.LUT R3, R28.reuse, 0x50, RZ, 0x3c, !PT ;  /* 0x000000501c037812 */ /* 0x040fe400078e3cff */
[----:B------:R-:W-:-:S02]  /*5ab0*/  LOP3.LUT R4, R28, 0x70, RZ, 0x3c, !PT ;  /* 0x000000701c047812 */ /* 0x000fc400078e3cff */
[----:B------:R-:W-:Y:S01]  /*5ac0*/  LOP3.LUT R3, R11, 0x40, RZ, 0x3c, !PT ;  /* 0x000000400b037812 */ /* 0x000fe200078e3cff */
[----:B------:R-:W-:Y:S02]  /*5ad0*/  USHF.L.U32 UR7, UR5, 0x1, URZ ;  /* 0x0000000105077899 */ /* 0x000fe4000800063f */
[----:B---3--:R-:W-:-:S12]  /*5ae0*/  USHF.L.U64.HI UR6, UR5, 0x1, UR6 ;  /* 0x0000000105067899 */ /* 0x008fd80008010206 */
.L_x_1:
[----:B0-----:R0:W-:Y:S01]  /*5af0*/  STL [R1+0xf30], R21 ;  /* 0x000f301501007387 */ /* 0x0011e20000100800 */
[----:B------:R-:W1:Y:S03]  /*5b00*/  LDC R4, c[0x0][0x230] ;  /* 0x00008c00ff047b82 */ /* 0x000e660000000800 */
[----:B------:R-:W2:Y:S04]  /*5b10*/  LDL.64 R2, [R1+0x218] ;  /* 0x0002180001027983 */ /* 0x000ea80000100a00 */
[----:B0-----:R-:W1:Y:S04]  /*5b20*/  LDL R21, [R1+0x2f4] ;  /* 0x0002f40001157983 */ /* 0x001e680000100800 */
[----:B-----5:R-:W-:Y:S04]  /*5b30*/  STL [R1+0xefc], R18 ;  /* 0x000efc1201007387 */ /* 0x020fe80000100800 */
[----:B------:R-:W-:Y:S04]  /*5b40*/  STL [R1+0xf04], R18 ;  /* 0x000f041201007387 */ /* 0x000fe80000100800 */
[----:B------:R-:W-:Y:S04]  /*5b50*/  STL [R1+0xf0c], R18 ;  /* 0x000f0c1201007387 */ /* 0x000fe80000100800 */
[----:B------:R-:W-:Y:S04]  /*5b60*/  STL [R1+0xf14], R18 ;  /* 0x000f141201007387 */ /* 0x000fe80000100800 */
[----:B------:R-:W-:Y:S04]  /*5b70*/  STL [R1+0xf1c], R18 ;  /* 0x000f1c1201007387 */ /* 0x000fe80000100800 */
[----:B------:R-:W-:Y:S04]  /*5b80*/  STL [R1+0xf24], R18 ;  /* 0x000f241201007387 */ /* 0x000fe80000100800 */
[----:B------:R0:W-:Y:S04]  /*5b90*/  STL [R1+0xf2c], R18 ;  /* 0x000f2c1201007387 */ /* 0x0001e80000100800 */
[----:B------:R-:W-:Y:S04]  /*5ba0*/  STL [R1+0xef8], R19 ;  /* 0x000ef81301007387 */ /* 0x000fe80000100800 */
        /* <DEDUP_REMOVED lines=90> */
[----:B------:R-:W-:Y:S01]  /*6150*/  STL [R1+0xda4], R28 ;  /* 0x000da41c01007387 */ /* 0x000fe20000100800 */
[----:B-1----:R-:W-:-:S03]  /*6160*/  IMAD R4, R21, -0x40, R4 ;  /* 0xffffffc015047824 */ /* 0x002fc600078e0204 */
[----:B------:R-:W-:Y:S04]  /*6170*/  STL [R1+0xda8], R28 ;  /* 0x000da81c01007387 */ /* 0x000fe80000100800 */
[----:B------:R-:W-:Y:S04]  /*6180*/  STL [R1+0xdac], R28 ;  /* 0x000dac1c01007387 */ /* 0x000fe80000100800 */
[----:B------:R-:W-:Y:S04]  /*6190*/  STL [R1+0xdb0], R28 ;  /* 0x000db01c01007387 */ /* 0x000fe80000100800 */
[----:B------:R-:W-:Y:S04]  /*61a0*/  STL [R1+0xdb4], R28 ;  /* 0x000db41c01007387 */ /* 0x000fe80000100800 */
[----:B------:R-:W-:Y:S01]  /*61b0*/  STL [R1+0xdb8], R28 ;  /* 0x000db81c01007387 */ /* 0x000fe20000100800 */
[----:B------:R-:W-:-:S03]  /*61c0*/  ISETP.GT.AND P0, PT, R4, RZ, PT ;  /* 0x000000ff0400720c */ /* 0x000fc60003f04270 */
[----:B------:R-:W-:Y:S04]  /*61d0*/  STL [R1+0xdbc], R28 ;  /* 0x000dbc1c01007387 */ /* 0x000fe80000100800 */
[----:B------:R-:W-:Y:S04]  /*61e0*/  STL [R1+0xdc0], R28 ;  /* 0x000dc01c01007387 */ /* 0x000fe80000100800 */
[----:B------:R-:W-:Y:S04]  /*61f0*/  STL [R1+0xdc4], R28 ;  /* 0x000dc41c01007387 */ /* 0x000fe80000100800 */
[----:B------:R-:W-:Y:S04]  /*6200*/  STL [R1+0xd7c], R27 ;  /* 0x000d7c1b01007387 */ /* 0x000fe80000100800 */
[----:B------:R-:W-:Y:S04]  /*6210*/  STL [R1+0xd90], R27 ;  /* 0x000d901b01007387 */ /* 0x000fe80000100800 */
[----:B------:R-:W-:Y:S04]  /*6220*/  STL [R1+0xd78], R26 ;  /* 0x000d781a01007387 */ /* 0x000fe80000100800 */
[----:B------:R-:W-:Y:S01]  /*6230*/  STL [R1+0xd74], R25 ;  /* 0x000d741901007387 */ /* 0x000fe20000100800 */
[----:B------:R-:W-:-:S03]  /*6240*/  PRMT R20, RZ, 0x7610, R20 ;  /* 0x00007610ff147816 */ /* 0x000fc60000000014 */
[----:B------:R-:W-:Y:S04]  /*6250*/  STL [R1+0xd70], R24 ;  /* 0x000d701801007387 */ /* 0x000fe80000100800 */
[----:B------:R-:W-:Y:S04]  /*6260*/  STL [R1+0xd6c], R23 ;  /* 0x000d6c1701007387 */ /* 0x000fe80000100800 */
[----:B------:R-:W-:Y:S04]  /*6270*/  STL [R1+0xd68], R22 ;  /* 0x000d681601007387 */ /* 0x000fe80000100800 */
[----:B------:R-:W-:Y:S04]  /*6280*/  STL [R1+0x8e0], R0 ;  /* 0x0008e00001007387 */ /* 0x000fe80000100800 */
[----:B------:R-:W3:Y:S04]  /*6290*/  LDL.LU R21, [R1+0xf30] ;  /* 0x000f300001157983 */ /* 0x000ee80000300800 */
[----:B--2---:R-:W2:Y:S04]  /*62a0*/  @P0 LDG.E.U16 R20, desc[UR8][R2.64] ;  /* 0x0000000802140981 */ /* 0x004ea8000c1e1500 */
[----:B------:R-:W4:Y:S01]  /*62b0*/  LDL.64 R2, [R1+0x210] ;  /* 0x0002100001027983 */ /* 0x000f220000100a00 */
[----:B---3--:R-:W-:-:S06]  /*62c0*/  PRMT R21, RZ, 0x7610, R21 ;  /* 0x00007610ff157816 */ /* 0x008fcc0000000015 */
[----:B----4-:R1:W3:Y:S04]  /*62d0*/  @P0 LDG.E.U16 R21, desc[UR8][R2.64] ;  /* 0x0000000802150981 */ /* 0x0102e8000c1e1500 */
[----:B------:R-:W1:Y:S04]  /*62e0*/  LDL R2, [R1+0x700] ;  /* 0x0007000001027983 */ /* 0x000e680000100800 */
[----:B------:R-:W1:Y:S01]  /*62f0*/  LDL R3, [R1+0x704] ;  /* 0x0007040001037983 */ /* 0x000e620000100800 */
[----:B------:R-:W-:Y:S02]  /*6300*/  ISETP.GT.AND P1, PT, R4, 0x1, PT ;  /* 0x000000010400780c */ /* 0x000fe40003f24270 */
[----:B0-----:R-:W-:-:S11]  /*6310*/  PRMT R18, RZ, 0x7610, R18 ;  /* 0x00007610ff127816 */ /* 0x001fd60000000012 */
[----:B-1----:R-:W-:-:S04]  /*6320*/  @P1 LOP3.LUT R3, R3, R2, RZ, 0x3c, !PT ;  /* 0x0000000203031212 */ /* 0x002fc800078e3cff */
[----:B------:R-:W-:-:S04]  /*6330*/  @P1 LOP3.LUT R2, R3, R2, RZ, 0x3c, !PT ;  /* 0x0000000203021212 */ /* 0x000fc800078e3cff */
[----:B------:R-:W-:-:S05]  /*6340*/  @P1 LOP3.LUT R3, R3, R2, RZ, 0x3c, !PT ;  /* 0x0000000203031212 */ /* 0x000fca00078e3cff */
[----:B------:R-:W4:Y:S04]  /*6350*/  @P1 LDG.E.U16 R18, desc[UR8][R2.64] ;  /* 0x0000000802121981 */ /* 0x000f28000c1e1500 */
[----:B----4-:R0:W-:Y:S04]  /*6360*/  STL [R1+0x2c4], R18 ;  /* 0x0002c41201007387 */ /* 0x0101e80000100800 */
[----:B0-----:R-:W4:Y:S04]  /*6370*/  LDL.LU R18, [R1+0xf2c] ;  /* 0x000f2c0001127983 */ /* 0x001f280000300800 */
[----:B------:R-:W2:Y:S04]  /*6380*/  LDL R2, [R1+0x6f8] ;  /* 0x0006f80001027983 */ /* 0x000ea80000100800 */
[----:B------:R-:W2:Y:S01]  /*6390*/  LDL R3, [R1+0x6fc] ;  /* 0x0006fc0001037983 */ /* 0x000ea20000100800 */
[----:B------:R-:W-:-:S02]  /*63a0*/  PRMT R19, RZ, 0x7610, R19 ;  /* 0x00007610ff137816 */ /* 0x000fc40000000013 */
[----:B--2---:R-:W-:-:S04]  /*63b0*/  @P1 LOP3.LUT R3, R3, R2, RZ, 0x3c, !PT ;  /* 0x0000000203031212 */ /* 0x004fc800078e3cff */
[----:B------:R-:W-:-:S04]  /*63c0*/  @P1 LOP3.LUT R2, R3, R2, RZ, 0x3c, !PT ;  /* 0x0000000203021212 */ /* 0x000fc800078e3cff */
[----:B------:R-:W-:-:S05]  /*63d0*/  @P1 LOP3.LUT R3, R3, R2, RZ, 0x3c, !PT ;  /* 0x0000000203031212 */ /* 0x000fca00078e3cff */
[----:B------:R-:W2:Y:S01]  /*63e0*/  @P1 LDG.E.U16 R19, desc[UR8][R2.64] ;  /* 0x0000000802131981 */ /* 0x000ea2000c1e1500 */
[----:B------:R-:W-:-:S03]  /*63f0*/  ISETP.GT.AND P2, PT, R4, 0x2, PT ;  /* 0x000000020400780c */ /* 0x000fc60003f44270 */
[----:B--2---:R0:W-:Y:S04]  /*6400*/  STL [R1+0x2c8], R19 ;  /* 0x0002c81301007387 */ /* 0x0041e80000100800 */
[----:B0-----:R-:W2:Y:S04]  /*6410*/  LDL.LU R19, [R1+0xf28] ;  /* 0x000f280001137983 */ /* 0x001ea80000300800 */
[----:B------:R-:W3:Y:S04]  /*6420*/  LDL R2, [R1+0x6f0] ;  /* 0x0006f00001027983 */ /* 0x000ee80000100800 */
[----:B------:R-:W3:Y:S01]  /*6430*/  LDL R3, [R1+0x6f4] ;  /* 0x0006f40001037983 */ /* 0x000ee20000100800 */
[----:B----4-:R-:W-:-:S02]  /*6440*/  PRMT R18, RZ, 0x7610, R18 ;  /* 0x00007610ff127816 */ /* 0x010fc40000000012 */
[----:B---3--:R-:W-:-:S04]  /*6450*/  @P2 LOP3.LUT R3, R3, R2, RZ, 0x3c, !PT ;  /* 0x0000000203032212 */ /* 0x008fc800078e3cff */
[----:B------:R-:W-:-:S04]  /*6460*/  @P2 LOP3.LUT R2, R3, R2, RZ, 0x3c, !PT ;  /* 0x0000000203022212 */ /* 0x000fc800078e3cff */
[----:B------:R-:W-:-:S05]  /*6470*/  @P2 LOP3.LUT R3, R3, R2, RZ, 0x3c, !PT ;  /* 0x0000000203032212 */ /* 0x000fca00078e3cff */
[----:B------:R-:W3:Y:S04]  /*6480*/  @P2 LDG.E.U16 R18, desc[UR8][R2.64] ;  /* 0x0000000802122981 */ /* 0x000ee8000c1e1500 */
[----:B---3--:R0:W-:Y:S04]  /*6490*/  STL [R1+0x2f0], R18 ;  /* 0x0002f01201007387 */ /* 0x0081e80000100800 */
[----:B0-----:R-:W3:Y:S04]  /*64a0*/  LDL.LU R18, [R1+0xf24] ;  /* 0x000f240001127983 */ /* 0x001ee80000300800 */
[----:B------:R-:W4:Y:S04]  /*64b0*/  LDL R2, [R1+0x6e8] ;  /* 0x0006e80001027983 */ /* 0x000f280000100800 */
[----:B------:R-:W4:Y:S01]  /*64c0*/  LDL R3, [R1+0x6ec] ;  /* 0x0006ec0001037983 */ /* 0x000f220000100800 */
[----:B--2---:R-:W-:-:S02]  /*64d0*/  PRMT R19, RZ, 0x7610, R19 ;  /* 0x00007610ff137816 */ /* 0x004fc40000000013 */
[----:B----4-:R-:W-:-:S04]  /*64e0*/  @P2 LOP3.LUT R3, R3, R2, RZ, 0x3c, !PT ;  /* 0x0000000203032212 */ /* 0x010fc800078e3cff */
[----:B------:R-:W-:-:S04]  /*64f0*/  @P2 LOP3.LUT R2, R3, R2, RZ, 0x3c, !PT ;  /* 0x0000000203022212 */ /* 0x000fc800078e3cff */
[----:B------:R-:W-:-:S05]  /*6500*/  @P2 LOP3.LUT R3, R3, R2, RZ, 0x3c, !PT ;  /* 0x0000000203032212 */ /* 0x000fca00078e3cff */
[----:B------:R-:W2:Y:S01]  /*6510*/  @P2 LDG.E.U16 R19, desc[UR8][R2.64] ;  /* 0x0000000802132981 */ /* 0x000ea2000c1e1500 */
[----:B------:R-:W-:-:S03]  /*6520*/  ISETP.GT.AND P0, PT, R4, 0x3, PT ;  /* 0x000000030400780c */ /* 0x000fc60003f04270 */
[----:B--2---:R0:W-:Y:S04]  /*6530*/  STL [R1+0x2ec], R19 ;  /* 0x0002ec1301007387 */ /* 0x0041e80000100800 */
[----:B0-----:R-:W2:Y:S04]  /*6540*/  LDL.LU R19, [R1+0xf20] ;  /* 0x000f200001137983 */ /* 0x001ea80000300800 */
[----:B------:R-:W4:Y:S04]  /*6550*/  LDL R2, [R1+0x6e0] ;  /* 0x0006e00001027983 */ /* 0x000f280000100800 */
[----:B------:R-:W4:Y:S01]  /*6560*/  LDL R3, [R1+0x6e4] ;  /* 0x0006e40001037983 */ /* 0x000f220000100800 */
[----:B---3--:R-:W-:-:S02]  /*6570*/  PRMT R18, RZ, 0x7610, R18 ;  /* 0x00007610ff127816 */ /* 0x008fc40000000012 */
[----:B----4-:R-:W-:-:S04]  /*6580*/  @P0 LOP3.LUT R3, R3, R2, RZ, 0x3c, !PT ;  /* 0x0000000203030212 */ /* 0x010fc800078e3cff */
        /* <DEDUP_REMOVED lines=97> */
[----:B------:R0:W3:Y:S04]  /*6ba0*/  @P2 LDG.E.U16 R18, desc[UR8][R2.64] ;  /* 0x0000000802122981 */ /* 0x0000e8000c1e1500 */
[----:B------:R-:W0:Y:S04]  /*6bb0*/  LDL R2, [R1+0x688] ;  /* 0x0006880001027983 */ /* 0x000e280000100800 */
[----:B------:R-:W0:Y:S01]  /*6bc0*/  LDL R3, [R1+0x68c] ;  /* 0x00068c0001037983 */ /* 0x000e220000100800 */
[----:B--2---:R-:W-:Y:S02]  /*6bd0*/  PRMT R19, RZ, 0x7610, R19 ;  /* 0x00007610ff137816 */ /* 0x004fe40000000013 */
[----:B0-----:R-:W-:-:S04]  /*6be0*/  @P2 LOP3.LUT R3, R3, R2, RZ, 0x3c, !PT ;  /* 0x0000000203032212 */ /* 0x001fc800078e3cff */
[----:B------:R-:W-:-:S04]  /*6bf0*/  @P2 LOP3.LUT R2, R3, R2, RZ, 0x3c, !PT ;  /* 0x0000000203022212 */ /* 0x000fc800078e3cff */
[----:B------:R-:W-:-:S05]  /*6c00*/  @P2 LOP3.LUT R3, R3, R2, RZ, 0x3c, !PT ;  /* 0x0000000203032212 */ /* 0x000fca00078e3cff */
[----:B------:R0:W2:Y:S04]  /*6c10*/  @P2 LDG.E.U16 R19, desc[UR8][R2.64] ;  /* 0x0000000802132981 */ /* 0x0000a8000c1e1500 */
[----:B------:R-:W0:Y:S04]  /*6c20*/  LDL R2, [R1+0x680] ;  /* 0x0006800001027983 */ /* 0x000e280000100800 */
[----:B------:R-:W0:Y:S01]  /*6c30*/  LDL R3, [R1+0x684] ;  /* 0x0006840001037983 */ /* 0x000e220000100800 */
[----:B------:R-:W-:Y:S02]  /*6c40*/  ISETP.GT.AND P0, PT, R4, 0x9, PT ;  /* 0x000000090400780c */ /* 0x000fe40003f04270 */
[----:B------:R-:W-:-:S11]  /*6c50*/  PRMT R15, RZ, 0x7610, R15 ;  /* 0x00007610ff0f7816 */ /* 0x000fd6000000000f */
[----:B0-----:R-:W-:-:S04]  /*6c60*/  @P0 LOP3.LUT R3, R3, R2, RZ, 0x3c, !PT ;  /* 0x0000000203030212 */ /* 0x001fc800078e3cff */
[----:B------:R-:W-:-:S04]  /*6c70*/  @P0 LOP3.LUT R2, R3, R2, RZ, 0x3c, !PT ;  /* 0x0000000203020212 */ /* 0x000fc800078e3cff */
[----:B------:R-:W-:-:S05]  /*6c80*/  @P0 LOP3.LUT R3, R3, R2, RZ, 0x3c, !PT ;  /* 0x0000000203030212 */ /* 0x000fca00078e3cff */
[----:B------:R-:W4:Y:S04]  /*6c90*/  @P0 LDG.E.U16 R15, desc[UR8][R2.64] ;  /* 0x00000008020f0981 */ /* 0x000f28000c1e1500 */
[----:B----4-:R0:W-:Y:S04]  /*6ca0*/  STL [R1+0x294], R15 ;  /* 0x0002940f01007387 */ /* 0x0101e80000100800 */
[----:B0-----:R-:W4:Y:S04]  /*6cb0*/  LDL.LU R15, [R1+0xef4] ;  /* 0x000ef400010f7983 */ /* 0x001f280000300800 */
[----:B------:R-:W3:Y:S04]  /*6cc0*/  LDL R2, [R1+0x678] ;  /* 0x0006780001027983 */ /* 0x000ee80000100800 */
[----:B------:R-:W3:Y:S01]  /*6cd0*/  LDL R3, [R1+0x67c] ;  /* 0x00067c0001037983 */ /* 0x000ee20000100800 */
[----:B------:R-:W-:-:S02]  /*6ce0*/  PRMT R16, RZ, 0x7610, R16 ;  /* 0x00007610ff107816 */ /* 0x000fc40000000010 */
[----:B---3--:R-:W-:-:S04]  /*6cf0*/  @P0 LOP3.LUT R3, R3, R2, RZ, 0x3c, !PT ;  /* 0x0000000203030212 */ /* 0x008fc800078e3cff */
[----:B------:R-:W-:-:S04]  /*6d00*/  @P0 LOP3.LUT R2, R3, R2, RZ, 0x3c, !PT ;  /* 0x0000000203020212 */ /* 0x000fc800078e3cff */
[----:B------:R-:W-:-:S05]  /*6d10*/  @P0 LOP3.LUT R3, R3, R2, RZ, 0x3c, !PT ;  /* 0x0000000203030212 */ /* 0x000fca00078e3cff */
[----:B------:R-:W3:Y:S01]  /*6d20*/  @P0 LDG.E.U16 R16, desc[UR8][R2.64] ;  /* 0x0000000802100981 */ /* 0x000ee2000c1e1500 */
[----:B------:R-:W-:-:S03]  /*6d30*/  ISETP.GT.AND P1, PT, R4, 0xa, PT ;  /* 0x0000000a0400780c */ /* 0x000fc60003f24270 */
[----:B---3--:R0:W-:Y:S04]  /*6d40*/  STL [R1+0x298], R16 ;  /* 0x0002981001007387 */ /* 0x0081e80000100800 */
[----:B0-----:R-:W3:Y:S04]  /*6d50*/  LDL.LU R16, [R1+0xef0] ;  /* 0x000ef00001107983 */ /* 0x001ee80000300800 */
[----:B------:R-:W2:Y:S04]  /*6d60*/  LDL R2, [R1+0x670] ;  /* 0x0006700001027983 */ /* 0x000ea80000100800 */
[----:B------:R-:W2:Y:S01]  /*6d70*/  LDL R3, [R1+0x674] ;  /* 0x0006740001037983 */ /* 0x000ea20000100800 */
[----:B----4-:R-:W-:-:S02]  /*6d80*/  PRMT R15, RZ, 0x7610, R15 ;  /* 0x00007610ff0f7816 */ /* 0x010fc4000000000f */
[----:B--2---:R-:W-:-:S04]  /*6d90*/  @P1 LOP3.LUT R3, R3, R2, RZ, 0x3c, !PT ;  /* 0x0000000203031212 */ /* 0x004fc800078e3cff */
[----:B------:R-:W-:-:S04]  /*6da0*/  @P1 LOP3.LUT R2, R3, R2, RZ, 0x3c, !PT ;  /* 0x0000000203021212 */ /* 0x000fc800078e3cff */
[----:B------:R-:W-:-:S05]  /*6db0*/  @P1 LOP3.LUT R3, R3, R2, RZ, 0x3c, !PT ;  /* 0x0000000203031212 */ /* 0x000fca00078e3cff */
[----:B------:R-:W2:Y:S04]  /*6dc0*/  @P1 LDG.E.U16 R15, desc[UR8][R2.64] ;  /* 0x00000008020f1981 */ /* 0x000ea8000c1e1500 */
        /* <DEDUP_REMOVED lines=8> */
[----:B------:R-:W3:Y:S01]  /*6e50*/  @P1 LDG.E.U16 R16, desc[UR8][R2.64] ;  /* 0x0000000802101981 */ /* 0x000ee2000c1e1500 */
[----:B------:R-:W-:-:S03]  /*6e60*/  ISETP.GT.AND P2, PT, R4, 0xb, PT ;  /* 0x0000000b0400780c */ /* 0x000fc60003f44270 */
        /* <DEDUP_REMOVED lines=103> */
[----:B------:R0:W2:Y:S04]  /*74e0*/  @P1 LDG.E.U16 R15, desc[UR8][R2.64] ;  /* 0x00000008020f1981 */ /* 0x0000a8000c1e1500 */
[----:B------:R-:W0:Y:S04]  /*74f0*/  LDL R2, [R1+0x608] ;  /* 0x0006080001027983 */ /* 0x000e280000100800 */
[----:B------:R-:W0:Y:S01]  /*7500*/  LDL R3, [R1+0x60c] ;  /* 0x00060c0001037983 */ /* 0x000e220000100800 */
[----:B---3--:R-:W-:Y:S02]  /*7510*/  PRMT R16, RZ, 0x7610, R16 ;  /* 0x00007610ff107816 */ /* 0x008fe40000000010 */
[----:B0-----:R-:W-:-:S04]  /*7520*/  @P1 LOP3.LUT R3, R3, R2, RZ, 0x3c, !PT ;  /* 0x0000000203031212 */ /* 0x001fc800078e3cff */
[----:B------:R-:W-:-:S04]  /*7530*/  @P1 LOP3.LUT R2, R3, R2, RZ, 0x3c, !PT ;  /* 0x0000000203021212 */ /* 0x000fc800078e3cff */
[----:B------:R-:W-:-:S05]  /*7540*/  @P1 LOP3.LUT R3, R3, R2, RZ, 0x3c, !PT ;  /* 0x0000000203031212 */ /* 0x000fca00078e3cff */
[----:B------:R0:W3:Y:S04]  /*7550*/  @P1 LDG.E.U16 R16, desc[UR8][R2.64] ;  /* 0x0000000802101981 */ /* 0x0000e8000c1e1500 */
        /* <DEDUP_REMOVED lines=126> */
[----:B------:R-:W-:-:S02]  /*7d40*/  PRMT R17, RZ, 0x7610, R17 ;  /* 0x00007610ff117816 */ /* 0x000fc40000000011 */
[----:B----4-:R-:W-:-:S04]  /*7d50*/  @P2 LOP3.LUT R3, R3, R2, RZ, 0x3c, !PT ;  /* 0x0000000203032212 */ /* 0x010fc800078e3cff */
[----:B------:R-:W-:-:S04]  /*7d60*/  @P2 LOP3.LUT R2, R3, R2, RZ, 0x3c, !PT ;  /* 0x0000000203022212 */ /* 0x000fc800078e3cff */
[----:B------:R-:W-:-:S05]  /*7d70*/  @P2 LOP3.LUT R3, R3, R2, RZ, 0x3c, !PT ;  /* 0x0000000203032212 */ /* 0x000fca00078e3cff */
[----:B------:R-:W4:Y:S01]  /*7d80*/  @P2 LDG.E.U16 R17, desc[UR8][R2.64] ;  /* 0x0000000802112981 */ /* 0x000f22000c1e1500 */
[----:B------:R-:W-:-:S03]  /*7d90*/  ISETP.GT.AND P0, PT, R4, 0x18, PT ;  /* 0x000000180400780c */ /* 0x000fc60003f04270 */
[----:B----4-:R0:W-:Y:S04]  /*7da0*/  STL [R1+0x248], R17 ;  /* 0x0002481101007387 */ /* 0x0101e80000100800 */
[----:B0-----:R-:W4:Y:S04]  /*7db0*/  LDL.LU R17, [R1+0xe88] ;  /* 0x000e880001117983 */ /* 0x001f280000300800 */
[----:B------:R-:W3:Y:S04]  /*7dc0*/  LDL R2, [R1+0x590] ;  /* 0x0005900001027983 */ /* 0x000ee80000100800 */
[----:B------:R-:W3:Y:S01]  /*7dd0*/  LDL R3, [R1+0x594] ;  /* 0x0005940001037983 */ /* 0x000ee20000100800 */
[----:B--2---:R-:W-:-:S02]  /*7de0*/  PRMT R13, RZ, 0x7610, R13 ;  /* 0x00007610ff0d7816 */ /* 0x004fc4000000000d */
[----:B---3--:R-:W-:-:S04]  /*7df0*/  @P0 LOP3.LUT R3, R3, R2, RZ, 0x3c, !PT ;  /* 0x0000000203030212 */ /* 0x008fc800078e3cff */
[----:B------:R-:W-:-:S04]  /*7e00*/  @P0 LOP3.LUT R2, R3, R2, RZ, 0x3c, !PT ;  /* 0x0000000203020212 */ /* 0x000fc800078e3cff */
[----:B------:R-:W-:-:S05]  /*7e10*/  @P0 LOP3.LUT R3, R3, R2, RZ, 0x3c, !PT ;  /* 0x0000000203030212 */ /* 0x000fca00078e3cff */
[----:B------:R0:W2:Y:S04]  /*7e20*/  @P0 LDG.E.U16 R13, desc[UR8][R2.64] ;  /* 0x00000008020d0981 */ /* 0x0000a8000c1e1500 */
[----:B------:R-:W0:Y:S04]  /*7e30*/  LDL R2, [R1+0x588] ;  /* 0x0005880001027983 */ /* 0x000e280000100800 */
[----:B------:R-:W0:Y:S01]  /*7e40*/  LDL R3, [R1+0x58c] ;  /* 0x00058c0001037983 */ /* 0x000e220000100800 */
[----:B------:R-:W-:Y:S02]  /*7e50*/  PRMT R14, RZ, 0x7610, R14 ;  /* 0x00007610ff0e7816 */ /* 0x000fe4000000000e */
[----:B0-----:R-:W-:-:S04]  /*7e60*/  @P0 LOP3.LUT R3, R3, R2, RZ, 0x3c, !PT ;  /* 0x0000000203030212 */ /* 0x001fc800078e3cff */
[----:B------:R-:W-:-:S04]  /*7e70*/  @P0 LOP3.LUT R2, R3, R2, RZ, 0x3c, !PT ;  /* 0x0000000203020212 */ /* 0x000fc800078e3cff */
[----:B------:R-:W-:-:S05]  /*7e80*/  @P0 LOP3.LUT R3, R3, R2, RZ, 0x3c, !PT ;  /* 0x0000000203030212 */ /* 0x000fca00078e3cff */
[----:B------:R0:W3:Y:S04]  /*7e90*/  @P0 LDG.E.U16 R14, desc[UR8][R2.64] ;  /* 0x00000008020e0981 */ /* 0x0000e8000c1e1500 */
[----:B------:R-:W0:Y:S04]  /*7ea0*/  LDL R2, [R1+0x580] ;  /* 0x0005800001027983 */ /* 0x000e280000100800 */
[----:B------:R-:W0:Y:S01]  /*7eb0*/  LDL R3, [R1+0x584] ;  /* 0x0005840001037983 */ /* 0x000e220000100800 */
[----:B------:R-:W-:Y:S02]  /*7ec0*/  ISETP.GT.AND P1, PT, R4, 0x19, PT ;  /* 0x000000190400780c */ /* 0x000fe40003f24270 */
[----:B----4-:R-:W-:-:S11]  /*7ed0*/  PRMT R17, RZ, 0x7610, R17 ;  /* 0x00007610ff117816 */ /* 0x010fd60000000011 */
[----:B0-----:R-:W-:-:S04]  /*7ee0*/  @P1 LOP3.LUT R3, R3, R2, RZ, 0x3c, !PT ;  /* 0x0000000203031212 */ /* 0x001fc800078e3cff */
[----:B------:R-:W-:-:S04]  /*7ef0*/  @P1 LOP3.LUT R2, R3, R2, RZ, 0x3c, !PT ;  /* 0x0000000203021212 */ /* 0x000fc800078e3cff */
[----:B------:R-:W-:-:S05]  /*7f00*/  @P1 LOP3.LUT R3, R3, R2, RZ, 0x3c, !PT ;  /* 0x0000000203031212 */ /* 0x000fca00078e3cff */
[----:B------:R0:W4:Y:S04]  /*7f10*/  @P1 LDG.E.U16 R17, desc[UR8][R2.64] ;  /* 0x0000000802111981 */ /* 0x000128000c1e1500 */
[----:B------:R-:W0:Y:S04]  /*7f20*/  LDL R2, [R1+0x578] ;  /* 0x0005780001027983 */ /* 0x000e280000100800 */
[----:B------:R-:W0:Y:S01]  /*7f30*/  LDL R3, [R1+0x57c] ;  /* 0x00057c0001037983 */ /* 0x000e220000100800 */
[----:B------:R-:W-:Y:S02]  /*7f40*/  PRMT R12, RZ, 0x7610, R12 ;  /* 0x00007610ff0c7816 */ /* 0x000fe4000000000c */
[----:B0-----:R-:W-:-:S04]  /*7f50*/  @P1 LOP3.LUT R3, R3, R2, RZ, 0x3c, !PT ;  /* 0x0000000203031212 */ /* 0x001fc800078e3cff */
        /* <DEDUP_REMOVED lines=8> */
[----:B------:R-:W-:-:S02]  /*7fe0*/  PRMT R11, RZ, 0x7610, R11 ;  /* 0x00007610ff0b7816 */ /* 0x000fc4000000000b */
        /* <DEDUP_REMOVED lines=481> */
[----:B------:R-:W-:-:S02]  /*9e00*/  PRMT R0, RZ, 0x7610, R0 ;  /* 0x00007610ff007816 */ /* 0x000fc40000000000 */
[----:B----4-:R-:W-:-:S04]  /*9e10*/  @P1 LOP3.LUT R3, R3, R2, RZ, 0x3c, !PT ;  /* 0x0000000203031212 */ /* 0x010fc800078e3cff */
        /* <DEDUP_REMOVED lines=9> */
[----:B------:R-:W3:Y:S04]  /*9eb0*/  @P1 LDG.E.U16 R29, desc[UR8][R2.64] ;  /* 0x00000008021d1981 */ /* 0x000ee8000c1e1500 */
[----:B----4-:R-:W-:Y:S01]  /*9ec0*/  STL [R1+0xd64], R0 ;  /* 0x000d640001007387 */ /* 0x010fe20000100800 */
[----:B------:R-:W-:-:S03]  /*9ed0*/  ISETP.GT.AND P2, PT, R4, 0x38, PT ;  /* 0x000000380400780c */ /* 0x000fc60003f44270 */
        /* <DEDUP_REMOVED lines=19> */
[----:B---3--:R-:W-:-:S11]  /*a010*/  PRMT R29, RZ, 0x7610, R29 ;  /* 0x00007610ff1d7816 */ /* 0x008fd6000000001d */
[----:B0-----:R-:W-:-:S04]  /*a020*/  @P0 LOP3.LUT R3, R3, R2, RZ, 0x3c, !PT ;  /* 0x0000000203030212 */ /* 0x001fc800078e3cff */
[----:B------:R-:W-:-:S04]  /*a030*/  @P0 LOP3.LUT R2, R3, R2, RZ, 0x3c, !PT ;  /* 0x0000000203020212 */ /* 0x000fc800078e3cff */
[----:B------:R-:W-:-:S05]  /*a040*/  @P0 LOP3.LUT R3, R3, R2, RZ, 0x3c, !PT ;  /* 0x0000000203030212 */ /* 0x000fca00078e3cff */
[----:B------:R0:W3:Y:S04]  /*a050*/  @P0 LDG.E.U16 R29, desc[UR8][R2.64] ;  /* 0x00000008021d0981 */ /* 0x0000e8000c1e1500 */
[----:B------:R-:W0:Y:S04]  /*a060*/  LDL R2, [R1+0x3b8] ;  /* 0x0003b80001027983 */ /* 0x000e280000100800 */
[----:B------:R-:W0:Y:S01]  /*a070*/  LDL R3, [R1+0x3bc] ;  /* 0x0003bc0001037983 */ /* 0x000e220000100800 */
[----:B------:R-:W-:Y:S02]  /*a080*/  PRMT R28, RZ, 0x7610, R28 ;  /* 0x00007610ff1c7816 */ /* 0x000fe4000000001c */
[----:B0-----:R-:W-:-:S04]  /*a090*/  @P0 LOP3.LUT R3, R3, R2, RZ, 0x3c, !PT ;  /* 0x0000000203030212 */ /* 0x001fc800078e3cff */
[----:B------:R-:W-:-:S04]  /*a0a0*/  @P0 LOP3.LUT R2, R3, R2, RZ, 0x3c, !PT ;  /* 0x0000000203020212 */ /* 0x000fc800078e3cff */
[----:B------:R-:W-:-:S05]  /*a0b0*/  @P0 LOP3.LUT R3, R3, R2, RZ, 0x3c, !PT ;  /* 0x0000000203030212 */ /* 0x000fca00078e3cff */
[----:B------:R-:W4:Y:S04]  /*a0c0*/  @P0 LDG.E.U16 R28, desc[UR8][R2.64] ;  /* 0x00000008021c0981 */ /* 0x000f28000c1e1500 */
[----:B---3--:R-:W-:Y:S01]  /*a0d0*/  STL [R1+0xd60], R29 ;  /* 0x000d601d01007387 */ /* 0x008fe20000100800 */
[----:B------:R-:W-:-:S03]  /*a0e0*/  ISETP.GT.AND P1, PT, R4, 0x36, PT ;  /* 0x000000360400780c */ /* 0x000fc60003f24270 */
[----:B----4-:R0:W-:Y:S04]  /*a0f0*/  STL [R1+0x78], R28 ;  /* 0x0000781c01007387 */ /* 0x0101e80000100800 */
        /* <DEDUP_REMOVED lines=95> */
[----:B------:R-:W-:Y:S02]  /*a6f0*/  ISETP.GT.AND P0, PT, R4, 0x3c, PT ;  /* 0x0000003c0400780c */ /* 0x000fe40003f04270 */
[----:B---3--:R-:W-:-:S11]  /*a700*/  PRMT R28, RZ, 0x7610, R28 ;  /* 0x00007610ff1c7816 */ /* 0x008fd6000000001c */
[----:B0-----:R-:W-:-:S04]  /*a710*/  @P0 LOP3.LUT R3, R3, R2, RZ, 0x3c, !PT ;  /* 0x0000000203030212 */ /* 0x001fc800078e3cff */
[----:B------:R-:W-:-:S04]  /*a720*/  @P0 LOP3.LUT R2, R3, R2, RZ, 0x3c, !PT ;  /* 0x0000000203020212 */ /* 0x000fc800078e3cff */
[----:B------:R-:W-:-:S05]  /*a730*/  @P0 LOP3.LUT R3, R3, R2, RZ, 0x3c, !PT ;  /* 0x0000000203030212 */ /* 0x000fca00078e3cff */
[----:B------:R-:W3:Y:S04]  /*a740*/  @P0 LDG.E.U16 R28, desc[UR8][R2.64] ;  /* 0x00000008021c0981 */ /* 0x000ee8000c1e1500 */
[----:B---3--:R0:W-:Y:S04]  /*a750*/  STL [R1+0x4c], R28 ;  /* 0x00004c1c01007387 */ /* 0x0081e80000100800 */
[----:B0-----:R-:W3:Y:S04]  /*a760*/  LDL.LU R28, [R1+0xd9c] ;  /* 0x000d9c00011c7983 */ /* 0x001ee80000300800 */
[----:B------:R-:W2:Y:S04]  /*a770*/  LDL R2, [R1+0x348] ;  /* 0x0003480001027983 */ /* 0x000ea80000100800 */
[----:B------:R-:W2:Y:S01]  /*a780*/  LDL R3, [R1+0x34c] ;  /* 0x00034c0001037983 */ /* 0x000ea20000100800 */
[----:B------:R-:W-:-:S02]  /*a790*/  PRMT R29, RZ, 0x7610, R29 ;  /* 0x00007610ff1d7816 */ /* 0x000fc4000000001d */
[----:B--2---:R-:W-:-:S04]  /*a7a0*/  @P0 LOP3.LUT R3, R3, R2, RZ, 0x3c, !PT ;  /* 0x0000000203030212 */ /* 0x004fc800078e3cff */
        /* <DEDUP_REMOVED lines=37> */
[----:B---3--:R0:W-:Y:S02]  /*aa00*/  STL [R1+0x3c], R28 ;  /* 0x00003c1c01007387 */ /* 0x0081e40000100800 */
[----:B0-----:R-:W0:Y:S02]  /*aa10*/  S2R R28, SR_TID.X ;  /* 0x00000000001c7919 */ /* 0x001e240000002100 */
[----:B0-----:R-:W-:-:S04]  /*aa20*/  LOP3.LUT R28, R28, 0x3f, RZ, 0xc0, !PT ;  /* 0x0000003f1c1c7812 */ /* 0x001fc800078ec0ff */
[----:B------:R-:W-:Y:S01]  /*aa30*/  ISETP.GE.AND P0, PT, R28, R4, PT ;  /* 0x000000041c00720c */ /* 0x000fe20003f06270 */
[----:B----4-:R0:W-:Y:S04]  /*aa40*/  STL [R1+0x38], R27 ;  /* 0x0000381b01007387 */ /* 0x0101e80000100800 */
[----:B0-----:R-:W3:Y:S04]  /*aa50*/  LDL.LU R27, [R1+0xd90] ;  /* 0x000d9000011b7983 */ /* 0x001ee80000300800 */
[----:B------:R-:W4:Y:S04]  /*aa60*/  LDL R2, [R1+0x320] ;  /* 0x0003200001027983 */ /* 0x000f280000100800 */
[----:B------:R-:W4:Y:S04]  /*aa70*/  LDL R3, [R1+0x324] ;  /* 0x0003240001037983 */ /* 0x000f280000100800 */
[----:B------:R-:W2:Y:S01]  /*aa80*/  LDL.LU R28, [R1+0xd8c] ;  /* 0x000d8c00011c7983 */ /* 0x000ea20000300800 */
[----:B------:R-:W-:-:S13]  /*aa90*/  ISETP.GT.AND P1, PT, R4, 0x3f, PT ;  /* 0x0000003f0400780c */ /* 0x000fda0003f24270 */
[----:B----4-:R-:W-:-:S04]  /*aaa0*/  @P1 LOP3.LUT R3, R3, R2, RZ, 0x3c, !PT ;  /* 0x0000000203031212 */ /* 0x010fc800078e3cff */
[C---:B------:R-:W-:Y:S02]  /*aab0*/  @P1 LOP3.LUT R2, R3.reuse, R2, RZ, 0x3c, !PT ;  /* 0x0000000203021212 */ /* 0x040fe400078e3cff */
[----:B--2---:R-:W-:Y:S02]  /*aac0*/  PRMT R28, RZ, 0x7610, R28 ;  /* 0x00007610ff1c7816 */ /* 0x004fe4000000001c */
[----:B------:R-:W-:-:S05]  /*aad0*/  @P1 LOP3.LUT R3, R3, R2, RZ, 0x3c, !PT ;  /* 0x0000000203031212 */ /* 0x000fca00078e3cff */
[----:B------:R-:W2:Y:S04]  /*aae0*/  @P1 LDG.E.U16 R28, desc[UR8][R2.64] ;  /* 0x00000008021c1981 */ /* 0x000ea8000c1e1500 */
[----:B--2---:R0:W-:Y:S04]  /*aaf0*/  STL [R1+0x34], R28 ;  /* 0x0000341c01007387 */ /* 0x0041e80000100800 */
[----:B0-----:R-:W2:Y:S04]  /*ab00*/  LDL.LU R28, [R1+0xd88] ;  /* 0x000d8800011c7983 */ /* 0x001ea80000300800 */
[----:B------:R-:W4:Y:S04]  /*ab10*/  LDL R2, [R1+0x318] ;  /* 0x0003180001027983 */ /* 0x000f280000100800 */
[----:B------:R-:W4:Y:S01]  /*ab20*/  LDL R3, [R1+0x31c] ;  /* 0x00031c0001037983 */ /* 0x000f220000100800 */
[----:B--2---:R-:W-:-:S02]  /*ab30*/  PRMT R28, RZ, 0x7610, R28 ;  /* 0x00007610ff1c7816 */ /* 0x004fc4000000001c */
[----:B----4-:R-:W-:-:S04]  /*ab40*/  @P1 LOP3.LUT R3, R3, R2, RZ, 0x3c, !PT ;  /* 0x0000000203031212 */ /* 0x010fc800078e3cff */
[----:B------:R-:W-:-:S04]  /*ab50*/  @P1 LOP3.LUT R2, R3, R2, RZ, 0x3c, !PT ;  /* 0x0000000203021212 */ /* 0x000fc800078e3cff */
[----:B------:R-:W-:-:S05]  /*ab60*/  @P1 LOP3.LUT R3, R3, R2, RZ, 0x3c, !PT ;  /* 0x0000000203031212 */ /* 0x000fca00078e3cff */
[----:B------:R-:W2:Y:S01]  /*ab70*/  @P1 LDG.E.U16 R28, desc[UR8][R2.64] ;  /* 0x00000008021c1981 */ /* 0x000ea2000c1e1500 */
[----:B------:R-:W-:Y:S06]  /*ab80*/  BAR.SYNC.DEFER_BLOCKING 0x0 ;  /* 0x0000000000007b1d */ /* 0x000fec0000010000 */
[----:B--2---:R0:W-:Y:S04]  /*ab90*/  STL [R1+0x30], R28 ;  /* 0x0000301c01007387 */ /* 0x0041e80000100800 */
[----:B0-----:R-:W2:Y:S04]  /*aba0*/  LDL.LU R28, [R1+0xd84] ;  /* 0x000d8400011c7983 */ /* 0x001ea80000300800 */
[----:B------:R-:W4:Y:S04]  /*abb0*/  LDL R2, [R1+0x310] ;  /* 0x0003100001027983 */ /* 0x000f280000100800 */
[----:B------:R-:W4:Y:S01]  /*abc0*/  LDL R3, [R1+0x314] ;  /* 0x0003140001037983 */ /* 0x000f220000100800 */
[----:B--2---:R-:W-:-:S02]  /*abd0*/  PRMT R28, RZ, 0x7610, R28 ;  /* 0x00007610ff1c7816 */ /* 0x004fc4000000001c */
[----:B----4-:R-:W-:-:S04]  /*abe0*/  @!P0 LOP3.LUT R3, R3, R2, RZ, 0x3c, !PT ;  /* 0x0000000203038212 */ /* 0x010fc800078e3cff */
[----:B------:R-:W-:-:S04]  /*abf0*/  @!P0 LOP3.LUT R2, R3, R2, RZ, 0x3c, !PT ;  /* 0x0000000203028212 */ /* 0x000fc800078e3cff */
[----:B------:R-:W-:-:S05]  /*ac00*/  @!P0 LOP3.LUT R3, R3, R2, RZ, 0x3c, !PT ;  /* 0x0000000203038212 */ /* 0x000fca00078e3cff */
[----:B------:R-:W2:Y:S04]  /*ac10*/  @!P0 LDG.E.U16 R28, desc[UR8][R2.64] ;  /* 0x00000008021c8981 */ /* 0x000ea8000c1e1500 */
[----:B--2---:R0:W-:Y:S04]  /*ac20*/  STL [R1+0x2c], R28 ;  /* 0x00002c1c01007387 */ /* 0x0041e80000100800 */
[----:B0-----:R-:W2:Y:S04]  /*ac30*/  LDL.LU R28, [R1+0xd80] ;  /* 0x000d8000011c7983 */ /* 0x001ea80000300800 */
[----:B------:R-:W4:Y:S04]  /*ac40*/  LDL R2, [R1+0x30c] ;  /* 0x00030c0001027983 */ /* 0x000f280000100800 */
[----:B------:R-:W4:Y:S01]  /*ac50*/  LDL R3, [R1+0x7b0] ;  /* 0x0007b00001037983 */ /* 0x000f220000100800 */
[----:B---3--:R-:W-:-:S02]  /*ac60*/  PRMT R27, RZ, 0x7610, R27 ;  /* 0x00007610ff1b7816 */ /* 0x008fc4000000001b */
[----:B----4-:R-:W-:-:S04]  /*ac70*/  @!P0 LOP3.LUT R3, R3, R2, RZ, 0x3c, !PT ;  /* 0x0000000203038212 */ /* 0x010fc800078e3cff */
[----:B------:R-:W-:-:S04]  /*ac80*/  @!P0 LOP3.LUT R2, R3, R2, RZ, 0x3c, !PT ;  /* 0x0000000203028212 */ /* 0x000fc800078e3cff */
[----:B------:R-:W-:-:S05]  /*ac90*/  @!P0 LOP3.LUT R3, R3, R2, RZ, 0x3c, !PT ;  /* 0x0000000203038212 */ /* 0x000fca00078e3cff */
[----:B------:R-:W3:Y:S04]  /*aca0*/  @!P0 LDG.E.U16 R27, desc[UR8][R2.64] ;  /* 0x00000008021b8981 */ /* 0x000ee8000c1e1500 */
[----:B---3--:R0:W-:Y:S04]  /*acb0*/  STL [R1+0x28], R27 ;  /* 0x0000281b01007387 */ /* 0x0081e80000100800 */
[----:B0-----:R-:W3:Y:S04]  /*acc0*/  LDL.LU R27, [R1+0xd7c] ;  /* 0x000d7c00011b7983 */ /* 0x001ee80000300800 */
[----:B------:R-:W4:Y:S04]  /*acd0*/  LDL R2, [R1+0x308] ;  /* 0x0003080001027983 */ /* 0x000f280000100800 */
[----:B------:R-:W4:Y:S01]  /*ace0*/  LDL R3, [R1+0x7ac] ;  /* 0x0007ac0001037983 */ /* 0x000f220000100800 */
[----:B------:R-:W-:-:S02]  /*acf0*/  PRMT R26, RZ, 0x7610, R26 ;  /* 0x00007610ff1a7816 */ /* 0x000fc4000000001a */
[----:B----4-:R-:W-:-:S04]  /*ad00*/  @!P0 LOP3.LUT R3, R3, R2, RZ, 0x3c, !PT ;  /* 0x0000000203038212 */ /* 0x010fc800078e3cff */
[----:B------:R-:W-:-:S04]  /*ad10*/  @!P0 LOP3.LUT R2, R3, R2, RZ, 0x3c, !PT ;  /* 0x0000000203028212 */ /* 0x000fc800078e3cff */
[----:B------:R-:W-:-:S05]  /*ad20*/  @!P0 LOP3.LUT R3, R3, R2, RZ, 0x3c, !PT ;  /* 0x0000000203038212 */ /* 0x000fca00078e3cff */
[----:B------:R-:W4:Y:S04]  /*ad30*/  @!P0 LDG.E.U16 R26, desc[UR8][R2.64] ;  /* 0x00000008021a8981 */ /* 0x000f28000c1e1500 */
[----:B----4-:R0:W-:Y:S04]  /*ad40*/  STL [R1+0x24], R26 ;  /* 0x0000241a01007387 */ /* 0x0101e80000100800 */
[----:B0-----:R-:W4:Y:S04]  /*ad50*/  LDL.LU R26, [R1+0xd78] ;  /* 0x000d7800011a7983 */ /* 0x001f280000300800 */
[----:B------:R-:W2:Y:S04]  /*ad60*/  LDL R2, [R1+0x304] ;  /* 0x0003040001027983 */ /* 0x000ea80000100800 */
[----:B------:R-:W2:Y:S01]  /*ad70*/  LDL R3, [R1+0x7a8] ;  /* 0x0007a80001037983 */ /* 0x000ea20000100800 */
[----:B------:R-:W-:-:S02]  /*ad80*/  PRMT R25, RZ, 0x7610, R25 ;  /* 0x00007610ff197816 */ /* 0x000fc40000000019 */
[----:B--2---:R-:W-:-:S04]  /*ad90*/  @!P0 LOP3.LUT R3, R3, R2, RZ, 0x3c, !PT ;  /* 0x0000000203038212 */ /* 0x004fc800078e3cff */
[----:B------:R-:W-:-:S04]  /*ada0*/  @!P0 LOP3.LUT R2, R3, R2, RZ, 0x3c, !PT ;  /* 0x0000000203028212 */ /* 0x000fc800078e3cff */
[----:B------:R-:W-:-:S05]  /*adb0*/  @!P0 LOP3.LUT R3, R3, R2, RZ, 0x3c, !PT ;  /* 0x0000000203038212 */ /* 0x000fca00078e3cff */
[----:B------:R-:W2:Y:S04]  /*adc0*/  @!P0 LDG.E.U16 R25, desc[UR8][R2.64] ;  /* 0x0000000802198981 */ /* 0x000ea8000c1e1500 */
[----:B--2---:R0:W-:Y:S04]  /*add0*/  STL [R1+0x20], R25 ;  /* 0x0000201901007387 */ /* 0x0041e80000100800 */
[----:B0-----:R-:W2:Y:S04]  /*ade0*/  LDL.LU R25, [R1+0xd74] ;  /* 0x000d740001197983 */ /* 0x001ea80000300800 */
[----:B------:R-:W3:Y:S04]  /*adf0*/  LDL R2, [R1+0x300] ;  /* 0x0003000001027983 */ /* 0x000ee80000100800 */
[----:B------:R-:W3:Y:S01]  /*ae00*/  LDL R3, [R1+0x7a4] ;  /* 0x0007a40001037983 */ /* 0x000ee20000100800 */
[----:B------:R-:W-:-:S02]  /*ae10*/  PRMT R24, RZ, 0x7610, R24 ;  /* 0x00007610ff187816 */ /* 0x000fc40000000018 */
[----:B---3--:R-:W-:-:S04]  /*ae20*/  @!P0 LOP3.LUT R3, R3, R2, RZ, 0x3c, !PT ;  /* 0x0000000203038212 */ /* 0x008fc800078e3cff */
        /* <DEDUP_REMOVED lines=30> */
[----:B---3--:R-:W-:Y:S04]  /*b010*/  STL [R1], R28 ;  /* 0x0000001c01007387 */ /* 0x008fe80000100800 */
[----:B------:R-:W3:Y:S04]  /*b020*/  LDL R2, [R1+0x788] ;  /* 0x0007880001027983 */ /* 0x000ee80000100800 */
[----:B------:R-:W3:Y:S01]  /*b030*/  LDL R3, [R1+0x78c] ;  /* 0x00078c0001037983 */ /* 0x000ee20000100800 */
[----:B------:R-:W-:-:S02]  /*b040*/  PRMT R27, RZ, 0x7610, R27 ;  /* 0x00007610ff1b7816 */ /* 0x000fc4000000001b */
[----:B---3--:R-:W-:-:S04]  /*b050*/  @!P0 LOP3.LUT R3, R3, R2, RZ, 0x3c, !PT ;  /* 0x0000000203038212 */ /* 0x008fc800078e3cff */
[----:B------:R-:W-:-:S04]  /*b060*/  @!P0 LOP3.LUT R2, R3, R2, RZ, 0x3c, !PT ;  /* 0x0000000203028212 */ /* 0x000fc800078e3cff */
[----:B------:R-:W-:-:S05]  /*b070*/  @!P0 LOP3.LUT R3, R3, R2, RZ, 0x3c, !PT ;  /* 0x0000000203038212 */ /* 0x000fca00078e3cff */
[----:B------:R-:W3:Y:S04]  /*b080*/  @!P0 LDG.E.U16 R27, desc[UR8][R2.64] ;  /* 0x00000008021b8981 */ /* 0x000ee8000c1e1500 */
[----:B------:R-:W4:Y:S04]  /*b090*/  LDL R2, [R1+0x780] ;  /* 0x0007800001027983 */ /* 0x000f280000100800 */
[----:B------:R-:W4:Y:S01]  /*b0a0*/  LDL R3, [R1+0x784] ;  /* 0x0007840001037983 */ /* 0x000f220000100800 */
[----:B------:R-:W-:-:S03]  /*b0b0*/  PRMT R26, RZ, 0x7610, R26 ;  /* 0x00007610ff1a7816 */ /* 0x000fc6000000001a */
[----:B---3--:R0:W-:Y:S04]  /*b0c0*/  STL [R1+0xd00], R27 ;  /* 0x000d001b01007387 */ /* 0x0081e80000100800 */
[----:B0-----:R-:W3:Y:S01]  /*b0d0*/  LDL R27, [R1+0x77c] ;  /* 0x00077c00011b7983 */ /* 0x001ee20000100800 */
[----:B----4-:R-:W-:-:S04]  /*b0e0*/  @!P0 LOP3.LUT R3, R3, R2, RZ, 0x3c, !PT ;  /* 0x0000000203038212 */ /* 0x010fc800078e3cff */
[----:B------:R-:W-:-:S04]  /*b0f0*/  @!P0 LOP3.LUT R2, R3, R2, RZ, 0x3c, !PT ;  /* 0x0000000203028212 */ /* 0x000fc800078e3cff */
[----:B------:R-:W-:-:S05]  /*b100*/  @!P0 LOP3.LUT R3, R3, R2, RZ, 0x3c, !PT ;  /* 0x0000000203038212 */ /* 0x000fca00078e3cff */
[----:B------:R3:W4:Y:S04]  /*b110*/  @!P0 LDG.E.U16 R26, desc[UR8][R2.64] ;  /* 0x00000008021a8981 */ /* 0x000728000c1e1500 */
[----:B------:R-:W2:Y:S01]  /*b120*/  LDL R3, [R1+0x778] ;  /* 0x0007780001037983 */ /* 0x000ea20000100800 */
[----:B------:R-:W-:Y:S01]  /*b130*/  PRMT R25, RZ, 0x7610, R25 ;  /* 0x00007610ff197816 */ /* 0x000fe20000000019 */
[----:B---3--:R-:W-:Y:S02]  /*b140*/  @!P0 IMAD.MOV.U32 R2, RZ, RZ, R27 ;  /* 0x000000ffff028224 */ /* 0x008fe400078e001b */
[----:B----4-:R0:W-:Y:S01]  /*b150*/  STL [R1+0xcfc], R26 ;  /* 0x000cfc1a01007387 */ /* 0x0101e20000100800 */
[----:B------:R-:W-:-:S03]  /*b160*/  PRMT R24, RZ, 0x7610, R24 ;  /* 0x00007610ff187816 */ /* 0x000fc60000000018 */
[----:B------:R-:W3:Y:S04]  /*b170*/  LDL R27, [R1+0x764] ;  /* 0x00076400011b7983 */ /* 0x000ee80000100800 */
[----:B0-----:R-:W4:Y:S04]  /*b180*/  LDL R26, [R1+0x774] ;  /* 0x00077400011a7983 */ /* 0x001f280000100800 */
[----:B--2---:R4:W2:Y:S04]  /*b190*/  @!P0 LDG.E.U16 R25, desc[UR8][R2.64] ;  /* 0x0000000802198981 */ /* 0x0048a8000c1e1500 */
[----:B------:R-:W3:Y:S01]  /*b1a0*/  LDL R3, [R1+0x770] ;  /* 0x0007700001037983 */ /* 0x000ee20000100800 */
[----:B----4-:R-:W-:-:S03]  /*b1b0*/  @!P0 IMAD.MOV.U32 R2, RZ, RZ, R26 ;  /* 0x000000ffff028224 */ /* 0x010fc600078e001a */
[----:B--2---:R0:W-:Y:S01]  /*b1c0*/  STL [R1+0xcf8], R25 ;  /* 0x000cf81901007387 */ /* 0x0041e20000100800 */
[----:B------:R-:W-:-:S03]  /*b1d0*/  PRMT R23, RZ, 0x7610, R23 ;  /* 0x00007610ff177816 */ /* 0x000fc60000000017 */
[----:B------:R-:W2:Y:S04]  /*b1e0*/  LDL R26, [R1+0x758] ;  /* 0x00075800011a7983 */ /* 0x000ea80000100800 */
[----:B---3--:R1:W3:Y:S04]  /*b1f0*/  @!P0 LDG.E.U16 R24, desc[UR8][R2.64] ;  /* 0x0000000802188981 */ /* 0x0082e8000c1e1500 */
[----:B0-----:R-:W4:Y:S04]  /*b200*/  LDL R25, [R1+0x75c] ;  /* 0x00075c0001197983 */ /* 0x001f280000100800 */
[----:B------:R-:W1:Y:S04]  /*b210*/  LDL R2, [R1+0x768] ;  /* 0x0007680001027983 */ /* 0x000e680000100800 */
[----:B------:R-:W1:Y:S02]  /*b220*/  LDL R3, [R1+0x76c] ;  /* 0x00076c0001037983 */ /* 0x000e640000100800 */
[----:B-1----:R-:W-:-:S04]  /*b230*/  @!P0 LOP3.LUT R3, R3, R2, RZ, 0x3c, !PT ;  /* 0x0000000203038212 */ /* 0x002fc800078e3cff */
[----:B------:R-:W-:-:S04]  /*b240*/  @!P0 LOP3.LUT R2, R3, R2, RZ, 0x3c, !PT ;  /* 0x0000000203028212 */ /* 0x000fc800078e3cff */
[----:B------:R-:W-:Y:S01]  /*b250*/  @!P0 LOP3.LUT R3, R3, R2, RZ, 0x3c, !PT ;  /* 0x0000000203038212 */ /* 0x000fe200078e3cff */
[----:B---3--:R0:W-:Y:S04]  /*b260*/  STL [R1+0xd04], R24 ;  /* 0x000d041801007387 */ /* 0x0081e80000100800 */
[----:B------:R1:W3:Y:S01]  /*b270*/  @!P0 LDG.E.U16 R23, desc[UR8][R2.64] ;  /* 0x0000000802178981 */ /* 0x0002e2000c1e1500 */
[----:B------:R-:W-:-:S03]  /*b280*/  PRMT R22, RZ, 0x7610, R22 ;  /* 0x00007610ff167816 */ /* 0x000fc60000000016 */
[----:B0-----:R-:W2:Y:S04]  /*b290*/  LDL R24, [R1+0x754] ;  /* 0x0007540001187983 */ /* 0x001ea80000100800 */
[----:B------:R-:W4:Y:S01]  /*b2a0*/  LDL R3, [R1+0x760] ;  /* 0x0007600001037983 */ /* 0x000f220000100800 */
[----:B-1----:R-:W-:Y:S01]  /*b2b0*/  @!P0 IMAD.MOV.U32 R2, RZ, RZ, R27 ;  /* 0x000000ffff028224 */ /* 0x002fe200078e001b */
[----:B------:R-:W0:Y:S02]  /*b2c0*/  S2R R28, SR_TID.X ;  /* 0x00000000001c7919 */ /* 0x000e240000002100 */
[----:B---3--:R1:W-:Y:S04]  /*b2d0*/  STL [R1+0xd08], R23 ;  /* 0x000d081701007387 */ /* 0x0083e80000100800 */
[----:B----4-:R3:W4:Y:S04]  /*b2e0*/  @!P0 LDG.E.U16 R22, desc[UR8][R2.64] ;  /* 0x0000000802168981 */ /* 0x010728000c1e1500 */
[----:B-1----:R-:W4:Y:S01]  /*b2f0*/  LDL R23, [R1+0x750] ;  /* 0x0007500001177983 */ /* 0x002f220000100800 */
[----:B0-----:R-:W-:-:S03]  /*b300*/  LOP3.LUT R28, R28, 0x3f, RZ, 0xc0, !PT ;  /* 0x0000003f1c1c7812 */ /* 0x001fc600078ec0ff */
[----:B------:R-:W4:Y:S02]  /*b310*/  LDL R27, [R1+0x74c] ;  /* 0x00074c00011b7983 */ /* 0x000f240000100800 */
[----:B------:R-:W-:Y:S02]  /*b320*/  IMAD.SHL.U32 R28, R28, 0x2, RZ ;  /* 0x000000021c1c7824 */ /* 0x000fe400078e00ff */
[----:B---3--:R-:W-:-:S03]  /*b330*/  @!P0 IMAD.MOV.U32 R2, RZ, RZ, R25 ;  /* 0x000000ffff028224 */ /* 0x008fc600078e0019 */
[----:B------:R0:W-:Y:S01]  /*b340*/  STS.U16 [R28+UR4+0x80], R21 ;  /* 0x000080151c007988 */ /* 0x0001e20008000404 */
[----:B--2---:R-:W-:-:S03]  /*b350*/  @!P0 IMAD.MOV.U32 R3, RZ, RZ, R26 ;  /* 0x000000ffff038224 */ /* 0x004fc600078e001a */
[----:B------:R1:W-:Y:S01]  /*b360*/  STS.U16 [R28+UR4], R20 ;  /* 0x000000141c007988 */ /* 0x0003e20008000404 */
[----:B0-----:R-:W-:Y:S02]  /*b370*/  PRMT R21, RZ, 0x7610, R21 ;  /* 0x00007610ff157816 */ /* 0x001fe40000000015 */
[----:B-1----:R-:W-:-:S04]  /*b380*/  PRMT R20, RZ, 0x7610, R20 ;  /* 0x00007610ff147816 */ /* 0x002fc80000000014 */
[----:B------:R0:W2:Y:S02]  /*b390*/  @!P0 LDG.E.U16 R21, desc[UR8][R2.64] ;  /* 0x0000000802158981 */ /* 0x0000a4000c1e1500 */
[----:B0-----:R-:W-:Y:S02]  /*b3a0*/  @!P0 IMAD.MOV.U32 R2, RZ, RZ, R24 ;  /* 0x000000ffff028224 */ /* 0x001fe400078e0018 */
[----:B----4-:R0:W-:Y:S01]  /*b3b0*/  STL [R1+0xd0c], R22 ;  /* 0x000d0c1601007387 */ /* 0x0101e20000100800 */
[----:B------:R-:W-:-:S03]  /*b3c0*/  @!P0 IMAD.MOV.U32 R3, RZ, RZ, R23 ;  /* 0x000000ffff038224 */ /* 0x000fc600078e0017 */
[----:B------:R-:W3:Y:S04]  /*b3d0*/  LDL R26, [R1+0x740] ;  /* 0x00074000011a7983 */ /* 0x000ee80000100800 */
[----:B------:R1:W4:Y:S04]  /*b3e0*/  @!P0 LDG.E.U16 R20, desc[UR8][R2.64] ;  /* 0x0000000802148981 */ /* 0x000328000c1e1500 */
[----:B0-----:R-:W3:Y:S04]  /*b3f0*/  LDL R22, [R1+0x748] ;  /* 0x0007480001167983 */ /* 0x001ee80000100800 */
[----:B------:R-:W3:Y:S01]  /*b400*/  LDL R25, [R1+0x744] ;  /* 0x0007440001197983 */ /* 0x000ee20000100800 */
[----:B-1----:R-:W-:-:S03]  /*b410*/  @!P0 IMAD.MOV.U32 R2, RZ, RZ, R27 ;  /* 0x000000ffff028224 */ /* 0x002fc600078e001b */
[----:B------:R0:W-:Y:S04]  /*b420*/  STS.U16 [R28+UR4+0x880], R19 ;  /* 0x000880131c007988 */ /* 0x0001e80008000404 */
[----:B--2---:R1:W-:Y:S04]  /*b430*/  STL [R1+0xd10], R21 ;  /* 0x000d101501007387 */ /* 0x0043e80000100800 */
[----:B------:R-:W2:Y:S04]  /*b440*/  LDL R24, [R1+0x738] ;  /* 0x0007380001187983 */ /* 0x000ea80000100800 */
[----:B------:R-:W2:Y:S01]  /*b450*/  LDL R23, [R1+0x73c] ;  /* 0x00073c0001177983 */ /* 0x000ea20000100800 */
[----:B0-----:R-:W-:-:S03]  /*b460*/  PRMT R19, RZ, 0x7610, R19 ;  /* 0x00007610ff137816 */ /* 0x001fc60000000013 */
[----:B----4-:R-:W-:Y:S01]  /*b470*/  STL [R1+0xd14], R20 ;  /* 0x000d141401007387 */ /* 0x010fe20000100800 */
[----:B---3--:R-:W-:-:S03]  /*b480*/  @!P0 IMAD.MOV.U32 R3, RZ, RZ, R22 ;  /* 0x000000ffff038224 */ /* 0x008fc600078e0016 */
[----:B-1----:R-:W3:Y:S04]  /*b490*/  LDL R21, [R1+0x734] ;  /* 0x0007340001157983 */ /* 0x002ee80000100800 */
[----:B------:R-:W4:Y:S04]  /*b4a0*/  LDL R22, [R1+0x730] ;  /* 0x0007300001167983 */ /* 0x000f280000100800 */
[----:B------:R0:W4:Y:S04]  /*b4b0*/  @!P0 LDG.E.U16 R19, desc[UR8][R2.64] ;  /* 0x0000000802138981 */ /* 0x000128000c1e1500 */
[----:B------:R1:W-:Y:S01]  /*b4c0*/  STS.U16 [R28+UR4+0x800], R18 ;  /* 0x000800121c007988 */ /* 0x0003e20008000404 */
[----:B0-----:R-:W-:-:S02]  /*b4d0*/  @!P0 IMAD.MOV.U32 R2, RZ, RZ, R25 ;  /* 0x000000ffff028224 */ /* 0x001fc400078e0019 */
[----:B------:R-:W-:Y:S01]  /*b4e0*/  @!P0 IMAD.MOV.U32 R3, RZ, RZ, R26 ;  /* 0x000000ffff038224 */ /* 0x000fe200078e001a */
[----:B-1----:R-:W-:Y:S01]  /*b4f0*/  PRMT R18, RZ, 0x7610, R18 ;  /* 0x00007610ff127816 */ /* 0x002fe20000000012 */
[----:B------:R0:W-:Y:S05]  /*b500*/  STS.U16 [R28+UR4+0x1080], R16 ;  /* 0x001080101c007988 */ /* 0x0001ea0008000404 */
[----:B------:R2:W4:Y:S01]  /*b510*/  @!P0 LDG.E.U16 R18, desc[UR8][R2.64] ;  /* 0x0000000802128981 */ /* 0x000522000c1e1500 */
[----:B0-----:R-:W-:-:S03]  /*b520*/  PRMT R16, RZ, 0x7610, R16 ;  /* 0x00007610ff107816 */ /* 0x001fc60000000010 */
[----:B------:R0:W-:Y:S01]  /*b530*/  STS.U16 [R28+UR4+0x1880], R14 ;  /* 0x0018800e1c007988 */ /* 0x0001e20008000404 */
[----:B--2---:R-:W-:Y:S02]  /*b540*/  @!P0 IMAD.MOV.U32 R2, RZ, RZ, R23 ;  /* 0x000000ffff028224 */ /* 0x004fe400078e0017 */
[----:B------:R-:W-:Y:S01]  /*b550*/  @!P0 IMAD.MOV.U32 R3, RZ, RZ, R24 ;  /* 0x000000ffff038224 */ /* 0x000fe200078e0018 */
[----:B0-----:R-:W-:-:S04]  /*b560*/  PRMT R14, RZ, 0x7610, R14 ;  /* 0x00007610ff0e7816 */ /* 0x001fc8000000000e */
[----:B------:R3:W2:Y:S04]  /*b570*/  @!P0 LDG.E.U16 R16, desc[UR8][R2.64] ;  /* 0x0000000802108981 */ /* 0x0006a8000c1e1500 */
[----:B------:R0:W-:Y:S01]  /*b580*/  STS.U16 [R28+UR4+0x2000], R11 ;  /* 0x0020000b1c007988 */ /* 0x0001e20008000404 */
[----:B---3--:R-:W-:Y:S02]  /*b590*/  @!P0 IMAD.MOV.U32 R2, RZ, RZ, R21 ;  /* 0x000000ffff028224 */ /* 0x008fe400078e0015 */
[----:B----4-:R-:W-:-:S05]  /*b5a0*/  @!P0 IMAD.MOV.U32 R3, RZ, RZ, R22 ;  /* 0x000000ffff038224 */ /* 0x010fca00078e0016 */
[----:B------:R-:W3:Y:S04]  /*b5b0*/  @!P0 LDG.E.U16 R14, desc[UR8][R2.64] ;  /* 0x00000008020e8981 */ /* 0x000ee8000c1e1500 */
[----:B------:R1:W-:Y:S04]  /*b5c0*/  STL [R1+0xd18], R19 ;  /* 0x000d181301007387 */ /* 0x0003e80000100800 */
[----:B0-----:R-:W4:Y:S04]  /*b5d0*/  LDL R11, [R1+0x72c] ;  /* 0x00072c00010b7983 */ /* 0x001f280000100800 */
[----:B------:R-:W4:Y:S04]  /*b5e0*/  LDL R20, [R1+0x728] ;  /* 0x0007280001147983 */ /* 0x000f280000100800 */
[----:B------:R0:W-:Y:S04]  /*b5f0*/  STL [R1+0xd1c], R18 ;  /* 0x000d1c1201007387 */ /* 0x0001e80000100800 */
[----:B-1----:R-:W4:Y:S04]  /*b600*/  LDL R19, [R1+0x720] ;  /* 0x0007200001137983 */ /* 0x002f280000100800 */
[----:B0-----:R-:W4:Y:S04]  /*b610*/  LDL R18, [R1+0x724] ;  /* 0x0007240001127983 */ /* 0x001f280000100800 */
[----:B--2---:R-:W-:Y:S04]  /*b620*/  STL [R1+0xd20], R16 ;  /* 0x000d201001007387 */ /* 0x004fe80000100800 */
[----:B------:R-:W2:Y:S04]  /*b630*/  LDL.LU R22, [R1+0x2c4] ;  /* 0x0002c40001167983 */ /* 0x000ea80000300800 */
[----:B------:R-:W-:Y:S04]  /*b640*/  STS.U16 [R28+UR4+0x2880], R10 ;  /* 0x0028800a1c007988 */ /* 0x000fe80008000404 */
[----:B------:R0:W-:Y:S02]  /*b650*/  STS.U16 [R28+UR4+0x3000], R5 ;  /* 0x003000051c007988 */ /* 0x0001e40008000404 */
[----:B0-----:R-:W-:-:S02]  /*b660*/  PRMT R5, RZ, 0x7610, R5 ;  /* 0x00007610ff057816 */ /* 0x001fc40000000005 */
[----:B---3--:R0:W-:Y:S04]  /*b670*/  STL [R1+0xd24], R14 ;  /* 0x000d240e01007387 */ /* 0x0081e80000100800 */
[----:B------:R-:W3:Y:S01]  /*b680*/  LDL R16, [R1+0x71c] ;  /* 0x00071c0001107983 */ /* 0x000ee20000100800 */
[----:B----4-:R-:W-:-:S03]  /*b690*/  @!P0 IMAD.MOV.U32 R2, RZ, RZ, R11 ;  /* 0x000000ffff028224 */ /* 0x010fc600078e000b */
[----:B------:R-:W4:Y:S04]  /*b6a0*/  LDL R10, [R1+0x7c0] ;  /* 0x0007c000010a7983 */ /* 0x000f280000100800 */
[----:B0-----:R-:W2:Y:S04]  /*b6b0*/  LDL R14, [R1+0x7b8] ;  /* 0x0007b800010e7983 */ /* 0x001ea80000100800 */
[----:B------:R-:W4:Y:S01]  /*b6c0*/  LDL R11, [R1+0x718] ;  /* 0x00071800010b7983 */ /* 0x000f220000100800 */
[----:B------:R-:W-:Y:S01]  /*b6d0*/  @!P0 IMAD.MOV.U32 R3, RZ, RZ, R20 ;  /* 0x000000ffff038224 */ /* 0x000fe200078e0014 */
[----:B------:R-:W-:-:S02]  /*b6e0*/  PRMT R4, RZ, 0x7610, R4 ;  /* 0x00007610ff047816 */ /* 0x000fc40000000004 */
[----:B------:R3:W-:Y:S04]  /*b6f0*/  STS.U16 [R28+UR4+0x3080], R7 ;  /* 0x003080071c007988 */ /* 0x0007e80008000404 */
[----:B------:R0:W4:Y:S04]  /*b700*/  @!P0 LDG.E.U16 R5, desc[UR8][R2.64] ;  /* 0x0000000802058981 */ /* 0x000128000c1e1500 */
[----:B------:R2:W-:Y:S04]  /*b710*/  STS.U16 [R28+UR4+0x3800], R6 ;  /* 0x003800061c007988 */ /* 0x0005e80008000404 */
[----:B------:R-:W4:Y:S01]  /*b720*/  LDL.LU R27, [R1+0x2c8] ;  /* 0x0002c800011b7983 */ /* 0x000f220000300800 */
[----:B0-----:R-:W-:-:S02]  /*b730*/  @!P0 IMAD.MOV.U32 R2, RZ, RZ, R18 ;  /* 0x000000ffff028224 */ /* 0x001fc400078e0012 */
[----:B------:R-:W-:-:S05]  /*b740*/  @!P0 IMAD.MOV.U32 R3, RZ, RZ, R19 ;  /* 0x000000ffff038224 */ /* 0x000fca00078e0013 */
[----:B------:R0:W4:Y:S02]  /*b750*/  @!P0 LDG.E.U16 R4, desc[UR8][R2.64] ;  /* 0x0000000802048981 */ /* 0x000124000c1e1500 */
[----:B0-----:R-:W-:Y:S02]  /*b760*/  PRMT R3, RZ, 0x7610, R3 ;  /* 0x00007610ff037816 */ /* 0x001fe40000000003 */
[----:B------:R-:W-:Y:S01]  /*b770*/  PRMT R2, RZ, 0x7610, R2 ;  /* 0x00007610ff027816 */ /* 0x000fe20000000002 */
[----:B---3--:R-:W-:Y:S02]  /*b780*/  @!P0 IMAD.MOV.U32 R7, RZ, RZ, R16 ;  /* 0x000000ffff078224 */ /* 0x008fe400078e0010 */
[----:B--2---:R-:W-:-:S05]  /*b790*/  @!P0 IMAD.MOV.U32 R6, RZ, RZ, R14 ;  /* 0x000000ffff068224 */ /* 0x004fca00078e000e */
[----:B------:R4:W2:Y:S02]  /*b7a0*/  @!P0 LDG.E.U16 R3, desc[UR8][R6.64] ;  /* 0x0000000806038981 */ /* 0x0008a4000c1e1500 */
[----:B----4-:R-:W-:Y:S02]  /*b7b0*/  @!P0 IMAD.MOV.U32 R6, RZ, RZ, R10 ;  /* 0x000000ffff068224 */ /* 0x010fe400078e000a */
[----:B------:R-:W-:-:S05]  /*b7c0*/  @!P0 IMAD.MOV.U32 R7, RZ, RZ, R11 ;  /* 0x000000ffff078224 */ /* 0x000fca00078e000b */
[----:B------:R-:W3:Y:S04]  /*b7d0*/  @!P0 LDG.E.U16 R2, desc[UR8][R6.64] ;  /* 0x0000000806028981 */ /* 0x000ee8000c1e1500 */
[----:B------:R0:W-:Y:S04]  /*b7e0*/  STL [R1+0xd28], R5 ;  /* 0x000d280501007387 */ /* 0x0001e80000100800 */
[----:B------:R-:W4:Y:S04]  /*b7f0*/  LDL R18, [R1+0x714] ;  /* 0x0007140001127983 */ /* 0x000f280000100800 */
[----:B0-----:R-:W4:Y:S04]  /*b800*/  LDL R5, [R1+0x7c8] ;  /* 0x0007c80001057983 */ /* 0x001f280000100800 */
[----:B------:R-:W4:Y:S04]  /*b810*/  LDL.LU R23, [R1+0x294] ;  /* 0x0002940001177983 */ /* 0x000f280000300800 */
[----:B------:R-:W4:Y:S04]  /*b820*/  LDL.LU R24, [R1+0x298] ;  /* 0x0002980001187983 */ /* 0x000f280000300800 */
[----:B------:R0:W-:Y:S04]  /*b830*/  STL [R1+0xd2c], R4 ;  /* 0x000d2c0401007387 */ /* 0x0001e80000100800 */
[----:B------:R-:W4:Y:S04]  /*b840*/  LDL.LU R26, [R1+0x268] ;  /* 0x00026800011a7983 */ /* 0x000f280000300800 */
[----:B--2---:R1:W-:Y:S04]  /*b850*/  STL [R1+0xd30], R3 ;  /* 0x000d300301007387 */ /* 0x0043e80000100800 */
[----:B------:R-:W2:Y:S04]  /*b860*/  LDL R11, [R1+0x710] ;  /* 0x00071000010b7983 */ /* 0x000ea80000100800 */
[----:B------:R-:W2:Y:S04]  /*b870*/  LDL R10, [R1+0x7d0] ;  /* 0x0007d000010a7983 */ /* 0x000ea80000100800 */
[----:B------:R-:W2:Y:S04]  /*b880*/  LDL R14, [R1+0x7e8] ;  /* 0x0007e800010e7983 */ /* 0x000ea80000100800 */
[----:B---3--:R3:W-:Y:S04]  /*b890*/  STL [R1+0xd34], R2 ;  /* 0x000d340201007387 */ /* 0x0087e80000100800 */
[----:B------:R-:W2:Y:S04]  /*b8a0*/  LDL R16, [R1+0x70c] ;  /* 0x00070c0001107983 */ /* 0x000ea80000100800 */
[----:B0-----:R-:W2:Y:S04]  /*b8b0*/  LDL R4, [R1+0x7e4] ;  /* 0x0007e40001047983 */ /* 0x001ea80000100800 */
[----:B-1----:R-:W2:Y:S01]  /*b8c0*/  LDL R3, [R1+0x7b4] ;  /* 0x0007b40001037983 */ /* 0x002ea20000100800 */
[----:B----4-:R-:W-:-:S03]  /*b8d0*/  @!P0 IMAD.MOV.U32 R6, RZ, RZ, R5 ;  /* 0x000000ffff068224 */ /* 0x010fc600078e0005 */
[----:B------:R-:W4:Y:S04]  /*b8e0*/  LDL R5, [R1+0x708] ;  /* 0x0007080001057983 */ /* 0x000f280000100800 */
[----:B---3--:R-:W3:Y:S01]  /*b8f0*/  LDL R2, [R1+0x7e0] ;  /* 0x0007e00001027983 */ /* 0x008ee20000100800 */
[----:B------:R-:W-:-:S03]  /*b900*/  @!P0 IMAD.MOV.U32 R7, RZ, RZ, R18 ;  /* 0x000000ffff078224 */ /* 0x000fc600078e0012 */
[----:B------:R0:W-:Y:S02]  /*b910*/  STS.U16 [R28+UR4+0x3880], R8 ;  /* 0x003880081c007988 */ /* 0x0001e40008000404 */
[----:B0-----:R-:W-:-:S06]  /*b920*/  PRMT R8, RZ, 0x7610, R8 ;  /* 0x00007610ff087816 */ /* 0x001fcc0000000008 */
[----:B------:R0:W3:Y:S02]  /*b930*/  @!P0 LDG.E.U16 R8, desc[UR8][R6.64] ;  /* 0x0000000806088981 */ /* 0x0000e4000c1e1500 */
[----:B0-----:R-:W-:Y:S02]  /*b940*/  PRMT R7, RZ, 0x7610, R7 ;  /* 0x00007610ff077816 */ /* 0x001fe40000000007 */
[----:B------:R-:W-:Y:S01]  /*b950*/  PRMT R6, RZ, 0x7610, R6 ;  /* 0x00007610ff067816 */ /* 0x000fe20000000006 */
[----:B------:R0:W-:Y:S02]  /*b960*/  STS.U16 [R28+UR4+0x2800], R9 ;  /* 0x002800091c007988 */ /* 0x0001e40008000404 */
[----:B0-----:R-:W-:Y:S02]  /*b970*/  PRMT R9, RZ, 0x7610, R9 ;  /* 0x00007610ff097816 */ /* 0x001fe40000000009 */
[----:B------:R0:W-:Y:S02]  /*b980*/  STS.U16 [R28+UR4+0x2080], R12 ;  /* 0x0020800c1c007988 */ /* 0x0001e40008000404 */
[----:B0-----:R-:W-:-:S02]  /*b990*/  PRMT R12, RZ, 0x7610, R12 ;  /* 0x00007610ff0c7816 */ /* 0x001fc4000000000c */
[----:B--2---:R0:W2:Y:S02]  /*b9a0*/  @!P0 LDG.E.U16 R7, desc[UR8][R10.64] ;  /* 0x000000080a078981 */ /* 0x0040a4000c1e1500 */
[----:B0-----:R-:W-:Y:S02]  /*b9b0*/  @!P0 IMAD.MOV.U32 R10, RZ, RZ, R14 ;  /* 0x000000ffff0a8224 */ /* 0x001fe400078e000e */
[----:B------:R-:W-:-:S05]  /*b9c0*/  @!P0 IMAD.MOV.U32 R11, RZ, RZ, R16 ;  /* 0x000000ffff0b8224 */ /* 0x000fca00078e0010 */
[----:B------:R0:W2:Y:S02]  /*b9d0*/  @!P0 LDG.E.U16 R6, desc[UR8][R10.64] ;  /* 0x000000080a068981 */ /* 0x0000a4000c1e1500 */
[----:B0-----:R-:W-:Y:S02]  /*b9e0*/  @!P0 IMAD.MOV.U32 R10, RZ, RZ, R4 ;  /* 0x000000ffff0a8224 */ /* 0x001fe400078e0004 */
[----:B----4-:R-:W-:-:S05]  /*b9f0*/  @!P0 IMAD.MOV.U32 R11, RZ, RZ, R5 ;  /* 0x000000ffff0b8224 */ /* 0x010fca00078e0005 */
[----:B------:R3:W4:Y:S02]  /*ba00*/  @!P0 LDG.E.U16 R9, desc[UR8][R10.64] ;  /* 0x000000080a098981 */ /* 0x000724000c1e1500 */
[----:B---3--:R-:W-:Y:S02]  /*ba10*/  @!P0 IMAD.MOV.U32 R10, RZ, RZ, R2 ;  /* 0x000000ffff0a8224 */ /* 0x008fe400078e0002 */
[----:B------:R-:W-:-:S05]  /*ba20*/  @!P0 IMAD.MOV.U32 R11, RZ, RZ, R3 ;  /* 0x000000ffff0b8224 */ /* 0x000fca00078e0003 */
[----:B------:R-:W3:Y:S01]  /*ba30*/  @!P0 LDG.E.U16 R12, desc[UR8][R10.64] ;  /* 0x000000080a0c8981 */ /* 0x000ee2000c1e1500 */
[----:B------:R-:W-:-:S03]  /*ba40*/  LOP3.LUT R25, R28, 0x10, RZ, 0x3c, !PT ;  /* 0x000000101c197812 */ /* 0x000fc600078e3cff */
[----:B------:R-:W-:Y:S04]  /*ba50*/  STS.U16 [R28+UR4+0x1000], R15 ;  /* 0x0010000f1c007988 */ /* 0x000fe80008000404 */
[----:B------:R-:W-:Y:S04]  /*ba60*/  STS.U16 [R28+UR4+0x1800], R13 ;  /* 0x0018000d1c007988 */ /* 0x000fe80008000404 */
[----:B------:R-:W-:Y:S04]  /*ba70*/  STS.U16 [R25+UR4+0x100], R22 ;  /* 0x0001001619007988 */ /* 0x000fe80008000404 */
[----:B------:R-:W-:Y:S04]  /*ba80*/  STL [R1+0xd38], R8 ;  /* 0x000d380801007387 */ /* 0x000fe80000100800 */
[----:B------:R0:W-:Y:S04]  /*ba90*/  STS.U16 [R25+UR4+0x180], R27 ;  /* 0x0001801b19007988 */ /* 0x0001e80008000404 */
[----:B0-----:R-:W3:Y:S04]  /*baa0*/  LDL.LU R27, [R1+0x26c] ;  /* 0x00026c00011b7983 */ /* 0x001ee80000300800 */
[----:B------:R-:W-:Y:S04]  /*bab0*/  STS.U16 [R25+UR4+0x900], R23 ;  /* 0x0009001719007988 */ /* 0x000fe80008000404 */
[----:B------:R-:W-:Y:S04]  /*bac0*/  STS.U16 [R25+UR4+0x980], R24 ;  /* 0x0009801819007988 */ /* 0x000fe80008000404 */
[----:B--2---:R0:W-:Y:S04]  /*bad0*/  STL [R1+0xd3c], R7 ;  /* 0x000d3c0701007387 */ /* 0x0041e80000100800 */
[----:B------:R-:W-:Y:S04]  /*bae0*/  STL [R1+0xd40], R6 ;  /* 0x000d400601007387 */ /* 0x000fe80000100800 */
[----:B----4-:R1:W-:Y:S04]  /*baf0*/  STL [R1+0xd44], R9 ;  /* 0x000d440901007387 */ /* 0x0103e80000100800 */
[----:B------:R-:W2:Y:S04]  /*bb00*/  LDL.LU R8, [R1+0x240] ;  /* 0x0002400001087983 */ /* 0x000ea80000300800 */
[----:B0-----:R-:W4:Y:S04]  /*bb10*/  LDL R7, [R1+0x7dc] ;  /* 0x0007dc0001077983 */ /* 0x001f280000100800 */
[----:B-1----:R-:W2:Y:S04]  /*bb20*/  LDL R9, [R1+0x7bc] ;  /* 0x0007bc0001097983 */ /* 0x002ea80000100800 */
[----:B------:R-:W2:Y:S04]  /*bb30*/  LDL R5, [R1+0x7c4] ;  /* 0x0007c40001057983 */ /* 0x000ea80000100800 */
[----:B------:R-:W2:Y:S04]  /*bb40*/  LDL R4, [R1+0x7d8] ;  /* 0x0007d80001047983 */ /* 0x000ea80000100800 */
[----:B------:R-:W2:Y:S04]  /*bb50*/  LDL.LU R3, [R1+0x1fc] ;  /* 0x0001fc0001037983 */ /* 0x000ea80000300800 */
[----:B------:R-:W2:Y:S04]  /*bb60*/  LDL.LU R16, [R1+0x1f8] ;  /* 0x0001f80001107983 */ /* 0x000ea80000300800 */
[----:B------:R-:W2:Y:S04]  /*bb70*/  LDL.LU R18, [R1+0x1c4] ;  /* 0x0001c40001127983 */ /* 0x000ea80000300800 */
[----:B------:R-:W2:Y:S04]  /*bb80*/  LDL.LU R19, [R1+0x1c0] ;  /* 0x0001c00001137983 */ /* 0x000ea80000300800 */
[----:B------:R-:W2:Y:S04]  /*bb90*/  LDL.LU R23, [R1+0x9c] ;  /* 0x00009c0001177983 */ /* 0x000ea80000300800 */
[----:B------:R-:W2:Y:S04]  /*bba0*/  LDL.LU R24, [R1+0x98] ;  /* 0x0000980001187983 */ /* 0x000ea80000300800 */
[----:B---3--:R-:W-:Y:S04]  /*bbb0*/  STL [R1+0xd48], R12 ;  /* 0x000d480c01007387 */ /* 0x008fe80000100800 */
[----:B------:R-:W3:Y:S04]  /*bbc0*/  LDL R6, [R1+0x7cc] ;  /* 0x0007cc0001067983 */ /* 0x000ee80000100800 */
[----:B------:R-:W3:Y:S01]  /*bbd0*/  LDL R2, [R1+0x7d4] ;  /* 0x0007d40001027983 */ /* 0x000ee20000100800 */
[----:B------:R-:W-:-:S02]  /*bbe0*/  PRMT R13, RZ, 0x7610, R13 ;  /* 0x00007610ff0d7816 */ /* 0x000fc4000000000d */
[----:B------:R-:W-:Y:S01]  /*bbf0*/  PRMT R15, RZ, 0x7610, R15 ;  /* 0x00007610ff0f7816 */ /* 0x000fe2000000000f */
[----:B------:R0:W-:Y:S04]  /*bc00*/  STS.U16 [R25+UR4+0x1100], R26 ;  /* 0x0011001a19007988 */ /* 0x0001e80008000404 */
[----:B------:R1:W-:Y:S04]  /*bc10*/  STS.U16 [R25+UR4+0x1180], R27 ;  /* 0x0011801b19007988 */ /* 0x0003e80008000404 */
[----:B------:R1:W-:Y:S04]  /*bc20*/  STS.U16 [R25+UR4+0x1900], R17 ;  /* 0x0019001119007988 */ /* 0x0003e80008000404 */
[----:B0-----:R-:W3:Y:S04]  /*bc30*/  LDL.LU R26, [R1+0x64] ;  /* 0x00006400011a7983 */ /* 0x001ee80000300800 */
[----:B-1----:R-:W3:Y:S01]  /*bc40*/  LDL.LU R27, [R1+0x60] ;  /* 0x00006000011b7983 */ /* 0x002ee20000300800 */
[----:B------:R-:W-:Y:S01]  /*bc50*/  PRMT R17, RZ, 0x7610, R17 ;  /* 0x00007610ff117816 */ /* 0x000fe20000000011 */
[----:B----4-:R-:W-:-:S02]  /*bc60*/  @!P0 IMAD.MOV.U32 R10, RZ, RZ, R7 ;  /* 0x000000ffff0a8224 */ /* 0x010fc400078e0007 */
[----:B--2---:R-:W-:-:S05]  /*bc70*/  @!P0 IMAD.MOV.U32 R11, RZ, RZ, R9 ;  /* 0x000000ffff0b8224 */ /* 0x004fca00078e0009 */
[----:B------:R0:W2:Y:S02]  /*bc80*/  @!P0 LDG.E.U16 R13, desc[UR8][R10.64] ;  /* 0x000000080a0d8981 */ /* 0x0000a4000c1e1500 */
[----:B0-----:R-:W-:Y:S02]  /*bc90*/  @!P0 IMAD.MOV.U32 R10, RZ, RZ, R4 ;  /* 0x000000ffff0a8224 */ /* 0x001fe400078e0004 */
[----:B------:R-:W-:-:S05]  /*bca0*/  @!P0 IMAD.MOV.U32 R11, RZ, RZ, R5 ;  /* 0x000000ffff0b8224 */ /* 0x000fca00078e0005 */
[----:B------:R3:W4:Y:S02]  /*bcb0*/  @!P0 LDG.E.U16 R15, desc[UR8][R10.64] ;  /* 0x000000080a0f8981 */ /* 0x000724000c1e1500 */
[----:B---3--:R-:W-:Y:S02]  /*bcc0*/  @!P0 IMAD.MOV.U32 R11, RZ, RZ, R6 ;  /* 0x000000ffff0b8224 */ /* 0x008fe400078e0006 */
[----:B------:R-:W-:-:S05]  /*bcd0*/  @!P0 IMAD.MOV.U32 R10, RZ, RZ, R2 ;  /* 0x000000ffff0a8224 */ /* 0x000fca00078e0002 */
[----:B------:R-:W3:Y:S04]  /*bce0*/  @!P0 LDG.E.U16 R17, desc[UR8][R10.64] ;  /* 0x000000080a118981 */ /* 0x000ee8000c1e1500 */
[----:B------:R-:W-:Y:S04]  /*bcf0*/  STS.U16 [R25+UR4+0x1980], R8 ;  /* 0x0019800819007988 */ /* 0x000fe80008000404 */
[----:B------:R-:W-:Y:S04]  /*bd00*/  STS.U16 [R25+UR4+0x2100], R3 ;  /* 0x0021000319007988 */ /* 0x000fe80008000404 */
[----:B------:R-:W-:Y:S04]  /*bd10*/  STS.U16 [R25+UR4+0x2180], R16 ;  /* 0x0021801019007988 */ /* 0x000fe80008000404 */
[----:B------:R-:W-:Y:S04]  /*bd20*/  STS.U16 [R25+UR4+0x2900], R18 ;  /* 0x0029001219007988 */ /* 0x000fe80008000404 */
[----:B------:R-:W-:Y:S04]  /*bd30*/  STS.U16 [R25+UR4+0x2980], R19 ;  /* 0x0029801319007988 */ /* 0x000fe80008000404 */
[----:B------:R0:W-:Y:S04]  /*bd40*/  STS.U16 [R25+UR4+0x3100], R23 ;  /* 0x0031001719007988 */ /* 0x0001e80008000404 */
[----:B------:R-:W-:Y:S04]  /*bd50*/  STS.U16 [R25+UR4+0x3180], R24 ;  /* 0x0031801819007988 */ /* 0x000fe80008000404 */
[----:B------:R1:W-:Y:S04]  /*bd60*/  STS.U16 [R25+UR4+0x3900], R26 ;  /* 0x0039001a19007988 */ /* 0x0003e80008000404 */
[----:B------:R-:W-:Y:S04]  /*bd70*/  STS.U16 [R25+UR4+0x3980], R27 ;  /* 0x0039801b19007988 */ /* 0x000fe80008000404 */
[----:B--2---:R-:W-:Y:S04]  /*bd80*/  STL [R1+0xd4c], R13 ;  /* 0x000d4c0d01007387 */ /* 0x004fe80000100800 */
[----:B------:R-:W2:Y:S04]  /*bd90*/  LDL.LU R20, [R1+0x2f0] ;  /* 0x0002f00001147983 */ /* 0x000ea80000300800 */
[----:B------:R-:W2:Y:S04]  /*bda0*/  LDL.LU R4, [R1+0x2ec] ;  /* 0x0002ec0001047983 */ /* 0x000ea80000300800 */
[----:B------:R-:W2:Y:S04]  /*bdb0*/  LDL.LU R5, [R1+0x2b8] ;  /* 0x0002b80001057983 */ /* 0x000ea80000300800 */
[----:B------:R-:W2:Y:S04]  /*bdc0*/  LDL.LU R14, [R1+0x2b4] ;  /* 0x0002b400010e7983 */ /* 0x000ea80000300800 */
[----:B------:R-:W2:Y:S04]  /*bdd0*/  LDL.LU R21, [R1+0x27c] ;  /* 0x00027c0001157983 */ /* 0x000ea80000300800 */
[----:B------:R-:W2:Y:S04]  /*bde0*/  LDL.LU R22, [R1+0x278] ;  /* 0x0002780001167983 */ /* 0x000ea80000300800 */
[----:B----4-:R4:W-:Y:S04]  /*bdf0*/  STL [R1+0xd50], R15 ;  /* 0x000d500f01007387 */ /* 0x0109e80000100800 */
[----:B---3--:R-:W-:Y:S04]  /*be00*/  STL [R1+0xd54], R17 ;  /* 0x000d541101007387 */ /* 0x008fe80000100800 */
[----:B------:R-:W3:Y:S04]  /*be10*/  LDL.LU R11, [R1+0x244] ;  /* 0x00024400010b7983 */ /* 0x000ee80000300800 */
[----:B0-----:R-:W3:Y:S04]  /*be20*/  LDL.LU R23, [R1+0x23c] ;  /* 0x00023c0001177983 */ /* 0x001ee80000300800 */
[----:B-1----:R-:W3:Y:S04]  /*be30*/  LDL.LU R26, [R1+0x1f4] ;  /* 0x0001f400011a7983 */ /* 0x002ee80000300800 */
[----:B------:R-:W3:Y:S04]  /*be40*/  LDL.LU R24, [R1+0x1f0] ;  /* 0x0001f00001187983 */ /* 0x000ee80000300800 */
[----:B----4-:R-:W4:Y:S04]  /*be50*/  LDL.LU R15, [R1+0x1bc] ;  /* 0x0001bc00010f7983 */ /* 0x010f280000300800 */
[----:B------:R-:W4:Y:S04]  /*be60*/  LDL.LU R16, [R1+0x1b8] ;  /* 0x0001b80001107983 */ /* 0x000f280000300800 */
[----:B------:R-:W4:Y:S04]  /*be70*/  LDL.LU R18, [R1+0x94] ;  /* 0x0000940001127983 */ /* 0x000f280000300800 */
[----:B------:R-:W4:Y:S01]  /*be80*/  LDL.LU R27, [R1+0x90] ;  /* 0x00009000011b7983 */ /* 0x000f220000300800 */
[----:B------:R-:W-:-:S03]  /*be90*/  LOP3.LUT R2, R28, 0x20, RZ, 0x3c, !PT ;  /* 0x000000201c027812 */ /* 0x000fc600078e3cff */
[----:B------:R-:W-:Y:S04]  /*bea0*/  STL [R1+0xd58], R25 ;  /* 0x000d581901007387 */ /* 0x000fe80000100800 */
[----:B------:R-:W4:Y:S04]  /*beb0*/  LDL.LU R19, [R1+0x5c] ;  /* 0x00005c0001137983 */ /* 0x000f280000300800 */
[----:B--2---:R0:W-:Y:S04]  /*bec0*/  STS.U16 [R2+UR4+0x200], R20 ;  /* 0x0002001402007988 */ /* 0x0041e80008000404 */
[----:B0-----:R-:W2:Y:S04]  /*bed0*/  LDL.LU R20, [R1+0x58] ;  /* 0x0000580001147983 */ /* 0x001ea80000300800 */
[----:B------:R-:W2:Y:S04]  /*bee0*/  LDL.LU R13, [R1+0x2e8] ;  /* 0x0002e800010d7983 */ /* 0x000ea80000300800 */
[----:B------:R-:W2:Y:S04]  /*bef0*/  LDL.LU R12, [R1+0x2e4] ;  /* 0x0002e400010c7983 */ /* 0x000ea80000300800 */
[----:B------:R-:W2:Y:S04]  /*bf00*/  LDL.LU R9, [R1+0x2b0] ;  /* 0x0002b00001097983 */ /* 0x000ea80000300800 */
[----:B------:R-:W2:Y:S04]  /*bf10*/  LDL.LU R6, [R1+0x2ac] ;  /* 0x0002ac0001067983 */ /* 0x000ea80000300800 */
[----:B------:R-:W2:Y:S04]  /*bf20*/  LDL.LU R7, [R1+0x274] ;  /* 0x0002740001077983 */ /* 0x000ea80000300800 */
[----:B------:R0:W-:Y:S04]  /*bf30*/  STS.U16 [R2+UR4+0x280], R4 ;  /* 0x0002800402007988 */ /* 0x0001e80008000404 */
[----:B------:R-:W2:Y:S04]  /*bf40*/  LDL.LU R8, [R1+0x270] ;  /* 0x0002700001087983 */ /* 0x000ea80000300800 */
[----:B------:R1:W-:Y:S04]  /*bf50*/  STS.U16 [R2+UR4+0xa00], R5 ;  /* 0x000a000502007988 */ /* 0x0003e80008000404 */
[----:B------:R-:W2:Y:S04]  /*bf60*/  LDL.LU R3, [R1+0x238] ;  /* 0x0002380001037983 */ /* 0x000ea80000300800 */
[----:B------:R3:W-:Y:S04]  /*bf70*/  STS.U16 [R2+UR4+0xa80], R14 ;  /* 0x000a800e02007988 */ /* 0x0007e80008000404 */
[----:B0-----:R-:W2:Y:S04]  /*bf80*/  LDL.LU R4, [R1+0x234] ;  /* 0x0002340001047983 */ /* 0x001ea80000300800 */
[----:B------:R0:W-:Y:S04]  /*bf90*/  STS.U16 [R2+UR4+0x1200], R21 ;  /* 0x0012001502007988 */ /* 0x0001e80008000404 */
[----:B-1----:R-:W2:Y:S04]  /*bfa0*/  LDL.LU R5, [R1+0x1ec] ;  /* 0x0001ec0001057983 */ /* 0x002ea80000300800 */
[----:B------:R1:W-:Y:S04]  /*bfb0*/  STS.U16 [R2+UR4+0x1280], R22 ;  /* 0x0012801602007988 */ /* 0x0003e80008000404 */
[----:B---3--:R-:W3:Y:S04]  /*bfc0*/  LDL.LU R14, [R1+0x1e8] ;  /* 0x0001e800010e7983 */ /* 0x008ee80000300800 */
[----:B0-----:R-:W3:Y:S04]  /*bfd0*/  LDL.LU R21, [R1+0x1b4] ;  /* 0x0001b40001157983 */ /* 0x001ee80000300800 */
[----:B------:R-:W-:Y:S04]  /*bfe0*/  STS.U16 [R2+UR4+0x1a00], R11 ;  /* 0x001a000b02007988 */ /* 0x000fe80008000404 */
[----:B-1----:R-:W3:Y:S04]  /*bff0*/  LDL.LU R22, [R1+0x1b0] ;  /* 0x0001b00001167983 */ /* 0x002ee80000300800 */
[----:B------:R0:W-:Y:S04]  /*c000*/  STS.U16 [R2+UR4+0x1a80], R23 ;  /* 0x001a801702007988 */ /* 0x0001e80008000404 */
[----:B------:R1:W-:Y:S04]  /*c010*/  STS.U16 [R2+UR4+0x2200], R26 ;  /* 0x0022001a02007988 */ /* 0x0003e80008000404 */
[----:B0-----:R-:W3:Y:S04]  /*c020*/  LDL.LU R23, [R1+0x8c] ;  /* 0x00008c0001177983 */ /* 0x001ee80000300800 */
[----:B-1----:R-:W3:Y:S04]  /*c030*/  LDL.LU R26, [R1+0x88] ;  /* 0x00008800011a7983 */ /* 0x002ee80000300800 */
[----:B------:R0:W-:Y:S04]  /*c040*/  STS.U16 [R2+UR4+0x2280], R24 ;  /* 0x0022801802007988 */ /* 0x0001e80008000404 */
[----:B----4-:R-:W-:Y:S04]  /*c050*/  STS.U16 [R2+UR4+0x2a00], R15 ;  /* 0x002a000f02007988 */ /* 0x010fe80008000404 */
[----:B------:R-:W-:Y:S04]  /*c060*/  STS.U16 [R2+UR4+0x2a80], R16 ;  /* 0x002a801002007988 */ /* 0x000fe80008000404 */
[----:B0-----:R-:W4:Y:S04]  /*c070*/  LDL.LU R24, [R1+0x54] ;  /* 0x0000540001187983 */ /* 0x001f280000300800 */
[----:B------:R-:W-:Y:S04]  /*c080*/  STS.U16 [R2+UR4+0x3200], R18 ;  /* 0x0032001202007988 */ /* 0x000fe80008000404 */
[----:B------:R0:W-:Y:S04]  /*c090*/  STS.U16 [R2+UR4+0x3280], R27 ;  /* 0x0032801b02007988 */ /* 0x0001e80008000404 */
[----:B0-----:R-:W4:Y:S04]  /*c0a0*/  LDL.LU R27, [R1+0x2e0] ;  /* 0x0002e000011b7983 */ /* 0x001f280000300800 */
[----:B------:R0:W-:Y:S04]  /*c0b0*/  STS.U16 [R2+UR4+0x3a00], R19 ;  /* 0x003a001302007988 */ /* 0x0001e80008000404 */
[----:B------:R-:W4:Y:S04]  /*c0c0*/  LDL.LU R16, [R1+0x2dc] ;  /* 0x0002dc0001107983 */ /* 0x000f280000300800 */
[----:B------:R-:W4:Y:S04]  /*c0d0*/  LDL.LU R18, [R1+0x2a4] ;  /* 0x0002a40001127983 */ /* 0x000f280000300800 */
[----:B0-----:R-:W4:Y:S01]  /*c0e0*/  LDL.LU R19, [R1+0x2a0] ;  /* 0x0002a00001137983 */ /* 0x001f220000300800 */
[----:B------:R-:W-:-:S03]  /*c0f0*/  LOP3.LUT R10, R28, 0x40, RZ, 0x3c, !PT ;  /* 0x000000401c0a7812 */ /* 0x000fc600078e3cff */
[----:B--2---:R0:W-:Y:S02]  /*c100*/  STS.U16 [R2+UR4+0x3a80], R20 ;  /* 0x003a801402007988 */ /* 0x0041e40008000404 */
[C---:B0-----:R-:W-:Y:S02]  /*c110*/  LOP3.LUT R2, R28.reuse, 0x30, RZ, 0x3c, !PT ;  /* 0x000000301c027812 */ /* 0x041fe400078e3cff */
[----:B------:R-:W2:Y:S04]  /*c120*/  LDL.LU R20, [R1+0x264] ;  /* 0x0002640001147983 */ /* 0x000ea80000300800 */
[----:B------:R-:W-:Y:S04]  /*c130*/  STS.U16 [R2+UR4+0x300], R13 ;  /* 0x0003000d02007988 */ /* 0x000fe80008000404 */
        /* <DEDUP_REMOVED lines=8> */
[----:B---3--:R-:W-:Y:S04]  /*c1c0*/  STS.U16 [R2+UR4+0x2380], R14 ;  /* 0x0023800e02007988 */ /* 0x008fe80008000404 */
[----:B------:R0:W-:Y:S04]  /*c1d0*/  STS.U16 [R2+UR4+0x2b00], R21 ;  /* 0x002b001502007988 */ /* 0x0001e80008000404 */
[----:B------:R1:W-:Y:S04]  /*c1e0*/  STS.U16 [R2+UR4+0x2b80], R22 ;  /* 0x002b801602007988 */ /* 0x0003e80008000404 */
[----:B0-----:R-:W3:Y:S04]  /*c1f0*/  LDL.LU R21, [R1+0x260] ;  /* 0x0002600001157983 */ /* 0x001ee80000300800 */
[----:B-1----:R-:W3:Y:S04]  /*c200*/  LDL.LU R22, [R1+0x230] ;  /* 0x0002300001167983 */ /* 0x002ee80000300800 */
[----:B------:R-:W-:Y:S04]  /*c210*/  STS.U16 [R2+UR4+0x3300], R23 ;  /* 0x0033001702007988 */ /* 0x000fe80008000404 */
[----:B------:R0:W-:Y:S04]  /*c220*/  STS.U16 [R2+UR4+0x3380], R26 ;  /* 0x0033801a02007988 */ /* 0x0001e80008000404 */
[----:B0-----:R-:W3:Y:S04]  /*c230*/  LDL.LU R26, [R1+0x22c] ;  /* 0x00022c00011a7983 */ /* 0x001ee80000300800 */
[----:B------:R-:W3:Y:S04]  /*c240*/  LDL.LU R15, [R1+0x1e4] ;  /* 0x0001e400010f7983 */ /* 0x000ee80000300800 */
[----:B------:R-:W3:Y:S04]  /*c250*/  LDL.LU R13, [R1+0x1e0] ;  /* 0x0001e000010d7983 */ /* 0x000ee80000300800 */
[----:B----4-:R-:W-:Y:S04]  /*c260*/  STS.U16 [R2+UR4+0x3b00], R24 ;  /* 0x003b001802007988 */ /* 0x010fe80008000404 */
[----:B------:R-:W4:Y:S04]  /*c270*/  LDL.LU R12, [R1+0x1ac] ;  /* 0x0001ac00010c7983 */ /* 0x000f280000300800 */
[----:B------:R-:W4:Y:S04]  /*c280*/  LDL.LU R23, [R1+0x1a8] ;  /* 0x0001a80001177983 */ /* 0x000f280000300800 */
[----:B------:R0:W-:Y:S04]  /*c290*/  STS.U16 [R2+UR4+0x3b80], R0 ;  /* 0x003b800002007988 */ /* 0x0001e80008000404 */
[----:B------:R1:W-:Y:S04]  /*c2a0*/  STS.U16 [R10+UR4+0x400], R27 ;  /* 0x0004001b0a007988 */ /* 0x0003e80008000404 */
[----:B0-----:R-:W4:Y:S04]  /*c2b0*/  LDL.LU R0, [R1+0xd64] ;  /* 0x000d640001007983 */ /* 0x001f280000300800 */
[----:B------:R-:W4:Y:S04]  /*c2c0*/  LDL.LU R24, [R1+0x80] ;  /* 0x0000800001187983 */ /* 0x000f280000300800 */
[----:B-1----:R-:W4:Y:S04]  /*c2d0*/  LDL.LU R27, [R1+0x4c] ;  /* 0x00004c00011b7983 */ /* 0x002f280000300800 */
[----:B------:R-:W4:Y:S04]  /*c2e0*/  LDL.LU R9, [R1+0x2d8] ;  /* 0x0002d80001097983 */ /* 0x000f280000300800 */
[----:B------:R-:W4:Y:S04]  /*c2f0*/  LDL.LU R6, [R1+0x2d4] ;  /* 0x0002d40001067983 */ /* 0x000f280000300800 */
[----:B------:R0:W-:Y:S04]  /*c300*/  STS.U16 [R10+UR4+0x480], R16 ;  /* 0x000480100a007988 */ /* 0x0001e80008000404 */
[----:B------:R-:W4:Y:S04]  /*c310*/  LDL.LU R7, [R1+0x29c] ;  /* 0x00029c0001077983 */ /* 0x000f280000300800 */
[----:B------:R1:W-:Y:S04]  /*c320*/  STS.U16 [R10+UR4+0xc00], R18 ;  /* 0x000c00120a007988 */ /* 0x0003e80008000404 */
[----:B------:R-:W4:Y:S04]  /*c330*/  LDL.LU R8, [R1+0x290] ;  /* 0x0002900001087983 */ /* 0x000f280000300800 */
[----:B------:R1:W-:Y:S04]  /*c340*/  STS.U16 [R10+UR4+0xc80], R19 ;  /* 0x000c80130a007988 */ /* 0x0003e80008000404 */
[----:B------:R-:W4:Y:S04]  /*c350*/  LDL.LU R2, [R1+0x25c] ;  /* 0x00025c0001027983 */ /* 0x000f280000300800 */
[----:B------:R-:W4:Y:S04]  /*c360*/  LDL.LU R3, [R1+0x258] ;  /* 0x0002580001037983 */ /* 0x000f280000300800 */
[----:B------:R-:W4:Y:S04]  /*c370*/  LDL.LU R4, [R1+0x228] ;  /* 0x0002280001047983 */ /* 0x000f280000300800 */
[----:B------:R-:W4:Y:S04]  /*c380*/  LDL.LU R5, [R1+0x224] ;  /* 0x0002240001057983 */ /* 0x000f280000300800 */
[----:B------:R-:W4:Y:S04]  /*c390*/  LDL.LU R14, [R1+0x1dc] ;  /* 0x0001dc00010e7983 */ /* 0x000f280000300800 */
[----:B0-----:R-:W4:Y:S04]  /*c3a0*/  LDL.LU R16, [R1+0x1d8] ;  /* 0x0001d80001107983 */ /* 0x001f280000300800 */
[----:B-1----:R-:W4:Y:S04]  /*c3b0*/  LDL.LU R18, [R1+0x1a4] ;  /* 0x0001a40001127983 */ /* 0x002f280000300800 */
[----:B------:R-:W4:Y:S04]  /*c3c0*/  LDL.LU R19, [R1+0x1a0] ;  /* 0x0001a00001137983 */ /* 0x000f280000300800 */
[----:B--2---:R0:W-:Y:S04]  /*c3d0*/  STS.U16 [R10+UR4+0x1400], R20 ;  /* 0x001400140a007988 */ /* 0x0041e80008000404 */
[----:B0-----:R-:W2:Y:S04]  /*c3e0*/  LDL.LU R20, [R1+0x78] ;  /* 0x0000780001147983 */ /* 0x001ea80000300800 */
[----:B---3--:R0:W-:Y:S04]  /*c3f0*/  STS.U16 [R10+UR4+0x1480], R21 ;  /* 0x001480150a007988 */ /* 0x0081e80008000404 */
[----:B------:R1:W-:Y:S04]  /*c400*/  STS.U16 [R10+UR4+0x1c00], R22 ;  /* 0x001c00160a007988 */ /* 0x0003e80008000404 */
[----:B0-----:R-:W3:Y:S04]  /*c410*/  LDL.LU R21, [R1+0x44] ;  /* 0x0000440001157983 */ /* 0x001ee80000300800 */
[----:B-1----:R-:W3:Y:S04]  /*c420*/  LDL.LU R22, [R1+0x40] ;  /* 0x0000400001167983 */ /* 0x002ee80000300800 */
[----:B------:R0:W-:Y:S04]  /*c430*/  STS.U16 [R10+UR4+0x1c80], R26 ;  /* 0x001c801a0a007988 */ /* 0x0001e80008000404 */
[----:B------:R-:W-:Y:S04]  /*c440*/  STS.U16 [R10+UR4+0x2400], R15 ;  /* 0x0024000f0a007988 */ /* 0x000fe80008000404 */
[----:B------:R-:W-:Y:S04]  /*c450*/  STS.U16 [R10+UR4+0x2480], R13 ;  /* 0x0024800d0a007988 */ /* 0x000fe80008000404 */
[----:B0-----:R-:W3:Y:S04]  /*c460*/  LDL.LU R26, [R1+0x2d0] ;  /* 0x0002d000011a7983 */ /* 0x001ee80000300800 */
[----:B----4-:R-:W-:Y:S04]  /*c470*/  STS.U16 [R10+UR4+0x2c00], R12 ;  /* 0x002c000c0a007988 */ /* 0x010fe80008000404 */
[----:B------:R0:W-:Y:S04]  /*c480*/  STS.U16 [R10+UR4+0x2c80], R23 ;  /* 0x002c80170a007988 */ /* 0x0001e80008000404 */
[----:B0-----:R-:W4:Y:S04]  /*c490*/  LDL.LU R23, [R1+0x2cc] ;  /* 0x0002cc0001177983 */ /* 0x001f280000300800 */
[----:B------:R-:W-:Y:S04]  /*c4a0*/  STS.U16 [R10+UR4+0x3400], R0 ;  /* 0x003400000a007988 */ /* 0x000fe80008000404 */
[----:B------:R-:W-:Y:S04]  /*c4b0*/  STS.U16 [R10+UR4+0x3480], R24 ;  /* 0x003480180a007988 */ /* 0x000fe80008000404 */
[----:B------:R-:W-:Y:S04]  /*c4c0*/  STS.U16 [R10+UR4+0x3c00], R27 ;  /* 0x003c001b0a007988 */ /* 0x000fe80008000404 */
[----:B------:R0:W-:Y:S04]  /*c4d0*/  STS.U16 [R10+UR4+0x3c80], R29 ;  /* 0x003c801d0a007988 */ /* 0x0001e80008000404 */
[----:B0-----:R-:W2:Y:S04]  /*c4e0*/  LDL.LU R29, [R1+0xd60] ;  /* 0x000d6000011d7983 */ /* 0x001ea80000300800 */
[----:B------:R-:W4:Y:S04]  /*c4f0*/  LDL.LU R24, [R1+0x28c] ;  /* 0x00028c0001187983 */ /* 0x000f280000300800 */
[----:B------:R-:W4:Y:S01]  /*c500*/  LDL.LU R27, [R1+0x288] ;  /* 0x00028800011b7983 */ /* 0x000f220000300800 */
[----:B------:R-:W-:-:S05]  /*c510*/  LOP3.LUT R0, R28, 0x50, RZ, 0x3c, !PT ;  /* 0x000000501c007812 */ /* 0x000fca00078e3cff */
        /* <DEDUP_REMOVED lines=12> */
[----:B------:R-:W-:Y:S04]  /*c5e0*/  STL [R1+0xd5c], R0 ;  /* 0x000d5c0001007387 */ /* 0x000fe80000100800 */
[----:B--2---:R0:W-:Y:S04]  /*c5f0*/  STS.U16 [R0+UR4+0x3500], R29 ;  /* 0x0035001d00007988 */ /* 0x0041e80008000404 */
[----:B------:R-:W-:Y:S04]  /*c600*/  STS.U16 [R0+UR4+0x3580], R20 ;  /* 0x0035801400007988 */ /* 0x000fe80008000404 */
[----:B---3--:R-:W-:Y:S04]  /*c610*/  STS.U16 [R0+UR4+0x3d00], R21 ;  /* 0x003d001500007988 */ /* 0x008fe80008000404 */
[----:B------:R1:W-:Y:S01]  /*c620*/  STS.U16 [R0+UR4+0x3d80], R22 ;  /* 0x003d801600007988 */ /* 0x0003e20008000404 */
[----:B0-----:R-:W-:-:S03]  /*c630*/  LOP3.LUT R29, R28, 0x60, RZ, 0x3c, !PT ;  /* 0x000000601c1d7812 */ /* 0x001fc600078e3cff */
[----:B-1----:R-:W2:Y:S04]  /*c640*/  LDL.LU R0, [R1+0x254] ;  /* 0x0002540001007983 */ /* 0x002ea80000300800 */
[----:B------:R-:W3:Y:S04]  /*c650*/  LDL.LU R25, [R1+0x250] ;  /* 0x0002500001197983 */ /* 0x000ee80000300800 */
[----:B------:R-:W3:Y:S04]  /*c660*/  LDL.LU R17, [R1+0x20c] ;  /* 0x00020c0001117983 */ /* 0x000ee80000300800 */
[----:B------:R-:W3:Y:S04]  /*c670*/  LDL.LU R15, [R1+0x208] ;  /* 0x00020800010f7983 */ /* 0x000ee80000300800 */
[----:B------:R-:W3:Y:S04]  /*c680*/  LDL.LU R13, [R1+0x1d4] ;  /* 0x0001d400010d7983 */ /* 0x000ee80000300800 */
[----:B------:R-:W3:Y:S04]  /*c690*/  LDL.LU R12, [R1+0x1d0] ;  /* 0x0001d000010c7983 */ /* 0x000ee80000300800 */
[----:B------:R-:W3:Y:S04]  /*c6a0*/  LDL.LU R28, [R1+0xac] ;  /* 0x0000ac00011c7983 */ /* 0x000ee80000300800 */
[----:B------:R0:W-:Y:S04]  /*c6b0*/  STS.U16 [R29+UR4+0x600], R26 ;  /* 0x0006001a1d007988 */ /* 0x0001e80008000404 */
[----:B0-----:R-:W3:Y:S04]  /*c6c0*/  LDL.LU R26, [R1+0xa8] ;  /* 0x0000a800011a7983 */ /* 0x001ee80000300800 */
[----:B------:R-:W3:Y:S04]  /*c6d0*/  LDL.LU R10, [R1+0x74] ;  /* 0x00007400010a7983 */ /* 0x000ee80000300800 */
        /* <DEDUP_REMOVED lines=14> */
[----:B----4-:R0:W-:Y:S04]  /*c7c0*/  STS.U16 [R29+UR4+0x680], R23 ;  /* 0x000680171d007988 */ /* 0x0101e80008000404 */
[----:B------:R-:W4:Y:S04]  /*c7d0*/  LDL.LU R22, [R1+0xa0] ;  /* 0x0000a00001167983 */ /* 0x000f280000300800 */
[----:B------:R1:W-:Y:S04]  /*c7e0*/  STS.U16 [R29+UR4+0xe00], R24 ;  /* 0x000e00181d007988 */ /* 0x0003e80008000404 */
[----:B0-----:R-:W4:Y:S04]  /*c7f0*/  LDL.LU R23, [R1+0x6c] ;  /* 0x00006c0001177983 */ /* 0x001f280000300800 */
[----:B------:R0:W-:Y:S04]  /*c800*/  STS.U16 [R29+UR4+0xe80], R27 ;  /* 0x000e801b1d007988 */ /* 0x0001e80008000404 */
[----:B-1----:R-:W4:Y:S04]  /*c810*/  LDL.LU R24, [R1+0x68] ;  /* 0x0000680001187983 */ /* 0x002f280000300800 */
[----:B0-----:R-:W4:Y:S04]  /*c820*/  LDL.LU R27, [R1+0x34] ;  /* 0x00003400011b7983 */ /* 0x001f280000300800 */
[----:B------:R-:W4:Y:S04]  /*c830*/  LDL.LU R11, [R1+0x2c] ;  /* 0x00002c00010b7983 */ /* 0x000f280000300800 */
[----:B--2---:R0:W-:Y:S04]  /*c840*/  STS.U16 [R29+UR4+0x1600], R0 ;  /* 0x001600001d007988 */ /* 0x0041e80008000404 */
[----:B---3--:R1:W-:Y:S04]  /*c850*/  STS.U16 [R29+UR4+0x1680], R25 ;  /* 0x001680191d007988 */ /* 0x0083e80008000404 */
[----:B------:R-:W-:Y:S04]  /*c860*/  STS.U16 [R29+UR4+0x1e00], R17 ;  /* 0x001e00111d007988 */ /* 0x000fe80008000404 */
[----:B------:R-:W-:Y:S04]  /*c870*/  STS.U16 [R29+UR4+0x1e80], R15 ;  /* 0x001e800f1d007988 */ /* 0x000fe80008000404 */
[----:B------:R-:W-:Y:S04]  /*c880*/  STS.U16 [R29+UR4+0x2600], R13 ;  /* 0x0026000d1d007988 */ /* 0x000fe80008000404 */
[----:B------:R-:W-:Y:S04]  /*c890*/  STS.U16 [R29+UR4+0x2680], R12 ;  /* 0x0026800c1d007988 */ /* 0x000fe80008000404 */
[----:B------:R2:W-:Y:S04]  /*c8a0*/  STS.U16 [R29+UR4+0x2e00], R28 ;  /* 0x002e001c1d007988 */ /* 0x0005e80008000404 */
[----:B0-----:R-:W3:Y:S04]  /*c8b0*/  LDL.LU R0, [R1+0xd5c] ;  /* 0x000d5c0001007983 */ /* 0x001ee80000300800 */
[----:B-1----:R-:W3:Y:S01]  /*c8c0*/  LDL.LU R25, [R1+0xd58] ;  /* 0x000d580001197983 */ /* 0x002ee20000300800 */
[----:B--2---:R-:W0:Y:S03]  /*c8d0*/  S2R R28, SR_TID.X ;  /* 0x00000000001c7919 */ /* 0x004e260000002100 */
[----:B------:R-:W2:Y:S04]  /*c8e0*/  LDL.LU R17, [R1+0xd54] ;  /* 0x000d540001117983 */ /* 0x000ea80000300800 */
[----:B------:R-:W2:Y:S04]  /*c8f0*/  LDL.LU R15, [R1+0xd50] ;  /* 0x000d5000010f7983 */ /* 0x000ea80000300800 */
[----:B------:R-:W2:Y:S04]  /*c900*/  LDL.LU R13, [R1+0xd4c] ;  /* 0x000d4c00010d7983 */ /* 0x000ea80000300800 */
[----:B------:R1:W-:Y:S04]  /*c910*/  STS.U16 [R29+UR4+0x2e80], R26 ;  /* 0x002e801a1d007988 */ /* 0x0003e80008000404 */
[----:B------:R-:W2:Y:S01]  /*c920*/  LDL.LU R12, [R1+0xd48] ;  /* 0x000d4800010c7983 */ /* 0x000ea20000300800 */
[----:B0-----:R-:W-:-:S03]  /*c930*/  LOP3.LUT R28, R28, 0x3f, RZ, 0xc0, !PT ;  /* 0x0000003f1c1c7812 */ /* 0x001fc600078ec0ff */
[----:B------:R0:W-:Y:S02]  /*c940*/  STS.U16 [R29+UR4+0x3600], R10 ;  /* 0x0036000a1d007988 */ /* 0x0001e40008000404 */
[----:B------:R-:W-:Y:S02]  /*c950*/  IMAD.SHL.U32 R28, R28, 0x2, RZ ;  /* 0x000000021c1c7824 */ /* 0x000fe400078e00ff */
[----:B-1----:R-:W3:Y:S03]  /*c960*/  LDL.LU R26, [R1+0x28] ;  /* 0x00002800011a7983 */ /* 0x002ee60000300800 */
[----:B0-----:R-:W-:Y:S02]  /*c970*/  LOP3.LUT R10, R28, 0x70, RZ, 0x3c, !PT ;  /* 0x000000701c0a7812 */ /* 0x001fe400078e3cff */
[----:B------:R-:W2:Y:S04]  /*c980*/  LDL.LU R28, [R1+0x30] ;  /* 0x00003000011c7983 */ /* 0x000ea80000300800 */
[----:B------:R0:W-:Y:S04]  /*c990*/  STS.U16 [R29+UR4+0x3680], R9 ;  /* 0x003680091d007988 */ /* 0x0001e80008000404 */
[----:B------:R1:W-:Y:S04]  /*c9a0*/  STS.U16 [R29+UR4+0x3e00], R6 ;  /* 0x003e00061d007988 */ /* 0x0003e80008000404 */
[----:B------:R1:W-:Y:S04]  /*c9b0*/  STS.U16 [R29+UR4+0x3e80], R7 ;  /* 0x003e80071d007988 */ /* 0x0003e80008000404 */
[----:B0-----:R-:W3:Y:S04]  /*c9c0*/  LDL.LU R9, [R1+0xd44] ;  /* 0x000d440001097983 */ /* 0x001ee80000300800 */
[----:B-1----:R-:W3:Y:S04]  /*c9d0*/  LDL.LU R6, [R1+0xd40] ;  /* 0x000d400001067983 */ /* 0x002ee80000300800 */
[----:B------:R-:W3:Y:S04]  /*c9e0*/  LDL.LU R7, [R1+0xd3c] ;  /* 0x000d3c0001077983 */ /* 0x000ee80000300800 */
        /* <DEDUP_REMOVED lines=11> */
[----:B----4-:R-:W4:Y:S04]  /*caa0*/  LDL.LU R14, [R1+0xd24] ;  /* 0x000d2400010e7983 */ /* 0x010f280000300800 */
[----:B------:R0:W-:Y:S04]  /*cab0*/  STS.U16 [R10+UR4+0x1f00], R16 ;  /* 0x001f00100a007988 */ /* 0x0001e80008000404 */
[----:B------:R1:W-:Y:S04]  /*cac0*/  STS.U16 [R10+UR4+0x1f80], R18 ;  /* 0x001f80120a007988 */ /* 0x0003e80008000404 */
[----:B------:R1:W-:Y:S04]  /*cad0*/  STS.U16 [R10+UR4+0x2700], R19 ;  /* 0x002700130a007988 */ /* 0x0003e80008000404 */
[----:B0-----:R-:W4:Y:S04]  /*cae0*/  LDL.LU R16, [R1+0xd20] ;  /* 0x000d200001107983 */ /* 0x001f280000300800 */
[----:B-1----:R-:W4:Y:S04]  /*caf0*/  LDL.LU R18, [R1+0xd1c] ;  /* 0x000d1c0001127983 */ /* 0x002f280000300800 */
[----:B------:R-:W4:Y:S04]  /*cb00*/  LDL.LU R19, [R1+0xd18] ;  /* 0x000d180001137983 */ /* 0x000f280000300800 */
        /* <DEDUP_REMOVED lines=12> */
[----:B--2---:R0:W-:Y:S02]  /*cbd0*/  STS.U16 [R10+UR4+0x3f80], R28 ;  /* 0x003f801c0a007988 */ /* 0x0041e40008000404 */
[----:B0-----:R-:W0:Y:S02]  /*cbe0*/  S2R R28, SR_TID.X ;  /* 0x00000000001c7919 */ /* 0x001e240000002100 */
[----:B0-----:R-:W-:-:S05]  /*cbf0*/  LOP3.LUT R28, R28, 0x3f, RZ, 0xc0, !PT ;  /* 0x0000003f1c1c7812 */ /* 0x001fca00078ec0ff */
[----:B------:R-:W-:-:S05]  /*cc00*/  IMAD.SHL.U32 R28, R28, 0x2, RZ ;  /* 0x000000021c1c7824 */ /* 0x000fca00078e00ff */
[----:B------:R0:W-:Y:S04]  /*cc10*/  STS.U16 [R28+UR4+0x4000], R11 ;  /* 0x0040000b1c007988 */ /* 0x0001e80008000404 */
[----:B---3--:R-:W-:Y:S04]  /*cc20*/  STS.U16 [R28+UR4+0x4c00], R8 ;  /* 0x004c00081c007988 */ /* 0x008fe80008000404 */
[----:B0-----:R-:W2:Y:S04]  /*cc30*/  LDL.LU R11, [R1] ;  /* 0x00000000010b7983 */ /* 0x001ea80000300800 */
[----:B----4-:R-:W-:Y:S04]  /*cc40*/  STS.U16 [R28+UR4+0x4800], R19 ;  /* 0x004800131c007988 */ /* 0x010fe80008000404 */
[----:B------:R0:W-:Y:S04]  /*cc50*/  STS.U16 [R28+UR4+0x4400], R27 ;  /* 0x0044001b1c007988 */ /* 0x0001e80008000404 */
[----:B------:R1:W-:Y:S04]  /*cc60*/  STS.U16 [R25+UR4+0x4080], R26 ;  /* 0x0040801a19007988 */ /* 0x0003e80008000404 */
[----:B0-----:R-:W3:Y:S04]  /*cc70*/  LDL.LU R27, [R1+0x4] ;  /* 0x00000400011b7983 */ /* 0x001ee80000300800 */
[----:B------:R-:W4:Y:S04]  /*cc80*/  LDL.LU R19, [R1+0x8] ;  /* 0x0000080001137983 */ /* 0x000f280000300800 */
[----:B------:R-:W2:Y:S04]  /*cc90*/  LDL.LU R8, [R1+0xc] ;  /* 0x00000c0001087983 */ /* 0x000ea80000300800 */
[----:B-1----:R-:W3:Y:S01]  /*cca0*/  LDL.LU R26, [R1+0xcfc] ;  /* 0x000cfc00011a7983 */ /* 0x002ee20000300800 */
[----:B------:R-:W0:Y:S03]  /*ccb0*/  S2R R28, SR_TID.X ;  /* 0x00000000001c7919 */ /* 0x000e260000002100 */
[----:B---3--:R1:W-:Y:S04]  /*ccc0*/  STS.U16 [R25+UR4+0x4480], R26 ;  /* 0x0044801a19007988 */ /* 0x0083e80008000404 */
[----:B------:R3:W-:Y:S04]  /*ccd0*/  STS.U16 [R25+UR4+0x4880], R18 ;  /* 0x0048801219007988 */ /* 0x0007e80008000404 */
[----:B-1----:R-:W4:Y:S04]  /*cce0*/  LDL.LU R26, [R1+0x24] ;  /* 0x00002400011a7983 */ /* 0x002f280000300800 */
[----:B---3--:R-:W3:Y:S04]  /*ccf0*/  LDL.LU R18, [R1+0x20] ;  /* 0x0000200001127983 */ /* 0x008ee80000300800 */
[----:B------:R1:W-:Y:S04]  /*cd00*/  STS.U16 [R25+UR4+0x4c80], R7 ;  /* 0x004c800719007988 */ /* 0x0003e80008000404 */
[----:B-1----:R-:W2:Y:S01]  /*cd10*/  LDL.LU R25, [R1+0xcf8] ;  /* 0x000cf80001197983 */ /* 0x002ea20000300800 */
[----:B------:R-:W1:Y:S01]  /*cd20*/  S2R R7, SR_TID.X ;  /* 0x0000000000077919 */ /* 0x000e620000002100 */
[----:B0-----:R-:W-:-:S02]  /*cd30*/  LOP3.LUT R28, R28, 0x3f, RZ, 0xc0, !PT ;  /* 0x0000003f1c1c7812 */ /* 0x001fc400078ec0ff */
[----:B-1----:R-:W-:-:S05]  /*cd40*/  LOP3.LUT R7, R7, 0x3f, RZ, 0xc0, !PT ;  /* 0x0000003f07077812 */ /* 0x002fca00078ec0ff */
[----:B------:R-:W-:-:S05]  /*cd50*/  IMAD.SHL.U32 R7, R7, 0x2, RZ ;  /* 0x0000000207077824 */ /* 0x000fca00078e00ff */
[----:B------:R-:W-:-:S05]  /*cd60*/  LOP3.LUT R7, R7, 0x20, RZ, 0x3c, !PT ;  /* 0x0000002007077812 */ /* 0x000fca00078e3cff */
[----:B----4-:R0:W-:Y:S02]  /*cd70*/  STS.U16 [R7+UR4+0x4100], R26 ;  /* 0x0041001a07007988 */ /* 0x0101e40008000404 */
[C---:B0-----:R-:W-:Y:S02]  /*cd80*/  IMAD.SHL.U32 R26, R28.reuse, 0x2, RZ ;  /* 0x000000021c1a7824 */ /* 0x041fe400078e00ff */
[----:B------:R-:W-:-:S03]  /*cd90*/  IMAD.SHL.U32 R28, R28, 0x2, RZ ;  /* 0x000000021c1c7824 */ /* 0x000fc600078e00ff */
[----:B------:R-:W-:Y:S01]  /*cda0*/  LOP3.LUT R26, R26, 0x30, RZ, 0x3c, !PT ;  /* 0x000000301a1a7812 */ /* 0x000fe200078e3cff */
[----:B--2---:R-:W-:Y:S01]  /*cdb0*/  STS.U16 [R7+UR4+0x4500], R25 ;  /* 0x0045001907007988 */ /* 0x004fe20008000404 */
[----:B------:R-:W-:-:S03]  /*cdc0*/  LOP3.LUT R28, R28, 0x40, RZ, 0x3c, !PT ;  /* 0x000000401c1c7812 */ /* 0x000fc600078e3cff */
[----:B------:R-:W-:Y:S04]  /*cdd0*/  STS.U16 [R7+UR4+0x4900], R16 ;  /* 0x0049001007007988 */ /* 0x000fe80008000404 */
[----:B------:R-:W-:Y:S04]  /*cde0*/  STS.U16 [R7+UR4+0x4d00], R6 ;  /* 0x004d000607007988 */ /* 0x000fe80008000404 */
[----:B---3--:R-:W-:Y:S04]  /*cdf0*/  STS.U16 [R26+UR4+0x4180], R18 ;  /* 0x004180121a007988 */ /* 0x008fe80008000404 */
[----:B------:R0:W-:Y:S04]  /*ce00*/  STS.U16 [R26+UR4+0x4580], R24 ;  /* 0x004580181a007988 */ /* 0x0001e80008000404 */
[----:B------:R-:W-:Y:S04]  /*ce10*/  STS.U16 [R26+UR4+0x4980], R14 ;  /* 0x0049800e1a007988 */ /* 0x000fe80008000404 */
[----:B------:R-:W-:Y:S04]  /*ce20*/  STS.U16 [R26+UR4+0x4d80], R9 ;  /* 0x004d80091a007988 */ /* 0x000fe80008000404 */
[----:B------:R-:W-:Y:S04]  /*ce30*/  STS.U16 [R28+UR4+0x4200], R8 ;  /* 0x004200081c007988 */ /* 0x000fe80008000404 */
[----:B------:R-:W-:Y:S04]  /*ce40*/  STS.U16 [R28+UR4+0x4600], R23 ;  /* 0x004600171c007988 */ /* 0x000fe80008000404 */
[----:B------:R-:W-:Y:S04]  /*ce50*/  STS.U16 [R28+UR4+0x4a00], R5 ;  /* 0x004a00051c007988 */ /* 0x000fe80008000404 */
[----:B------:R-:W-:Y:S04]  /*ce60*/  STS.U16 [R28+UR4+0x4e00], R12 ;  /* 0x004e000c1c007988 */ /* 0x000fe80008000404 */
[----:B0-----:R-:W2:Y:S04]  /*ce70*/  LDL R24, [R1+0x220] ;  /* 0x0002200001187983 */ /* 0x001ea80000100800 */
[----:B------:R-:W-:Y:S04]  /*ce80*/  STS.U16 [R0+UR4+0x4280], R19 ;  /* 0x0042801300007988 */ /* 0x000fe80008000404 */
[----:B------:R-:W-:Y:S04]  /*ce90*/  STS.U16 [R0+UR4+0x4680], R22 ;  /* 0x0046801600007988 */ /* 0x000fe80008000404 */
[----:B------:R-:W-:Y:S04]  /*cea0*/  STS.U16 [R0+UR4+0x4a80], R4 ;  /* 0x004a800400007988 */ /* 0x000fe80008000404 */
[----:B------:R0:W-:Y:S04]  /*ceb0*/  STS.U16 [R0+UR4+0x4e80], R13 ;  /* 0x004e800d00007988 */ /* 0x0001e80008000404 */
[----:B0-----:R-:W3:Y:S04]  /*cec0*/  LDL R0, [R1+0x814] ;  /* 0x0008140001007983 */ /* 0x001ee80000100800 */
[----:B------:R-:W-:Y:S04]  /*ced0*/  STS.U16 [R29+UR4+0x4300], R27 ;  /* 0x0043001b1d007988 */ /* 0x000fe80008000404 */
[----:B------:R-:W-:Y:S04]  /*cee0*/  STS.U16 [R29+UR4+0x4700], R21 ;  /* 0x004700151d007988 */ /* 0x000fe80008000404 */
[----:B------:R-:W-:Y:S04]  /*cef0*/  STS.U16 [R29+UR4+0x4b00], R3 ;  /* 0x004b00031d007988 */ /* 0x000fe80008000404 */
[----:B------:R0:W-:Y:S02]  /*cf00*/  STS.U16 [R29+UR4+0x4f00], R15 ;  /* 0x004f000f1d007988 */ /* 0x0001e40008000404 */
[----:B0-----:R-:W0:Y:S02]  /*cf10*/  S2R R29, SR_TID.X ;  /* 0x00000000001d7919 */ /* 0x001e240000002100 */
[----:B------:R-:W-:Y:S04]  /*cf20*/  STS.U16 [R10+UR4+0x4380], R11 ;  /* 0x0043800b0a007988 */ /* 0x000fe80008000404 */
[----:B------:R-:W-:Y:S04]  /*cf30*/  STS.U16 [R10+UR4+0x4780], R20 ;  /* 0x004780140a007988 */ /* 0x000fe80008000404 */
[----:B------:R-:W-:Y:S04]  /*cf40*/  STS.U16 [R10+UR4+0x4b80], R2 ;  /* 0x004b80020a007988 */ /* 0x000fe80008000404 */
[----:B------:R-:W-:Y:S01]  /*cf50*/  STS.U16 [R10+UR4+0x4f80], R17 ;  /* 0x004f80110a007988 */ /* 0x000fe20008000404 */
[----:B------:R-:W-:Y:S01]  /*cf60*/  BAR.SYNC.DEFER_BLOCKING 0x0 ;  /* 0x0000000000007b1d */ /* 0x000fe20000010000 */
[C---:B0-----:R-:W-:Y:S01]  /*cf70*/  LOP3.LUT R5, R29.reuse, 0x7, RZ, 0xc0, !PT ;  /* 0x000000071d057812 */ /* 0x041fe200078ec0ff */
[----:B------:R-:W-:-:S04]  /*cf80*/  IMAD.SHL.U32 R6, R29, 0x2, RZ ;  /* 0x000000021d067824 */ /* 0x000fc800078e00ff */
[----:B------:R-:W-:-:S05]  /*cf90*/  IMAD R5, R5, 0x90, RZ ;  /* 0x0000009005057824 */ /* 0x000fca00078e02ff */
[----:B------:R-:W-:-:S05]  /*cfa0*/  LOP3.LUT R5, R5, 0x30, R6, 0x78, !PT ;  /* 0x0000003005057812 */ /* 0x000fca00078e7806 */
[----:B------:R-:W0:Y:S04]  /*cfb0*/  LDSM.16.M88.4 R8, [R5+UR4+0x4000] ;  /* 0x004000040508783b */ /* 0x000e280008000200 */
[----:B------:R-:W-:Y:S04]  /*cfc0*/  LDSM.16.M88.4 R12, [R5+UR4+0x4400] ;  /* 0x00440004050c783b */ /* 0x000fe80008000200 */
[----:B0-----:R-:W-:Y:S01]  /*cfd0*/  STL.64 [R1+0x60], R8 ;  /* 0x0000600801007387 */ /* 0x001fe20000100a00 */
[----:B------:R-:W-:-:S03]  /*cfe0*/  IMAD.MOV.U32 R2, RZ, RZ, R11 ;  /* 0x000000ffff027224 */ /* 0x000fc600078e000b */
[----:B------:R-:W-:Y:S04]  /*cff0*/  STL.64 [R1+0x68], R10 ;  /* 0x0000680a01007387 */ /* 0x000fe80000100a00 */
[----:B------:R-:W0:Y:S04]  /*d000*/  LDSM.16.M88.4 R8, [R5+UR4+0x4800] ;  /* 0x004800040508783b */ /* 0x000e280008000200 */
[----:B------:R-:W1:Y:S04]  /*d010*/  LDSM.16.M88.4 R4, [R5+UR4+0x4c00] ;  /* 0x004c00040504783b */ /* 0x000e680008000200 */
[----:B------:R4:W-:Y:S04]  /*d020*/  STL [R1+0xc30], R2 ;  /* 0x000c300201007387 */ /* 0x0009e80000100800 */
[----:B0-----:R-:W-:Y:S04]  /*d030*/  STL.64 [R1+0x70], R8 ;  /* 0x0000700801007387 */ /* 0x001fe80000100a00 */
[----:B------:R-:W-:Y:S01]  /*d040*/  STL.64 [R1], R12 ;  /* 0x0000000c01007387 */ /* 0x000fe20000100a00 */
[----:B----4-:R-:W-:-:S03]  /*d050*/  IMAD.MOV.U32 R2, RZ, RZ, R11 ;  /* 0x000000ffff027224 */ /* 0x010fc600078e000b */
[----:B------:R-:W-:Y:S01]  /*d060*/  STL.64 [R1+0x8], R14 ;  /* 0x0000080e01007387 */ /* 0x000fe20000100a00 */
[----:B-1----:R-:W-:-:S03]  /*d070*/  IMAD.MOV.U32 R3, RZ, RZ, R4 ;  /* 0x000000ffff037224 */ /* 0x002fc600078e0004 */
[----:B------:R-:W-:Y:S04]  /*d080*/  STL.64 [R1+0x78], R10 ;  /* 0x0000780a01007387 */ /* 0x000fe80000100a00 */
[----:B------:R0:W-:Y:S04]  /*d090*/  STL [R1+0xc50], R2 ;  /* 0x000c500201007387 */ /* 0x0001e80000100800 */
[----:B------:R-:W-:Y:S04]  /*d0a0*/  STL.64 [R1+0x80], R4 ;  /* 0x0000800401007387 */ /* 0x000fe80000100a00 */
[----:B------:R-:W-:Y:S01]  /*d0b0*/  STL.64 [R1+0x88], R6 ;  /* 0x0000880601007387 */ /* 0x000fe20000100a00 */
[----:B0-----:R-:W-:-:S03]  /*d0c0*/  IMAD.MOV.U32 R2, RZ, RZ, R5 ;  /* 0x000000ffff027224 */ /* 0x001fc600078e0005 */
[----:B--2---:R-:W0:Y:S04]  /*d0d0*/  LDSM.16.MT88.4 R16, [R24+UR4+0x80] ;  /* 0x000080041810783b */ /* 0x004e280008004200 */
[----:B------:R-:W-:Y:S04]  /*d0e0*/  LDSM.16.MT88.4 R8, [R24+UR4+0x1000] ;  /* 0x001000041808783b */ /* 0x000fe80008004200 */
[----:B------:R-:W-:Y:S04]  /*d0f0*/  LDSM.16.MT88.4 R20, [R24+UR4] ;  /* 0x000000041814783b */ /* 0x000fe80008004200 */
[----:B------:R-:W-:Y:S04]  /*d100*/  LDSM.16.MT88.4 R24, [R24+UR4+0x1080] ;  /* 0x001080041818783b */ /* 0x000fe80008004200 */
[----:B---3--:R-:W1:Y:S04]  /*d110*/  LDSM.16.MT88.4 R12, [R0+UR4] ;  /* 0x00000004000c783b */ /* 0x008e680008004200 */
[----:B------:R-:W2:Y:S04]  /*d120*/  LDSM.16.MT88.4 R4, [R0+UR4+0x80] ;  /* 0x000080040004783b */ /* 0x000ea80008004200 */
[----:B0-----:R-:W-:Y:S04]  /*d130*/  STL.64 [R1+0xce0], R18 ;  /* 0x000ce01201007387 */ /* 0x001fe80000100a00 */
[----:B------:R0:W-:Y:S04]  /*d140*/  STL.64 [R1+0xcd8], R16 ;  /* 0x000cd81001007387 */ /* 0x0001e80000100a00 */
[----:B0-----:R-:W3:Y:S04]  /*d150*/  LDL.LU.64 R16, [R1+0x190] ;  /* 0x0001900001107983 */ /* 0x001ee80000300a00 */
[----:B------:R-:W3:Y:S04]  /*d160*/  LDL.LU.64 R18, [R1+0x198] ;  /* 0x0001980001127983 */ /* 0x000ee80000300a00 */
[----:B-1----:R-:W-:Y:S04]  /*d170*/  STL.64 [R1+0xca8], R14 ;  /* 0x000ca80e01007387 */ /* 0x002fe80000100a00 */
[----:B------:R0:W-:Y:S02]  /*d180*/  STL.64 [R1+0xca0], R12 ;  /* 0x000ca00c01007387 */ /* 0x0001e40000100a00 */
[----:B0-----:R-:W-:-:S02]  /*d190*/  IMAD.MOV.U32 R12, RZ, RZ, R3 ;  /* 0x000000ffff0c7224 */ /* 0x001fc400078e0003 */
[----:B------:R-:W-:-:S05]  /*d1a0*/  IMAD.MOV.U32 R13, RZ, RZ, R2 ;  /* 0x000000ffff0d7224 */ /* 0x000fca00078e0002 */
[----:B------:R0:W-:Y:S04]  /*d1b0*/  STL.64 [R1+0xce8], R12 ;  /* 0x000ce80c01007387 */ /* 0x0001e80000100a00 */
[----:B0-----:R-:W4:Y:S04]  /*d1c0*/  LDL.LU.64 R12, [R1+0x170] ;  /* 0x00017000010c7983 */ /* 0x001f280000300a00 */
[----:B------:R-:W4:Y:S04]  /*d1d0*/  LDL.LU.64 R14, [R1+0x178] ;  /* 0x00017800010e7983 */ /* 0x000f280000300a00 */
[----:B--2---:R-:W-:Y:S04]  /*d1e0*/  STL [R1+0xc5c], R6 ;  /* 0x000c5c0601007387 */ /* 0x004fe80000100800 */
[----:B------:R-:W-:Y:S04]  /*d1f0*/  STL [R1+0xc58], R7 ;  /* 0x000c580701007387 */ /* 0x000fe80000100800 */
[----:B------:R0:W-:Y:S04]  /*d200*/  STL.64 [R1+0xcf0], R4 ;  /* 0x000cf00401007387 */ /* 0x0001e80000100a00 */
[----:B0-----:R-:W4:Y:S04]  /*d210*/  LDL.64 R4, [R1] ;  /* 0x0000000001047983 */ /* 0x001f280000100a00 */
[----:B------:R-:W-:Y:S04]  /*d220*/  STL [R1+0xc54], R0 ;  /* 0x000c540001007387 */ /* 0x000fe80000100800 */
[----:B------:R-:W-:Y:S04]  /*d230*/  STL.64 [R1+0xc18], R10 ;  /* 0x000c180a01007387 */ /* 0x000fe80000100a00 */
[----:B------:R-:W-:Y:S04]  /*d240*/  STL.64 [R1+0xc10], R8 ;  /* 0x000c100801007387 */ /* 0x000fe80000100a00 */
[----:B------:R-:W-:Y:S04]  /*d250*/  STL.64 [R1+0xbc8], R26 ;  /* 0x000bc81a01007387 */ /* 0x000fe80000100a00 */
[----:B------:R0:W-:Y:S04]  /*d260*/  STL.64 [R1+0xbc0], R24 ;  /* 0x000bc01801007387 */ /* 0x0001e80000100a00 */
[----:B0-----:R-:W3:Y:S01]  /*d270*/  LDL.LU.64 R24, [R1+0x60] ;  /* 0x0000600001187983 */ /* 0x001ee20000300a00 */
[C---:B----4-:R-:W-:Y:S06]  /*d280*/  HMMA.16816.F32 R12, R20.reuse, R4, R12 ;  /* 0x00000004140c723c */ /* 0x050fec000000180c */
[----:B---3--:R-:W-:Y:S01]  /*d290*/  HMMA.16816.F32 R16, R20, R24, R16 ;  /* 0x000000181410723c */ /* 0x008fe20000001810 */
[----:B------:R-:W-:-:S02]  /*d2a0*/  IMAD.MOV.U32 R26, RZ, RZ, R4 ;  /* 0x000000ffff1a7224 */ /* 0x000fc400078e0004 */
[----:B------:R-:W-:-:S15]  /*d2b0*/  IMAD.MOV.U32 R3, RZ, RZ, R5 ;  /* 0x000000ffff037224 */ /* 0x000fde00078e0005 */
[----:B------:R-:W-:-:S06]  /*d2c0*/  NOP ;  /* 0x0000000000007918 */ /* 0x000fcc0000000000 */
[----:B------:R-:W-:Y:S02]  /*d2d0*/  IMAD.MOV.U32 R11, RZ, RZ, R16 ;  /* 0x000000ffff0b7224 */ /* 0x000fe400078e0010 */
[----:B------:R-:W-:Y:S02]  /*d2e0*/  IMAD.MOV.U32 R10, RZ, RZ, R17 ;  /* 0x000000ffff0a7224 */ /* 0x000fe400078e0011 */
[----:B------:R-:W-:Y:S01]  /*d2f0*/  IMAD.MOV.U32 R9, RZ, RZ, R18 ;  /* 0x000000ffff097224 */ /* 0x000fe200078e0012 */
[----:B------:R-:W2:Y:S01]  /*d300*/  LDL.LU.64 R16, [R1+0x120] ;  /* 0x0001200001107983 */ /* 0x000ea20000300a00 */
[----:B------:R-:W-:-:S03]  /*d310*/  IMAD.MOV.U32 R8, RZ, RZ, R19 ;  /* 0x000000ffff087224 */ /* 0x000fc600078e0013 */
[----:B------:R-:W2:Y:S04]  /*d320*/  LDL.LU.64 R18, [R1+0x128] ;  /* 0x0001280001127983 */ /* 0x000ea80000300a00 */
[----:B------:R-:W-:Y:S04]  /*d330*/  STL.64 [R1+0xc68], R10 ;  /* 0x000c680a01007387 */ /* 0x000fe80000100a00 */
[----:B------:R0:W-:Y:S04]  /*d340*/  STL.64 [R1+0xc60], R8 ;  /* 0x000c600801007387 */ /* 0x0001e80000100a00 */
[----:B0-----:R-:W3:Y:S04]  /*d350*/  LDL.LU.64 R8, [R1+0xe0] ;  /* 0x0000e00001087983 */ /* 0x001ee80000300a00 */
[----:B------:R-:W3:Y:S04]  /*d360*/  LDL.LU.64 R10, [R1+0xe8] ;  /* 0x0000e800010a7983 */ /* 0x000ee80000300a00 */
[----:B------:R-:W4:Y:S01]  /*d370*/  LDL.LU.64 R4, [R1+0xcf0] ;  /* 0x000cf00001047983 */ /* 0x000f220000300a00 */
[----:B------:R-:W-:-:S02]  /*d380*/  IMAD.MOV.U32 R6, RZ, RZ, R12 ;  /* 0x000000ffff067224 */ /* 0x000fc400078e000c */
[----:B------:R-:W-:Y:S02]  /*d390*/  IMAD.MOV.U32 R7, RZ, RZ, R13 ;  /* 0x000000ffff077224 */ /* 0x000fe400078e000d */
[----:B------:R-:W3:Y:S04]  /*d3a0*/  LDL.LU.64 R12, [R1+0xce8] ;  /* 0x000ce800010c7983 */ /* 0x000ee80000300a00 */
[----:B------:R-:W-:Y:S04]  /*d3b0*/  STL.64 [R1+0xc78], R6 ;  /* 0x000c780601007387 */ /* 0x000fe80000100a00 */
[----:B----4-:R0:W-:Y:S04]  /*d3c0*/  STL.64 [R1+0xc70], R4 ;  /* 0x000c700401007387 */ /* 0x0101e80000100a00 */
[----:B0-----:R-:W2:Y:S01]  /*d3d0*/  LDL.LU.64 R4, [R1+0x70] ;  /* 0x0000700001047983 */ /* 0x001ea20000300a00 */
[----:B---3--:R-:W-:Y:S01]  /*d3e0*/  HMMA.16816.F32 R8, R20, R12, R8 ;  /* 0x0000000c1408723c */ /* 0x008fe20000001808 */
[----:B------:R-:W-:-:S02]  /*d3f0*/  IMAD.MOV.U32 R0, RZ, RZ, R14 ;  /* 0x000000ffff007224 */ /* 0x000fc400078e000e */
[----:B------:R-:W-:-:S03]  /*d400*/  IMAD.MOV.U32 R2, RZ, RZ, R15 ;  /* 0x000000ffff027224 */ /* 0x000fc600078e000f */
[----:B--2---:R-:W-:-:S15]  /*d410*/  HMMA.16816.F32 R16, R20, R4, R16 ;  /* 0x000000041410723c */ /* 0x004fde0000001810 */
[----:B------:R-:W-:-:S03]  /*d420*/  NOP ;  /* 0x0000000000007918 */ /* 0x000fc60000000000 */
[----:B------:R-:W-:Y:S02]  /*d430*/  IMAD.MOV.U32 R23, RZ, RZ, R8 ;  /* 0x000000ffff177224 */ /* 0x000fe400078e0008 */
[----:B------:R-:W-:Y:S02]  /*d440*/  IMAD.MOV.U32 R22, RZ, RZ, R9 ;  /* 0x000000ffff167224 */ /* 0x000fe400078e0009 */
[----:B------:R-:W-:Y:S02]  /*d450*/  IMAD.MOV.U32 R21, RZ, RZ, R10 ;  /* 0x000000ffff157224 */ /* 0x000fe400078e000a */
[----:B------:R-:W-:Y:S01]  /*d460*/  IMAD.MOV.U32 R20, RZ, RZ, R11 ;  /* 0x000000ffff147224 */ /* 0x000fe200078e000b */
[----:B------:R-:W-:Y:S04]  /*d470*/  STL.64 [R1+0x30], R16 ;  /* 0x0000301001007387 */ /* 0x000fe80000100a00 */
[----:B------:R0:W-:Y:S04]  /*d480*/  STL.64 [R1+0x38], R18 ;  /* 0x0000381201007387 */ /* 0x0001e80000100a00 */
[----:B0-----:R-:W2:Y:S04]  /*d490*/  LDL.LU.64 R18, [R1+0xce0] ;  /* 0x000ce00001127983 */ /* 0x001ea80000300a00 */
[----:B------:R-:W2:Y:S04]  /*d4a0*/  LDL.LU.64 R16, [R1+0xcd8] ;  /* 0x000cd80001107983 */ /* 0x000ea80000300a00 */
[----:B------:R-:W2:Y:S04]  /*d4b0*/  LDL.LU.64 R8, [R1+0x180] ;  /* 0x0001800001087983 */ /* 0x000ea80000300a00 */
[----:B------:R-:W2:Y:S04]  /*d4c0*/  LDL.LU.64 R10, [R1+0x188] ;  /* 0x00018800010a7983 */ /* 0x000ea80000300a00 */
[----:B------:R-:W3:Y:S04]  /*d4d0*/  LDL.LU.64 R12, [R1+0xd0] ;  /* 0x0000d000010c7983 */ /* 0x000ee80000300a00 */
[----:B------:R-:W4:Y:S04]  /*d4e0*/  LDL.LU.64 R14, [R1+0xd8] ;  /* 0x0000d800010e7983 */ /* 0x000f280000300a00 */
[----:B----4-:R-:W-:Y:S04]  /*d4f0*/  STL.64 [R1+0xcb8], R14 ;  /* 0x000cb80e01007387 */ /* 0x010fe80000100a00 */
[----:B---3--:R0:W-:Y:S04]  /*d500*/  STL.64 [R1+0xcb0], R12 ;  /* 0x000cb00c01007387 */ /* 0x0081e80000100a00 */
[----:B0-----:R-:W3:Y:S04]  /*d510*/  LDL.LU.64 R12, [R1+0x100] ;  /* 0x00010000010c7983 */ /* 0x001ee80000300a00 */
[----:B------:R-:W4:Y:S04]  /*d520*/  LDL.LU.64 R14, [R1+0x108] ;  /* 0x00010800010e7983 */ /* 0x000f280000300a00 */
[----:B----4-:R-:W-:Y:S04]  /*d530*/  STL.64 [R1+0xcc8], R14 ;  /* 0x000cc80e01007387 */ /* 0x010fe80000100a00 */
[----:B---3--:R-:W-:Y:S04]  /*d540*/  STL.64 [R1+0xcc0], R12 ;  /* 0x000cc00c01007387 */ /* 0x008fe80000100a00 */
[----:B------:R-:W-:Y:S04]  /*d550*/  STL.64 [R1+0xc88], R22 ;  /* 0x000c881601007387 */ /* 0x000fe80000100a00 */
[----:B------:R0:W-:Y:S02]  /*d560*/  STL.64 [R1+0xc80], R20 ;  /* 0x000c801401007387 */ /* 0x0001e40000100a00 */
[----:B0-----:R-:W-:-:S05]  /*d570*/  IMAD.MOV.U32 R20, RZ, RZ, R24 ;  /* 0x000000ffff147224 */ /* 0x001fca00078e0018 */
[----:B------:R0:W-:Y:S04]  /*d580*/  STL [R1+0xcd0], R20 ;  /* 0x000cd01401007387 */ /* 0x0001e80000100800 */
[----:B0-----:R-:W3:Y:S04]  /*d590*/  LDL.LU.64 R20, [R1+0x150] ;  /* 0x0001500001147983 */ /* 0x001ee80000300a00 */
[----:B------:R-:W3:Y:S01]  /*d5a0*/  LDL.LU.64 R22, [R1+0x158] ;  /* 0x0001580001167983 */ /* 0x000ee20000300a00 */
[----:B--2---:R-:W-:Y:S01]  /*d5b0*/  HMMA.16816.F32 R8, R16, R24, R8 ;  /* 0x000000181008723c */ /* 0x004fe20000001808 */
[----:B------:R-:W-:-:S02]  /*d5c0*/  IMAD.MOV.U32 R12, RZ, RZ, R26 ;  /* 0x000000ffff0c7224 */ /* 0x000fc400078e001a */
[----:B------:R-:W-:-:S03]  /*d5d0*/  IMAD.MOV.U32 R13, RZ, RZ, R3 ;  /* 0x000000ffff0d7224 */ /* 0x000fc600078e0003 */
[----:B------:R-:W-:-:S15]  /*d5e0*/  IMAD.MOV.U32 R7, RZ, RZ, R25 ;  /* 0x000000ffff077224 */ /* 0x000fde00078e0019 */
[----:B------:R-:W-:-:S03]  /*d5f0*/  NOP ;  /* 0x0000000000007918 */ /* 0x000fc60000000000 */
[----:B------:R-:W-:Y:S02]  /*d600*/  IMAD.MOV.U32 R3, RZ, RZ, R10 ;  /* 0x000000ffff037224 */ /* 0x000fe400078e000a */
[----:B------:R-:W-:Y:S02]  /*d610*/  IMAD.MOV.U32 R26, RZ, RZ, R8 ;  /* 0x000000ffff1a7224 */ /* 0x000fe400078e0008 */
[----:B------:R-:W-:Y:S02]  /*d620*/  IMAD.MOV.U32 R25, RZ, RZ, R9 ;  /* 0x000000ffff197224 */ /* 0x000fe400078e0009 */
[----:B------:R-:W-:Y:S01]  /*d630*/  IMAD.MOV.U32 R24, RZ, RZ, R11 ;  /* 0x000000ffff187224 */ /* 0x000fe200078e000b */
[----:B------:R-:W2:Y:S04]  /*d640*/  LDL.LU.64 R8, [R1+0x160] ;  /* 0x0001600001087983 */ /* 0x000ea80000300a00 */
[----:B------:R-:W2:Y:S04]  /*d650*/  LDL.LU.64 R10, [R1+0x168] ;  /* 0x00016800010a7983 */ /* 0x000ea80000300a00 */
[----:B------:R-:W-:Y:S01]  /*d660*/  STL [R1+0xc34], R3 ;  /* 0x000c340301007387 */ /* 0x000fe20000100800 */
[----:B---3--:R-:W-:Y:S03]  /*d670*/  HMMA.16816.F32 R12, R16, R12, R20 ;  /* 0x0000000c100c723c */ /* 0x008fe60000001814 */
[----:B------:R-:W3:-:S15]  /*d680*/  LDL.LU R20, [R1+0xcd0] ;  /* 0x000cd00001147983 */ /* 0x000ede0000300800 */
[----:B------:R-:W-:-:S05]  /*d690*/  NOP ;  /* 0x0000000000007918 */ /* 0x000fca0000000000 */
[----:B------:R-:W-:Y:S01]  /*d6a0*/  STL.64 [R1+0xa0], R12 ;  /* 0x0000a00c01007387 */ /* 0x000fe20000100a00 */
[----:B------:R-:W-:-:S03]  /*d6b0*/  IMAD.MOV.U32 R27, RZ, RZ, R15 ;  /* 0x000000ffff1b7224 */ /* 0x000fc600078e000f */
[----:B------:R0:W-:Y:S04]  /*d6c0*/  STL [R1+0xa8], R14 ;  /* 0x0000a80e01007387 */ /* 0x0001e80000100800 */
[----:B0-----:R-:W4:Y:S04]  /*d6d0*/  LDL.LU.64 R14, [R1+0xcc8] ;  /* 0x000cc800010e7983 */ /* 0x001f280000300a00 */
[----:B------:R-:W4:Y:S04]  /*d6e0*/  LDL.LU.64 R12, [R1+0xcc0] ;  /* 0x000cc000010c7983 */ /* 0x000f280000300a00 */
[----:B------:R-:W-:Y:S04]  /*d6f0*/  STL.64 [R1+0xbd8], R26 ;  /* 0x000bd81a01007387 */ /* 0x000fe80000100a00 */
[----:B------:R0:W-:Y:S04]  /*d700*/  STL.64 [R1+0xbd0], R24 ;  /* 0x000bd01801007387 */ /* 0x0001e80000100a00 */
[----:B0-----:R-:W2:Y:S01]  /*d710*/  LDL.64 R24, [R1+0x80] ;  /* 0x0000800001187983 */ /* 0x001ea20000100a00 */
[----:B----4-:R-:W-:-:S15]  /*d720*/  HMMA.16816.F32 R12, R16, R4, R12 ;  /* 0x00000004100c723c */ /* 0x010fde000000180c */
[----:B------:R-:W-:-:S08]  /*d730*/  NOP ;  /* 0x0000000000007918 */ /* 0x000fd00000000000 */
[----:B------:R-:W-:Y:S04]  /*d740*/  STL.64 [R1+0xe0], R12 ;  /* 0x0000e00c01007387 */ /* 0x000fe80000100a00 */
[----:B------:R0:W-:Y:S04]  /*d750*/  STL.64 [R1+0xe8], R14 ;  /* 0x0000e80e01007387 */ /* 0x0001e80000100a00 */
[----:B0-----:R-:W2:Y:S04]  /*d760*/  LDL.LU.64 R14, [R1+0xcb8] ;  /* 0x000cb800010e7983 */ /* 0x001ea80000300a00 */
[----:B------:R-:W2:Y:S02]  /*d770*/  LDL.LU.64 R12, [R1+0xcb0] ;  /* 0x000cb000010c7983 */ /* 0x000ea40000300a00 */
[----:B--2---:R-:W-:Y:S02]  /*d780*/  HMMA.16816.F32 R16, R16, R24, R12 ;  /* 0x000000181010723c */ /* 0x004fe4000000180c */
[----:B------:R-:W2:Y:S04]  /*d790*/  LDL.LU.64 R14, [R1+0xca8] ;  /* 0x000ca800010e7983 */ /* 0x000ea80000300a00 */
[----:B------:R-:W2:-:S15]  /*d7a0*/  LDL.LU.64 R12, [R1+0xca0] ;  /* 0x000ca000010c7983 */ /* 0x000e9e0000300a00 */
[----:B------:R-:W-:-:S02]  /*d7b0*/  NOP ;  /* 0x0000000000007918 */ /* 0x000fc40000000000 */
[----:B------:R3:W-:Y:S02]  /*d7c0*/  STL.64 [R1+0xd0], R16 ;  /* 0x0000d01001007387 */ /* 0x0007e40000100a00 */
[----:B---3--:R-:W-:Y:S02]  /*d7d0*/  IMAD.MOV.U32 R16, RZ, RZ, R20 ;  /* 0x000000ffff107224 */ /* 0x008fe400078e0014 */
[----:B------:R-:W-:Y:S02]  /*d7e0*/  IMAD.MOV.U32 R17, RZ, RZ, R7 ;  /* 0x000000ffff117224 */ /* 0x000fe400078e0007 */
[----:B------:R-:W-:Y:S01]  /*d7f0*/  IMAD.MOV.U32 R6, RZ, RZ, R24 ;  /* 0x000000ffff067224 */ /* 0x000fe200078e0018 */
[----:B------:R-:W-:Y:S04]  /*d800*/  STL.64 [R1+0xd8], R18 ;  /* 0x0000d81201007387 */ /* 0x000fe80000100a00 */
[----:B------:R-:W-:Y:S04]  /*d810*/  STL [R1+0xc98], R6 ;  /* 0x000c980601007387 */ /* 0x000fe80000100800 */
[----:B------:R0:W-:Y:S01]  /*d820*/  STL.64 [R1+0xc90], R4 ;  /* 0x000c900401007387 */ /* 0x0001e20000100a00 */
[----:B------:R-:W-:-:S03]  /*d830*/  IMAD.MOV.U32 R3, RZ, RZ, R25 ;  /* 0x000000ffff037224 */ /* 0x000fc600078e0019 */
[----:B0-----:R-:W3:Y:S04]  /*d840*/  LDL.LU.64 R4, [R1+0x110] ;  /* 0x0001100001047983 */ /* 0x001ee80000300a00 */
[----:B------:R-:W3:Y:S01]  /*d850*/  LDL.LU.64 R6, [R1+0x118] ;  /* 0x0001180001067983 */ /* 0x000ee20000300a00 */
[----:B--2---:R-:W-:-:S15]  /*d860*/  HMMA.16816.F32 R8, R12, R16, R8 ;  /* 0x000000100c08723c */ /* 0x004fde0000001808 */
[----:B------:R-:W-:-:S08]  /*d870*/  NOP ;  /* 0x0000000000007918 */ /* 0x000fd00000000000 */
[----:B------:R0:W-:Y:S01]  /*d880*/  STL.64 [R1+0x120], R8 ;  /* 0x0001200801007387 */ /* 0x0001e20000100a00 */
[----:B------:R-:W-:-:S03]  /*d890*/  IMAD.MOV.U32 R29, RZ, RZ, R10 ;  /* 0x000000ffff1d7224 */ /* 0x000fc600078e000a */
[----:B------:R-:W2:Y:S01]  /*d8a0*/  LDL.LU.64 R20, [R1+0xf0] ;  /* 0x0000f00001147983 */ /* 0x000ea20000300a00 */
[----:B------:R-:W-:-:S03]  /*d8b0*/  IMAD.MOV.U32 R28, RZ, RZ, R11 ;  /* 0x000000ffff1c7224 */ /* 0x000fc600078e000b */
[----:B------:R-:W2:Y:S04]  /*d8c0*/  LDL.LU.64 R22, [R1+0xf8] ;  /* 0x0000f80001167983 */ /* 0x000ea80000300a00 */
[----:B0-----:R-:W4:Y:S04]  /*d8d0*/  LDL.LU.64 R8, [R1+0xc0] ;  /* 0x0000c00001087983 */ /* 0x001f280000300a00 */
[----:B------:R-:W4:Y:S04]  /*d8e0*/  LDL.LU.64 R10, [R1+0xc8] ;  /* 0x0000c800010a7983 */ /* 0x000f280000300a00 */
[----:B------:R-:W-:Y:S04]  /*d8f0*/  STL [R1+0xc38], R29 ;  /* 0x000c381d01007387 */ /* 0x000fe80000100800 */
[----:B------:R-:W3:Y:S04]  /*d900*/  LDL.LU R24, [R1+0x30] ;  /* 0x0000300001187983 */ /* 0x000ee80000300800 */
[----:B------:R-:W3:Y:S04]  /*d910*/  LDL.LU R25, [R1+0x34] ;  /* 0x0000340001197983 */ /* 0x000ee80000300800 */
[----:B------:R-:W2:Y:S04]  /*d920*/  LDL.LU R26, [R1+0x38] ;  /* 0x00003800011a7983 */ /* 0x000ea80000300800 */
[----:B------:R-:W2:Y:S04]  /*d930*/  LDL.LU R27, [R1+0x3c] ;  /* 0x00003c00011b7983 */ /* 0x000ea80000300800 */
[----:B--2---:R-:W-:Y:S04]  /*d940*/  STL.64 [R1+0xbe8], R26 ;  /* 0x000be81a01007387 */ /* 0x004fe80000100a00 */
[----:B---3--:R0:W-:Y:S04]  /*d950*/  STL.64 [R1+0xbe0], R24 ;  /* 0x000be01801007387 */ /* 0x0081e80000100a00 */
[----:B0-----:R-:W2:Y:S04]  /*d960*/  LDL.LU.64 R24, [R1] ;  /* 0x0000000001187983 */ /* 0x001ea80000300a00 */
[----:B------:R-:W3:Y:S01]  /*d970*/  LDL.64 R26, [R1+0x8] ;  /* 0x00000800011a7983 */ /* 0x000ee20000100a00 */
[----:B--2---:R-:W-:-:S15]  /*d980*/  HMMA.16816.F32 R4, R12, R24, R4 ;  /* 0x000000180c04723c */ /* 0x004fde0000001804 */
[----:B------:R-:W-:-:S08]  /*d990*/  NOP ;  /* 0x0000000000007918 */ /* 0x000fd00000000000 */
[----:B------:R-:W-:Y:S04]  /*d9a0*/  STL.64 [R1+0x110], R4 ;  /* 0x0001100401007387 */ /* 0x000fe80000100a00 */
[----:B------:R0:W-:Y:S04]  /*d9b0*/  STL.64 [R1+0x118], R6 ;  /* 0x0001180601007387 */ /* 0x0001e80000100a00 */
[----:B0-----:R-:W2:Y:S04]  /*d9c0*/  LDL.LU R6, [R1+0xc98] ;  /* 0x000c980001067983 */ /* 0x001ea80000300800 */
[----:B------:R-:W4:Y:S04]  /*d9d0*/  LDL.LU.64 R4, [R1+0xc90] ;  /* 0x000c900001047983 */ /* 0x000f280000300a00 */
[----:B---3--:R-:W-:Y:S04]  /*d9e0*/  STL.64 [R1+0xc48], R26 ;  /* 0x000c481a01007387 */ /* 0x008fe80000100a00 */
[----:B------:R2:W-:Y:S01]  /*d9f0*/  STL.64 [R1+0xc40], R24 ;  /* 0x000c401801007387 */ /* 0x0005e20000100a00 */
[----:B----4-:R-:W-:Y:S01]  /*da00*/  HMMA.16816.F32 R20, R12, R4, R20 ;  /* 0x000000040c14723c */ /* 0x010fe20000001814 */
[----:B--2---:R-:W-:-:S15]  /*da10*/  IMAD.MOV.U32 R24, RZ, RZ, R6 ;  /* 0x000000ffff187224 */ /* 0x004fde00078e0006 */
[----:B------:R-:W-:-:S07]  /*da20*/  NOP ;  /* 0x0000000000007918 */ /* 0x000fce0000000000 */
[----:B------:R-:W-:Y:S04]  /*da30*/  STL.64 [R1+0x100], R20 ;  /* 0x0001001401007387 */ /* 0x000fe80000100a00 */
[----:B------:R0:W-:Y:S04]  /*da40*/  STL.64 [R1+0x108], R22 ;  /* 0x0001081601007387 */ /* 0x0001e80000100a00 */
[----:B0-----:R-:W2:Y:S04]  /*da50*/  LDL.LU.64 R22, [R1+0xc88] ;  /* 0x000c880001167983 */ /* 0x001ea80000300a00 */
[----:B------:R-:W3:Y:S04]  /*da60*/  LDL.LU.64 R20, [R1+0xc80] ;  /* 0x000c800001147983 */ /* 0x000ee80000300a00 */
[----:B------:R-:W4:Y:S01]  /*da70*/  LDL.LU.64 R6, [R1+0xc78] ;  /* 0x000c780001067983 */ /* 0x000f220000300a00 */
[----:B------:R-:W-:-:S07]  /*da80*/  IMAD.MOV.U32 R25, RZ, RZ, R3 ;  /* 0x000000ffff197224 */ /* 0x000fce00078e0003 */
[----:B------:R-:W-:Y:S01]  /*da90*/  HMMA.16816.F32 R12, R12, R24, R8 ;  /* 0x000000180c0c723c */ /* 0x000fe20000001808 */
[----:B------:R-:W-:Y:S02]  /*daa0*/  IMAD.MOV.U32 R29, RZ, RZ, R4 ;  /* 0x000000ffff1d7224 */ /* 0x000fe400078e0004 */
[----:B------:R-:W-:Y:S02]  /*dab0*/  IMAD.MOV.U32 R3, RZ, RZ, R5 ;  /* 0x000000ffff037224 */ /* 0x000fe400078e0005 */
[----:B------:R-:W4:Y:S04]  /*dac0*/  LDL.LU.64 R4, [R1+0xc70] ;  /* 0x000c700001047983 */ /* 0x000f280000300a00 */
[----:B------:R-:W4:Y:S04]  /*dad0*/  LDL.LU.64 R10, [R1+0xc68] ;  /* 0x000c6800010a7983 */ /* 0x000f280000300a00 */
[----:B------:R-:W4:Y:S04]  /*dae0*/  LDL.LU.64 R8, [R1+0xc60] ;  /* 0x000c600001087983 */ /* 0x000f280000300a00 */
[----:B------:R-:W4:Y:S04]  /*daf0*/  LDL.LU.64 R24, [R1+0x140] ;  /* 0x0001400001187983 */ /* 0x000f280000300a00 */
[----:B------:R-:W4:Y:S04]  /*db00*/  LDL.LU.64 R26, [R1+0x148] ;  /* 0x00014800011a7983 */ /* 0x000f280000300a00 */
[----:B------:R2:W-:Y:S04]  /*db10*/  STL.64 [R1+0xf0], R12 ;  /* 0x0000f00c01007387 */ /* 0x0005e80000100a00 */
[----:B------:R3:W-:Y:S01]  /*db20*/  STL.64 [R1+0xf8], R14 ;  /* 0x0000f80e01007387 */ /* 0x0007e20000100a00 */
[----:B--2---:R-:W-:-:S02]  /*db30*/  IMAD.MOV.U32 R12, RZ, RZ, R23 ;  /* 0x000000ffff0c7224 */ /* 0x004fc400078e0017 */
[----:B------:R-:W-:Y:S02]  /*db40*/  IMAD.MOV.U32 R13, RZ, RZ, R22 ;  /* 0x000000ffff0d7224 */ /* 0x000fe400078e0016 */
[----:B---3--:R-:W-:Y:S02]  /*db50*/  IMAD.MOV.U32 R14, RZ, RZ, R21 ;  /* 0x000000ffff0e7224 */ /* 0x008fe400078e0015 */
[----:B------:R-:W-:-:S05]  /*db60*/  IMAD.MOV.U32 R15, RZ, RZ, R20 ;  /* 0x000000ffff0f7224 */ /* 0x000fca00078e0014 */
[----:B------:R-:W-:Y:S04]  /*db70*/  STL.64 [R1+0xbf8], R14 ;  /* 0x000bf80e01007387 */ /* 0x000fe80000100a00 */
[----:B------:R4:W-:Y:S02]  /*db80*/  STL.64 [R1+0xbf0], R12 ;  /* 0x000bf00c01007387 */ /* 0x0009e40000100a00 */
[----:B----4-:R-:W-:Y:S02]  /*db90*/  IMAD.MOV.U32 R12, RZ, RZ, R6 ;  /* 0x000000ffff0c7224 */ /* 0x010fe400078e0006 */
[----:B------:R-:W2:Y:S01]  /*dba0*/  LDL.LU R6, [R1+0xc5c] ;  /* 0x000c5c0001067983 */ /* 0x000ea20000300800 */
[----:B------:R-:W-:-:S03]  /*dbb0*/  IMAD.MOV.U32 R13, RZ, RZ, R7 ;  /* 0x000000ffff0d7224 */ /* 0x000fc600078e0007 */
[----:B------:R-:W2:Y:S01]  /*dbc0*/  LDL.LU R7, [R1+0xc58] ;  /* 0x000c580001077983 */ /* 0x000ea20000300800 */
[----:B------:R-:W-:-:S03]  /*dbd0*/  IMAD.MOV.U32 R14, RZ, RZ, R0 ;  /* 0x000000ffff0e7224 */ /* 0x000fc600078e0000 */
[----:B------:R-:W3:Y:S01]  /*dbe0*/  LDL.LU R0, [R1+0xc54] ;  /* 0x000c540001007983 */ /* 0x000ee20000300800 */
[----:B------:R-:W-:-:S03]  /*dbf0*/  IMAD.MOV.U32 R15, RZ, RZ, R2 ;  /* 0x000000ffff0f7224 */ /* 0x000fc600078e0002 */
[----:B------:R-:W4:Y:S04]  /*dc00*/  LDL.LU R2, [R1+0xc50] ;  /* 0x000c500001027983 */ /* 0x000f280000300800 */
[----:B------:R-:W4:Y:S04]  /*dc10*/  LDL.LU.64 R20, [R1+0x130] ;  /* 0x0001300001147983 */ /* 0x000f280000300a00 */
[----:B------:R-:W4:Y:S04]  /*dc20*/  LDL.LU.64 R22, [R1+0x138] ;  /* 0x0001380001167983 */ /* 0x000f280000300a00 */
[----:B------:R0:W-:Y:S04]  /*dc30*/  STL.64 [R1+0xc08], R14 ;  /* 0x000c080e01007387 */ /* 0x0001e80000100a00 */
[----:B------:R1:W-:Y:S01]  /*dc40*/  STL.64 [R1+0xc00], R12 ;  /* 0x000c000c01007387 */ /* 0x0003e20000100a00 */
[----:B0-----:R-:W-:-:S02]  /*dc50*/  IMAD.MOV.U32 R14, RZ, RZ, R9 ;  /* 0x000000ffff0e7224 */ /* 0x001fc400078e0009 */
[----:B------:R-:W-:Y:S02]  /*dc60*/  IMAD.MOV.U32 R15, RZ, RZ, R8 ;  /* 0x000000ffff0f7224 */ /* 0x000fe400078e0008 */
[----:B-1----:R-:W-:Y:S02]  /*dc70*/  IMAD.MOV.U32 R12, RZ, RZ, R11 ;  /* 0x000000ffff0c7224 */ /* 0x002fe400078e000b */
[----:B------:R-:W-:Y:S01]  /*dc80*/  IMAD.MOV.U32 R13, RZ, RZ, R10 ;  /* 0x000000ffff0d7224 */ /* 0x000fe200078e000a */
[----:B------:R-:W-:Y:S04]  /*dc90*/  STL.64 [R1+0xc28], R14 ;  /* 0x000c280e01007387 */ /* 0x000fe80000100a00 */
[----:B------:R0:W-:Y:S04]  /*dca0*/  STL.64 [R1+0xc20], R12 ;  /* 0x000c200c01007387 */ /* 0x0001e80000100a00 */
[----:B0-----:R-:W4:Y:S04]  /*dcb0*/  LDL.LU.64 R12, [R1+0xb0] ;  /* 0x0000b000010c7983 */ /* 0x001f280000300a00 */
[----:B------:R-:W4:Y:S04]  /*dcc0*/  LDL.LU.64 R14, [R1+0xb8] ;  /* 0x0000b800010e7983 */ /* 0x000f280000300a00 */
[----:B------:R-:W4:Y:S04]  /*dcd0*/  LDL.LU.64 R8, [R1+0x10] ;  /* 0x0000100001087983 */ /* 0x000f280000300a00 */
[----:B------:R-:W4:Y:S01]  /*dce0*/  LDL.LU.64 R10, [R1+0x18] ;  /* 0x00001800010a7983 */ /* 0x000f220000300a00 */
[----:B--2---:R-:W-:Y:S03]  /*dcf0*/  HMMA.16816.F32 R16, R4, R16, R24 ;  /* 0x000000100410723c */ /* 0x004fe60000001818 */
[----:B------:R-:W2:Y:S04]  /*dd00*/  LDL.LU.64 R26, [R1+0xc48] ;  /* 0x000c4800011a7983 */ /* 0x000ea80000300a00 */
[----:B------:R-:W4:-:S15]  /*dd10*/  LDL.LU.64 R24, [R1+0xc40] ;  /* 0x000c400001187983 */ /* 0x000f1e0000300a00 */
[----:B------:R-:W-:-:S01]  /*dd20*/  NOP ;  /* 0x0000000000007918 */ /* 0x000fc20000000000 */
[----:B------:R-:W-:Y:S04]  /*dd30*/  STL.64 [R1+0xc0], R16 ;  /* 0x0000c01001007387 */ /* 0x000fe80000100a00 */
[----:B------:R-:W-:Y:S04]  /*dd40*/  STL.64 [R1+0xc8], R18 ;  /* 0x0000c81201007387 */ /* 0x000fe80000100a00 */
[----:B---3--:R-:W0:Y:S04]  /*dd50*/  LDSM.16.MT88.4 R16, [R0+UR4+0x1000] ;  /* 0x001000040010783b */ /* 0x008e280008004200 */
[----:B0-----:R-:W-:Y:S04]  /*dd60*/  STL.64 [R1+0xb98], R18 ;  /* 0x000b981201007387 */ /* 0x001fe80000100a00 */
[----:B------:R0:W-:Y:S04]  /*dd70*/  STL.64 [R1+0xb90], R16 ;  /* 0x000b901001007387 */ /* 0x0001e80000100a00 */
[----:B0-----:R-:W3:Y:S04]  /*dd80*/  LDL.LU.64 R16, [R1+0x80] ;  /* 0x0000800001107983 */ /* 0x001ee80000300a00 */
[----:B------:R-:W2:Y:S01]  /*dd90*/  LDL.LU.64 R18, [R1+0x88] ;  /* 0x0000880001127983 */ /* 0x000ea20000300a00 */
[----:B----4-:R-:W-:-:S15]  /*dda0*/  HMMA.16816.F32 R20, R4, R24, R20 ;  /* 0x000000180414723c */ /* 0x010fde0000001814 */
[----:B------:R-:W-:-:S08]  /*ddb0*/  NOP ;  /* 0x0000000000007918 */ /* 0x000fd00000000000 */
[----:B------:R-:W-:Y:S04]  /*ddc0*/  STL.64 [R1+0x130], R20 ;  /* 0x0001301401007387 */ /* 0x000fe80000100a00 */
[----:B------:R-:W-:Y:S04]  /*ddd0*/  STL.64 [R1+0x138], R22 ;  /* 0x0001381601007387 */ /* 0x000fe80000100a00 */
[----:B------:R-:W0:Y:S04]  /*dde0*/  LDSM.16.MT88.4 R20, [R0+UR4+0x1080] ;  /* 0x001080040014783b */ /* 0x000e280008004200 */
[----:B0-----:R-:W-:Y:S04]  /*ddf0*/  STL.64 [R1+0xb58], R22 ;  /* 0x000b581601007387 */ /* 0x001fe80000100a00 */
[----:B------:R0:W-:Y:S02]  /*de00*/  STL.64 [R1+0xb50], R20 ;  /* 0x000b501401007387 */ /* 0x0001e40000100a00 */
[----:B0-----:R-:W-:-:S02]  /*de10*/  IMAD.MOV.U32 R20, RZ, RZ, R29 ;  /* 0x000000ffff147224 */ /* 0x001fc400078e001d */
[----:B------:R-:W-:Y:S01]  /*de20*/  IMAD.MOV.U32 R21, RZ, RZ, R3 ;  /* 0x000000ffff157224 */ /* 0x000fe200078e0003 */
[----:B------:R-:W4:Y:S01]  /*de30*/  LDL.LU R29, [R1+0xc38] ;  /* 0x000c3800011d7983 */ /* 0x000f220000300800 */
[----:B------:R-:W-:-:S03]  /*de40*/  IMAD.MOV.U32 R23, RZ, RZ, R2 ;  /* 0x000000ffff177224 */ /* 0x000fc600078e0002 */
[----:B------:R-:W4:Y:S02]  /*de50*/  LDL.LU R3, [R1+0xc34] ;  /* 0x000c340001037983 */ /* 0x000f240000300800 */
[C---:B------:R-:W-:Y:S02]  /*de60*/  HMMA.16816.F32 R12, R4.reuse, R20, R12 ;  /* 0x00000014040c723c */ /* 0x040fe4000000180c */
[----:B------:R-:W4:Y:S04]  /*de70*/  LDL R22, [R1+0x78] ;  /* 0x0000780001167983 */ /* 0x000f280000100800 */
[----:B---3--:R-:W-:Y:S01]  /*de80*/  HMMA.16816.F32 R4, R4, R16, R8 ;  /* 0x000000100404723c */ /* 0x008fe20000001808 */
[----:B------:R-:W3:-:S15]  /*de90*/  LDL.LU R2, [R1+0xc30] ;  /* 0x000c300001027983 */ /* 0x000ede0000300800 */
[----:B------:R-:W-:-:S01]  /*dea0*/  NOP ;  /* 0x0000000000007918 */ /* 0x000fc20000000000 */
[----:B------:R-:W-:Y:S04]  /*deb0*/  STL.64 [R1+0x190], R12 ;  /* 0x0001900c01007387 */ /* 0x000fe80000100a00 */
[----:B------:R0:W-:Y:S04]  /*dec0*/  STL.64 [R1+0x198], R14 ;  /* 0x0001980e01007387 */ /* 0x0001e80000100a00 */
[----:B0-----:R-:W2:Y:S04]  /*ded0*/  LDL.LU.64 R14, [R1+0xc28] ;  /* 0x000c2800010e7983 */ /* 0x001ea80000300a00 */
[----:B------:R-:W2:Y:S04]  /*dee0*/  LDL.LU.64 R12, [R1+0xc20] ;  /* 0x000c2000010c7983 */ /* 0x000ea80000300a00 */
[----:B------:R-:W4:Y:S04]  /*def0*/  LDL R21, [R1+0x220] ;  /* 0x0002200001157983 */ /* 0x000f280000100800 */
[----:B------:R-:W2:Y:S04]  /*df00*/  LDL.LU.64 R10, [R1+0xc18] ;  /* 0x000c1800010a7983 */ /* 0x000ea80000300a00 */
[----:B------:R-:W2:Y:S04]  /*df10*/  LDL.LU.64 R8, [R1+0xc10] ;  /* 0x000c100001087983 */ /* 0x000ea80000300a00 */
[----:B------:R-:W-:Y:S04]  /*df20*/  STL.64 [R1+0xb0], R4 ;  /* 0x0000b00401007387 */ /* 0x000fe80000100a00 */
[----:B------:R0:W-:Y:S04]  /*df30*/  STL.64 [R1+0xb8], R6 ;  /* 0x0000b80601007387 */ /* 0x0001e80000100a00 */
[----:B0-----:R-:W2:Y:S01]  /*df40*/  LDL R6, [R1+0x68] ;  /* 0x0000680001067983 */ /* 0x001ea20000100800 */
[----:B---3--:R-:W-:-:S07]  /*df50*/  IMAD.MOV.U32 R7, RZ, RZ, R2 ;  /* 0x000000ffff077224 */ /* 0x008fce00078e0002 */
[----:B--2---:R-:W-:-:S15]  /*df60*/  HMMA.16816.F32 R12, R8, R6, R12 ;  /* 0x00000006080c723c */ /* 0x004fde000000180c */
[----:B------:R-:W-:-:S08]  /*df70*/  NOP ;  /* 0x0000000000007918 */ /* 0x000fd00000000000 */
[----:B------:R-:W-:Y:S04]  /*df80*/  STL.64 [R1+0x1e0], R12 ;  /* 0x0001e00c01007387 */ /* 0x000fe80000100a00 */
[----:B------:R0:W-:Y:S04]  /*df90*/  STL.64 [R1+0x1e8], R14 ;  /* 0x0001e80e01007387 */ /* 0x0001e80000100a00 */
[----:B0-----:R-:W2:Y:S04]  /*dfa0*/  LDL.LU.64 R14, [R1+0xc08] ;  /* 0x000c0800010e7983 */ /* 0x001ea80000300a00 */
[----:B------:R-:W2:Y:S01]  /*dfb0*/  LDL.LU.64 R12, [R1+0xc00] ;  /* 0x000c0000010c7983 */ /* 0x000ea20000300a00 */
[----:B------:R-:W-:-:S02]  /*dfc0*/  IMAD.MOV.U32 R4, RZ, RZ, R26 ;  /* 0x000000ffff047224 */ /* 0x000fc400078e001a */
[----:B------:R-:W-:Y:S01]  /*dfd0*/  IMAD.MOV.U32 R2, RZ, RZ, R27 ;  /* 0x000000ffff027224 */ /* 0x000fe200078e001b */
[----:B--2---:R-:W-:-:S15]  /*dfe0*/  HMMA.16816.F32 R12, R8, R26, R12 ;  /* 0x0000001a080c723c */ /* 0x004fde000000180c */
[----:B------:R-:W-:-:S08]  /*dff0*/  NOP ;  /* 0x0000000000007918 */ /* 0x000fd00000000000 */
[----:B------:R-:W-:Y:S04]  /*e000*/  STL.64 [R1+0x200], R12 ;  /* 0x0002000c01007387 */ /* 0x000fe80000100a00 */
[----:B------:R0:W-:Y:S04]  /*e010*/  STL.64 [R1+0x208], R14 ;  /* 0x0002080e01007387 */ /* 0x0001e80000100a00 */
[----:B0-----:R-:W2:Y:S04]  /*e020*/  LDL.LU.64 R14, [R1+0xbf8] ;  /* 0x000bf800010e7983 */ /* 0x001ea80000300a00 */
[----:B------:R-:W2:Y:S04]  /*e030*/  LDL.LU.64 R12, [R1+0xbf0] ;  /* 0x000bf000010c7983 */ /* 0x000ea80000300a00 */
[----:B------:R-:W4:Y:S04]  /*e040*/  LDL.LU.64 R26, [R1+0xbe8] ;  /* 0x000be800011a7983 */ /* 0x000f280000300a00 */
[----:B------:R-:W4:Y:S02]  /*e050*/  LDL.LU.64 R24, [R1+0xbe0] ;  /* 0x000be00001187983 */ /* 0x000f240000300a00 */
[C---:B----4-:R-:W-:Y:S06]  /*e060*/  HMMA.16816.F32 R24, R8.reuse, R22, R24 ;  /* 0x000000160818723c */ /* 0x050fec0000001818 */
[----:B--2---:R-:W-:-:S15]  /*e070*/  HMMA.16816.F32 R8, R8, R18, R12 ;  /* 0x000000120808723c */ /* 0x004fde000000180c */
[----:B------:R-:W-:-:S02]  /*e080*/  NOP ;  /* 0x0000000000007918 */ /* 0x000fc40000000000 */
[----:B------:R-:W-:Y:S04]  /*e090*/  STL.64 [R1+0x1f0], R24 ;  /* 0x0001f01801007387 */ /* 0x000fe80000100a00 */
[----:B------:R0:W-:Y:S04]  /*e0a0*/  STL.64 [R1+0x1f8], R26 ;  /* 0x0001f81a01007387 */ /* 0x0001e80000100a00 */
[----:B0-----:R-:W2:Y:S04]  /*e0b0*/  LDL.LU.64 R26, [R1+0xbd8] ;  /* 0x000bd800011a7983 */ /* 0x001ea80000300a00 */
[----:B------:R-:W3:Y:S04]  /*e0c0*/  LDL.LU.64 R24, [R1+0xbd0] ;  /* 0x000bd00001187983 */ /* 0x000ee80000300a00 */
[----:B------:R-:W-:Y:S04]  /*e0d0*/  STL.64 [R1+0xba0], R22 ;  /* 0x000ba01601007387 */ /* 0x000fe80000100a00 */
[----:B------:R0:W-:Y:S04]  /*e0e0*/  STL.64 [R1+0xba8], R18 ;  /* 0x000ba81201007387 */ /* 0x0001e80000100a00 */
[----:B------:R-:W4:Y:S04]  /*e0f0*/  LDL.LU R16, [R1+0xa0] ;  /* 0x0000a00001107983 */ /* 0x000f280000300800 */
[----:B------:R-:W-:Y:S04]  /*e100*/  STL.64 [R1+0x1d0], R8 ;  /* 0x0001d00801007387 */ /* 0x000fe80000100a00 */
[----:B------:R1:W-:Y:S04]  /*e110*/  STL.64 [R1+0x1d8], R10 ;  /* 0x0001d80a01007387 */ /* 0x0003e80000100a00 */
[----:B------:R-:W4:Y:S04]  /*e120*/  LDL.LU R17, [R1+0xa4] ;  /* 0x0000a40001117983 */ /* 0x000f280000300800 */
[----:B0-----:R-:W3:Y:S01]  /*e130*/  LDL.LU R18, [R1+0xa8] ;  /* 0x0000a80001127983 */ /* 0x001ee20000300800 */
[----:B-1----:R-:W-:-:S02]  /*e140*/  IMAD.MOV.U32 R11, RZ, RZ, R2 ;  /* 0x000000ffff0b7224 */ /* 0x002fc400078e0002 */
[----:B--2---:R-:W-:-:S05]  /*e150*/  IMAD.MOV.U32 R19, RZ, RZ, R27 ;  /* 0x000000ffff137224 */ /* 0x004fca00078e001b */
[----:B---3--:R0:W-:Y:S02]  /*e160*/  STL.64 [R1+0xbb8], R18 ;  /* 0x000bb81201007387 */ /* 0x0081e40000100a00 */
[----:B0-----:R-:W-:Y:S02]  /*e170*/  IMAD.MOV.U32 R18, RZ, RZ, R3 ;  /* 0x000000ffff127224 */ /* 0x001fe400078e0003 */
[----:B------:R-:W0:Y:S01]  /*e180*/  S2R R3, SR_TID.X ;  /* 0x0000000000037919 */ /* 0x000e220000002100 */
[----:B------:R-:W-:Y:S01]  /*e190*/  IMAD.MOV.U32 R19, RZ, RZ, R24 ;  /* 0x000000ffff137224 */ /* 0x000fe200078e0018 */
[----:B----4-:R1:W-:Y:S02]  /*e1a0*/  STL.64 [R1+0xbb0], R16 ;  /* 0x000bb01001007387 */ /* 0x0103e40000100a00 */
[----:B-1----:R-:W-:Y:S02]  /*e1b0*/  IMAD.MOV.U32 R16, RZ, RZ, R26 ;  /* 0x000000ffff107224 */ /* 0x002fe400078e001a */
[----:B------:R-:W-:-:S02]  /*e1c0*/  IMAD.MOV.U32 R17, RZ, RZ, R25 ;  /* 0x000000ffff117224 */ /* 0x000fc400078e0019 */
[----:B------:R-:W1:Y:S01]  /*e1d0*/  LDSM.16.MT88.4 R24, [R21+UR4+0x2000] ;  /* 0x002000041518783b */ /* 0x000e620008004200 */
[----:B------:R-:W-:-:S03]  /*e1e0*/  IMAD.MOV.U32 R10, RZ, RZ, R4 ;  /* 0x000000ffff0a7224 */ /* 0x000fc600078e0004 */
[----:B------:R-:W-:Y:S01]  /*e1f0*/  LDSM.16.MT88.4 R20, [R21+UR4+0x2080] ;  /* 0x002080041514783b */ /* 0x000fe20008004200 */
[C---:B0-----:R-:W-:Y:S01]  /*e200*/  LOP3.LUT R12, R3.reuse, 0x7, RZ, 0xc0, !PT ;  /* 0x00000007030c7812 */ /* 0x041fe200078ec0ff */
[----:B------:R-:W-:-:S04]  /*e210*/  IMAD.SHL.U32 R13, R3, 0x2, RZ ;  /* 0x00000002030d7824 */ /* 0x000fc800078e00ff */
[----:B------:R-:W-:-:S05]  /*e220*/  IMAD R12, R12, 0x90, RZ ;  /* 0x000000900c0c7824 */ /* 0x000fca00078e02ff */
[----:B------:R-:W-:-:S04]  /*e230*/  LOP3.LUT R12, R12, 0x30, R13, 0x78, !PT ;  /* 0x000000300c0c7812 */ /* 0x000fc800078e780d */
[----:B------:R-:W-:Y:S01]  /*e240*/  LOP3.LUT R12, R12, 0x40, RZ, 0x3c, !PT ;  /* 0x000000400c0c7812 */ /* 0x000fe200078e3cff */
[----:B-1----:R-:W-:Y:S01]  /*e250*/  IMAD.MOV.U32 R3, RZ, RZ, R26 ;  /* 0x000000ffff037224 */ /* 0x002fe200078e001a */
[----:B------:R-:W-:Y:S01]  /*e260*/  STL.64 [R1+0x50], R24 ;  /* 0x0000501801007387 */ /* 0x000fe20000100a00 */
[----:B------:R-:W-:-:S03]  /*e270*/  IMAD.MOV.U32 R2, RZ, RZ, R27 ;  /* 0x000000ffff027224 */ /* 0x000fc600078e001b */
[----:B------:R-:W0:Y:S04]  /*e280*/  LDSM.16.M88.4 R24, [R12+UR4+0x4000] ;  /* 0x004000040c18783b */ /* 0x000e280008000200 */
[----:B------:R-:W-:Y:S04]  /*e290*/  STL [R1+0xb14], R2 ;  /* 0x000b140201007387 */ /* 0x000fe80000100800 */
[----:B------:R-:W-:Y:S04]  /*e2a0*/  STL [R1+0xb10], R3 ;  /* 0x000b100301007387 */ /* 0x000fe80000100800 */
[----:B0-----:R-:W-:Y:S04]  /*e2b0*/  STL.64 [R1+0x10], R24 ;  /* 0x0000101801007387 */ /* 0x001fe80000100a00 */
[----:B------:R0:W-:Y:S04]  /*e2c0*/  STL.64 [R1+0x18], R26 ;  /* 0x0000181a01007387 */ /* 0x0001e80000100a00 */
[----:B0-----:R-:W2:Y:S04]  /*e2d0*/  LDL.LU.64 R26, [R1+0xbc8] ;  /* 0x000bc800011a7983 */ /* 0x001ea80000300a00 */
[----:B------:R-:W2:Y:S02]  /*e2e0*/  LDL.LU.64 R24, [R1+0xbc0] ;  /* 0x000bc00001187983 */ /* 0x000ea40000300a00 */
[----:B--2---:R-:W-:Y:S02]  /*e2f0*/  HMMA.16816.F32 R4, R24, R6, R16 ;  /* 0x000000061804723c */ /* 0x004fe40000001810 */
[----:B------:R-:W2:Y:S04]  /*e300*/  LDL.LU.64 R18, [R1+0xbb8] ;  /* 0x000bb80001127983 */ /* 0x000ea80000300a00 */
[----:B------:R-:W2:-:S15]  /*e310*/  LDL.LU.64 R16, [R1+0xbb0] ;  /* 0x000bb00001107983 */ /* 0x000e9e0000300a00 */
[----:B------:R-:W-:-:S02]  /*e320*/  NOP ;  /* 0x0000000000007918 */ /* 0x000fc40000000000 */
[----:B------:R-:W-:Y:S04]  /*e330*/  STL.64 [R1+0x1c0], R4 ;  /* 0x0001c00401007387 */ /* 0x000fe80000100a00 */
[----:B------:R-:W-:Y:S04]  /*e340*/  STL.64 [R1+0x1c8], R6 ;  /* 0x0001c80601007387 */ /* 0x000fe80000100a00 */
[----:B------:R-:W0:Y:S04]  /*e350*/  LDSM.16.M88.4 R4, [R12+UR4+0x4400] ;  /* 0x004400040c04783b */ /* 0x000e280008000200 */
[----:B0-----:R0:W-:Y:S04]  /*e360*/  STL [R1+0xafc], R4 ;  /* 0x000afc0401007387 */ /* 0x0011e80000100800 */
[----:B------:R1:W-:Y:S04]  /*e370*/  STL [R1+0xaf8], R5 ;  /* 0x000af80501007387 */ /* 0x0003e80000100800 */
[----:B------:R3:W-:Y:S04]  /*e380*/  STL [R1+0x9c8], R6 ;  /* 0x0009c80601007387 */ /* 0x0007e80000100800 */
[----:B------:R4:W-:Y:S04]  /*e390*/  STL [R1+0x9c4], R7 ;  /* 0x0009c40701007387 */ /* 0x0009e80000100800 */
[----:B0-----:R-:W2:Y:S04]  /*e3a0*/  LDL.LU R4, [R1+0xd0] ;  /* 0x0000d00001047983 */ /* 0x001ea80000300800 */
[----:B-1----:R-:W2:Y:S04]  /*e3b0*/  LDL.LU R5, [R1+0xd4] ;  /* 0x0000d40001057983 */ /* 0x002ea80000300800 */
[----:B---3--:R-:W3:Y:S04]  /*e3c0*/  LDL.LU R6, [R1+0xd8] ;  /* 0x0000d80001067983 */ /* 0x008ee80000300800 */
[----:B----4-:R-:W3:Y:S01]  /*e3d0*/  LDL.LU R7, [R1+0xdc] ;  /* 0x0000dc0001077983 */ /* 0x010ee20000300800 */
[----:B--2---:R-:W-:Y:S03]  /*e3e0*/  HMMA.16816.F32 R8, R24, R10, R16 ;  /* 0x0000000a1808723c */ /* 0x004fe60000001810 */
[----:B------:R-:W3:-:S15]  /*e3f0*/  LDL.LU.64 R18, [R1+0xba8] ;  /* 0x000ba80001127983 */ /* 0x000ede0000300a00 */
[----:B------:R-:W-:-:S05]  /*e400*/  NOP ;  /* 0x0000000000007918 */ /* 0x000fca0000000000 */
[----:B------:R-:W-:Y:S04]  /*e410*/  STL.64 [R1+0x1b0], R8 ;  /* 0x0001b00801007387 */ /* 0x000fe80000100a00 */
[----:B------:R-:W-:Y:S04]  /*e420*/  STL.64 [R1+0x1b8], R10 ;  /* 0x0001b80a01007387 */ /* 0x000fe80000100a00 */
[----:B------:R-:W0:Y:S04]  /*e430*/  LDSM.16.M88.4 R8, [R12+UR4+0x4800] ;  /* 0x004800040c08783b */ /* 0x000e280008000200 */
[----:B------:R-:W1:Y:S04]  /*e440*/  LDSM.16.M88.4 R12, [R12+UR4+0x4c00] ;  /* 0x004c00040c0c783b */ /* 0x000e680008000200 */
[----:B0-----:R-:W-:Y:S04]  /*e450*/  STL [R1+0x9b4], R10 ;  /* 0x0009b40a01007387 */ /* 0x001fe80000100800 */
[----:B------:R-:W-:Y:S04]  /*e460*/  STL [R1+0x9b0], R11 ;  /* 0x0009b00b01007387 */ /* 0x000fe80000100800 */
[----:B-1----:R0:W-:Y:S04]  /*e470*/  STL [R1+0xb64], R12 ;  /* 0x000b640c01007387 */ /* 0x0021e80000100800 */
[----:B------:R1:W-:Y:S04]  /*e480*/  STL [R1+0xb60], R13 ;  /* 0x000b600d01007387 */ /* 0x0003e80000100800 */
[----:B------:R2:W-:Y:S04]  /*e490*/  STL [R1+0x9ac], R14 ;  /* 0x0009ac0e01007387 */ /* 0x0005e80000100800 */
[----:B------:R4:W-:Y:S04]  /*e4a0*/  STL [R1+0x9a8], R15 ;  /* 0x0009a80f01007387 */ /* 0x0009e80000100800 */
[----:B0-----:R-:W3:Y:S04]  /*e4b0*/  LDL.LU R12, [R1+0xe0] ;  /* 0x0000e000010c7983 */ /* 0x001ee80000300800 */
[----:B-1----:R-:W3:Y:S04]  /*e4c0*/  LDL.LU R13, [R1+0xe4] ;  /* 0x0000e400010d7983 */ /* 0x002ee80000300800 */
[----:B--2---:R-:W3:Y:S04]  /*e4d0*/  LDL.LU R14, [R1+0xe8] ;  /* 0x0000e800010e7983 */ /* 0x004ee80000300800 */
[----:B----4-:R-:W3:Y:S04]  /*e4e0*/  LDL.LU R15, [R1+0xec] ;  /* 0x0000ec00010f7983 */ /* 0x010ee80000300800 */
[----:B------:R0:W-:Y:S04]  /*e4f0*/  STL.64 [R1+0x48], R22 ;  /* 0x0000481601007387 */ /* 0x0001e80000100a00 */
[----:B0-----:R-:W3:Y:S01]  /*e500*/  LDL.LU.64 R22, [R1+0xba0] ;  /* 0x000ba00001167983 */ /* 0x001ee20000300a00 */
[----:B------:R-:W-:-:S02]  /*e510*/  IMAD.MOV.U32 R3, RZ, RZ, R21 ;  /* 0x000000ffff037224 */ /* 0x000fc400078e0015 */
[----:B------:R-:W-:-:S03]  /*e520*/  IMAD.MOV.U32 R2, RZ, RZ, R20 ;  /* 0x000000ffff027224 */ /* 0x000fc600078e0014 */
[----:B------:R-:W-:Y:S04]  /*e530*/  STL [R1+0xb1c], R3 ;  /* 0x000b1c0301007387 */ /* 0x000fe80000100800 */
[----:B------:R-:W-:Y:S04]  /*e540*/  STL [R1+0xb18], R2 ;  /* 0x000b180201007387 */ /* 0x000fe80000100800 */
[----:B------:R-:W2:Y:S01]  /*e550*/  LDL.LU R20, [R1+0x110] ;  /* 0x0001100001147983 */ /* 0x000ea20000300800 */
[----:B---3--:R-:W-:-:S15]  /*e560*/  HMMA.16816.F32 R12, R24, R22, R12 ;  /* 0x00000016180c723c */ /* 0x008fde000000180c */
[----:B------:R-:W-:-:S08]  /*e570*/  NOP ;  /* 0x0000000000007918 */ /* 0x000fd00000000000 */
[----:B------:R-:W-:Y:S04]  /*e580*/  STL.64 [R1+0x1a0], R12 ;  /* 0x0001a00c01007387 */ /* 0x000fe80000100a00 */
[----:B------:R-:W-:Y:S04]  /*e590*/  STL.64 [R1+0x1a8], R14 ;  /* 0x0001a80e01007387 */ /* 0x000fe80000100a00 */
[----:B------:R-:W2:Y:S04]  /*e5a0*/  LDL.LU R21, [R1+0x114] ;  /* 0x0001140001157983 */ /* 0x000ea80000300800 */
[----:B------:R-:W3:Y:S04]  /*e5b0*/  LDL.LU R22, [R1+0x118] ;  /* 0x0001180001167983 */ /* 0x000ee80000300800 */
[----:B------:R-:W3:Y:S04]  /*e5c0*/  LDL.LU R23, [R1+0x11c] ;  /* 0x00011c0001177983 */ /* 0x000ee80000300800 */
[----:B------:R-:W0:Y:S02]  /*e5d0*/  LDSM.16.MT88.4 R12, [R0+UR4+0x2000] ;  /* 0x00200004000c783b */ /* 0x000e240008004200 */
[----:B0-----:R-:W-:-:S02]  /*e5e0*/  IMAD.MOV.U32 R3, RZ, RZ, R14 ;  /* 0x000000ffff037224 */ /* 0x001fc400078e000e */
[----:B------:R-:W-:Y:S01]  /*e5f0*/  IMAD.MOV.U32 R2, RZ, RZ, R15 ;  /* 0x000000ffff027224 */ /* 0x000fe200078e000f */
[----:B---3--:R-:W-:Y:S04]  /*e600*/  STL.64 [R1+0xb88], R22 ;  /* 0x000b881601007387 */ /* 0x008fe80000100a00 */
[----:B--2---:R0:W-:Y:S04]  /*e610*/  STL.64 [R1+0xb80], R20 ;  /* 0x000b801401007387 */ /* 0x0041e80000100a00 */
[----:B0-----:R-:W2:Y:S04]  /*e620*/  LDL.LU R20, [R1+0x120] ;  /* 0x0001200001147983 */ /* 0x001ea80000300800 */
[----:B------:R-:W2:Y:S04]  /*e630*/  LDL.LU R21, [R1+0x124] ;  /* 0x0001240001157983 */ /* 0x000ea80000300800 */
[----:B------:R0:W-:Y:S02]  /*e640*/  STL.64 [R1+0x30], R12 ;  /* 0x0000300c01007387 */ /* 0x0001e40000100a00 */
[----:B0-----:R-:W-:-:S15]  /*e650*/  HMMA.16816.F32 R12, R24, R18, R4 ;  /* 0x00000012180c723c */ /* 0x001fde0000001804 */
[----:B------:R-:W-:-:S09]  /*e660*/  NOP ;  /* 0x0000000000007918 */ /* 0x000fd20000000000 */
[----:B------:R-:W-:Y:S02]  /*e670*/  IMAD.MOV.U32 R7, RZ, RZ, R14 ;  /* 0x000000ffff077224 */ /* 0x000fe400078e000e */
[----:B------:R-:W-:Y:S02]  /*e680*/  IMAD.MOV.U32 R6, RZ, RZ, R15 ;  /* 0x000000ffff067224 */ /* 0x000fe400078e000f */
[----:B------:R-:W-:Y:S02]  /*e690*/  IMAD.MOV.U32 R4, RZ, RZ, R12 ;  /* 0x000000ffff047224 */ /* 0x000fe400078e000c */
[----:B------:R-:W-:Y:S01]  /*e6a0*/  IMAD.MOV.U32 R5, RZ, RZ, R13 ;  /* 0x000000ffff057224 */ /* 0x000fe200078e000d */
[----:B------:R0:W-:Y:S04]  /*e6b0*/  STL.64 [R1+0xb08], R6 ;  /* 0x000b080601007387 */ /* 0x0001e80000100a00 */
[----:B------:R-:W-:Y:S04]  /*e6c0*/  STL.64 [R1+0xb00], R4 ;  /* 0x000b000401007387 */ /* 0x000fe80000100a00 */
[----:B------:R-:W3:Y:S01]  /*e6d0*/  LDL R27, [R1+0x814] ;  /* 0x00081400011b7983 */ /* 0x000ee20000100800 */
[----:B------:R-:W-:-:S02]  /*e6e0*/  IMAD.MOV.U32 R10, RZ, RZ, R18 ;  /* 0x000000ffff0a7224 */ /* 0x000fc400078e0012 */
[----:B------:R-:W-:Y:S02]  /*e6f0*/  IMAD.MOV.U32 R0, RZ, RZ, R19 ;  /* 0x000000ffff007224 */ /* 0x000fe400078e0013 */
[----:B0-----:R-:W-:Y:S02]  /*e700*/  IMAD.MOV.U32 R6, RZ, RZ, R10 ;  /* 0x000000ffff067224 */ /* 0x001fe400078e000a */
[----:B------:R-:W-:Y:S01]  /*e710*/  IMAD.MOV.U32 R7, RZ, RZ, R0 ;  /* 0x000000ffff077224 */ /* 0x000fe200078e0000 */
[----:B---3--:R-:W0:Y:S02]  /*e720*/  LDSM.16.MT88.4 R16, [R27+UR4+0x2080] ;  /* 0x002080041b10783b */ /* 0x008e240008004200 */
[----:B0-----:R-:W-:Y:S02]  /*e730*/  IMAD.MOV.U32 R10, RZ, RZ, R18 ;  /* 0x000000ffff0a7224 */ /* 0x001fe400078e0012 */
[----:B------:R-:W-:Y:S02]  /*e740*/  IMAD.MOV.U32 R0, RZ, RZ, R19 ;  /* 0x000000ffff007224 */ /* 0x000fe400078e0013 */
[----:B------:R-:W-:Y:S01]  /*e750*/  IMAD.MOV.U32 R14, RZ, RZ, R16 ;  /* 0x000000ffff0e7224 */ /* 0x000fe200078e0010 */
[----:B------:R-:W2:Y:S01]  /*e760*/  LDL.LU.64 R18, [R1+0xb98] ;  /* 0x000b980001127983 */ /* 0x000ea20000300a00 */
[----:B------:R-:W-:-:S03]  /*e770*/  IMAD.MOV.U32 R11, RZ, RZ, R17 ;  /* 0x000000ffff0b7224 */ /* 0x000fc600078e0011 */
[----:B------:R-:W2:Y:S04]  /*e780*/  LDL.LU.64 R16, [R1+0xb90] ;  /* 0x000b900001107983 */ /* 0x000ea80000300a00 */
[----:B------:R-:W3:Y:S01]  /*e790*/  LDL R26, [R1+0x220] ;  /* 0x00022000011a7983 */ /* 0x000ee20000100800 */
[----:B------:R-:W-:-:S03]  /*e7a0*/  IMAD.MOV.U32 R22, RZ, RZ, R29 ;  /* 0x000000ffff167224 */ /* 0x000fc600078e001d */
[----:B---3--:R0:W-:Y:S04]  /*e7b0*/  STL.64 [R1+0xb30], R26 ;  /* 0x000b301a01007387 */ /* 0x0081e80000100a00 */
[----:B0-----:R-:W3:Y:S04]  /*e7c0*/  LDL.LU.64 R26, [R1+0x8] ;  /* 0x00000800011a7983 */ /* 0x001ee80000300a00 */
[----:B------:R-:W-:Y:S04]  /*e7d0*/  STL [R1+0xa6c], R0 ;  /* 0x000a6c0001007387 */ /* 0x000fe80000100800 */
[----:B------:R-:W-:Y:S04]  /*e7e0*/  STL [R1+0xa68], R10 ;  /* 0x000a680a01007387 */ /* 0x000fe80000100800 */
[----:B------:R0:W-:Y:S04]  /*e7f0*/  STL [R1+0xa64], R14 ;  /* 0x000a640e01007387 */ /* 0x0001e80000100800 */
[----:B0-----:R-:W2:Y:S01]  /*e800*/  LDL.LU.64 R14, [R1+0x68] ;  /* 0x00006800010e7983 */ /* 0x001ea20000300a00 */
[----:B------:R-:W-:-:S03]  /*e810*/  IMAD.MOV.U32 R23, RZ, RZ, R28 ;  /* 0x000000ffff177224 */ /* 0x000fc600078e001c */
[----:B------:R0:W-:Y:S04]  /*e820*/  STL [R1+0xa60], R11 ;  /* 0x000a600b01007387 */ /* 0x0001e80000100800 */
[----:B------:R-:W-:Y:S04]  /*e830*/  STL.64 [R1+0xb78], R8 ;  /* 0x000b780801007387 */ /* 0x000fe80000100a00 */
[----:B0-----:R-:W4:Y:S01]  /*e840*/  LDL.LU.64 R10, [R1+0x78] ;  /* 0x00007800010a7983 */ /* 0x001f220000300a00 */
[----:B--2---:R-:W-:-:S15]  /*e850*/  HMMA.16816.F32 R20, R16, R14, R20 ;  /* 0x0000000e1014723c */ /* 0x004fde0000001814 */
[----:B------:R-:W-:-:S08]  /*e860*/  NOP ;  /* 0x0000000000007918 */ /* 0x000fd00000000000 */
[----:B------:R-:W-:Y:S04]  /*e870*/  STL.64 [R1+0xa0], R20 ;  /* 0x0000a01401007387 */ /* 0x000fe80000100a00 */
[----:B------:R0:W-:Y:S04]  /*e880*/  STL.64 [R1+0xa8], R22 ;  /* 0x0000a81601007387 */ /* 0x0001e80000100a00 */
[----:B0-----:R-:W3:Y:S04]  /*e890*/  LDL.LU.64 R22, [R1+0xb88] ;  /* 0x000b880001167983 */ /* 0x001ee80000300a00 */
[----:B------:R-:W3:Y:S01]  /*e8a0*/  LDL.LU.64 R20, [R1+0xb80] ;  /* 0x000b800001147983 */ /* 0x000ee20000300a00 */
[----:B------:R-:W-:Y:S01]  /*e8b0*/  IMAD.MOV.U32 R0, RZ, RZ, R15 ;  /* 0x000000ffff007224 */ /* 0x000fe200078e000f */
[----:B---3--:R-:W-:-:S15]  /*e8c0*/  HMMA.16816.F32 R20, R16, R26, R20 ;  /* 0x0000001a1014723c */ /* 0x008fde0000001814 */
[----:B------:R-:W-:-:S08]  /*e8d0*/  NOP ;  /* 0x0000000000007918 */ /* 0x000fd00000000000 */
[----:B------:R0:W-:Y:S01]  /*e8e0*/  STL [R1+0x180], R20 ;  /* 0x0001801401007387 */ /* 0x0001e20000100800 */
[----:B------:R-:W-:Y:S02]  /*e8f0*/  IMAD.MOV.U32 R29, RZ, RZ, R21 ;  /* 0x000000ffff1d7224 */ /* 0x000fe400078e0015 */
[----:B------:R-:W-:Y:S02]  /*e900*/  IMAD.MOV.U32 R28, RZ, RZ, R22 ;  /* 0x000000ffff1c7224 */ /* 0x000fe400078e0016 */
[----:B------:R-:W-:Y:S01]  /*e910*/  IMAD.MOV.U32 R15, RZ, RZ, R23 ;  /* 0x000000ffff0f7224 */ /* 0x000fe200078e0017 */
[----:B0-----:R-:W2:Y:S04]  /*e920*/  LDL.LU R20, [R1+0xf0] ;  /* 0x0000f00001147983 */ /* 0x001ea80000300800 */
[----:B------:R-:W2:Y:S04]  /*e930*/  LDL.LU R21, [R1+0xf4] ;  /* 0x0000f40001157983 */ /* 0x000ea80000300800 */
[----:B------:R-:W3:Y:S04]  /*e940*/  LDL.LU R22, [R1+0xf8] ;  /* 0x0000f80001167983 */ /* 0x000ee80000300800 */
[----:B------:R-:W3:Y:S01]  /*e950*/  LDL.LU R23, [R1+0xfc] ;  /* 0x0000fc0001177983 */ /* 0x000ee20000300800 */
[----:B------:R-:W-:-:S02]  /*e960*/  IMAD.MOV.U32 R12, RZ, RZ, R26 ;  /* 0x000000ffff0c7224 */ /* 0x000fc400078e001a */
[----:B------:R-:W-:Y:S01]  /*e970*/  IMAD.MOV.U32 R13, RZ, RZ, R27 ;  /* 0x000000ffff0d7224 */ /* 0x000fe200078e001b */
[----:B---3--:R-:W-:Y:S04]  /*e980*/  STL.64 [R1+0xb70], R22 ;  /* 0x000b701601007387 */ /* 0x008fe80000100a00 */
[----:B--2---:R0:W-:Y:S04]  /*e990*/  STL.64 [R1+0xb68], R20 ;  /* 0x000b681401007387 */ /* 0x0041e80000100a00 */
[----:B0-----:R-:W4:Y:S04]  /*e9a0*/  LDL.LU R20, [R1+0x100] ;  /* 0x0001000001147983 */ /* 0x001f280000300800 */
[----:B------:R-:W4:Y:S04]  /*e9b0*/  LDL.LU R21, [R1+0x104] ;  /* 0x0001040001157983 */ /* 0x000f280000300800 */
[----:B------:R-:W4:Y:S04]  /*e9c0*/  LDL.LU R22, [R1+0x108] ;  /* 0x0001080001167983 */ /* 0x000f280000300800 */
[----:B------:R-:W4:Y:S04]  /*e9d0*/  LDL.LU R23, [R1+0x10c] ;  /* 0x00010c0001177983 */ /* 0x000f280000300800 */
[----:B------:R-:W2:Y:S04]  /*e9e0*/  LDL.LU R24, [R1+0x130] ;  /* 0x0001300001187983 */ /* 0x000ea80000300800 */
[----:B------:R-:W2:Y:S04]  /*e9f0*/  LDL.LU R25, [R1+0x134] ;  /* 0x0001340001197983 */ /* 0x000ea80000300800 */
[----:B------:R-:W3:Y:S04]  /*ea00*/  LDL.LU R26, [R1+0x138] ;  /* 0x00013800011a7983 */ /* 0x000ee80000300800 */
[----:B------:R-:W3:Y:S01]  /*ea10*/  LDL.LU R27, [R1+0x13c] ;  /* 0x00013c00011b7983 */ /* 0x000ee20000300800 */
[----:B------:R-:W-:-:S03]  /*ea20*/  IMAD.MOV.U32 R4, RZ, RZ, R14 ;  /* 0x000000ffff047224 */ /* 0x000fc600078e000e */
[----:B---3--:R0:W-:Y:S04]  /*ea30*/  STL.64 [R1+0xb40], R26 ;  /* 0x000b401a01007387 */ /* 0x0081e80000100a00 */
[----:B--2---:R-:W-:Y:S04]  /*ea40*/  STL.64 [R1+0xb38], R24 ;  /* 0x000b381801007387 */ /* 0x004fe80000100a00 */
[----:B------:R-:W-:Y:S04]  /*ea50*/  STL [R1+0xa78], R15 ;  /* 0x000a780f01007387 */ /* 0x000fe80000100800 */
[----:B------:R-:W-:Y:S04]  /*ea60*/  STL [R1+0xa74], R28 ;  /* 0x000a741c01007387 */ /* 0x000fe80000100800 */
[----:B------:R-:W-:Y:S04]  /*ea70*/  STL [R1+0xa70], R29 ;  /* 0x000a701d01007387 */ /* 0x000fe80000100800 */
[----:B------:R-:W2:Y:S01]  /*ea80*/  LDL.LU.64 R8, [R1+0xb78] ;  /* 0x000b780001087983 */ /* 0x000ea20000300a00 */
[----:B----4-:R-:W-:Y:S01]  /*ea90*/  HMMA.16816.F32 R20, R16, R10, R20 ;  /* 0x0000000a1014723c */ /* 0x010fe20000001814 */
[----:B0-----:R-:W-:-:S05]  /*eaa0*/  IMAD.MOV.U32 R26, RZ, RZ, R4 ;  /* 0x000000ffff1a7224 */ /* 0x001fca00078e0004 */
[----:B------:R-:W-:Y:S02]  /*eab0*/  IMAD.MOV.U32 R5, RZ, RZ, R10 ;  /* 0x000000ffff057224 */ /* 0x000fe400078e000a */
[----:B------:R-:W-:Y:S02]  /*eac0*/  IMAD.MOV.U32 R4, RZ, RZ, R11 ;  /* 0x000000ffff047224 */ /* 0x000fe400078e000b */
[----:B------:R-:W-:-:S14]  /*ead0*/  IMAD.MOV.U32 R27, RZ, RZ, R0 ;  /* 0x000000ffff1b7224 */ /* 0x000fdc00078e0000 */
[----:B------:R-:W-:Y:S02]  /*eae0*/  IMAD.MOV.U32 R10, RZ, RZ, R21 ;  /* 0x000000ffff0a7224 */ /* 0x000fe400078e0015 */
[----:B------:R-:W-:Y:S02]  /*eaf0*/  IMAD.MOV.U32 R11, RZ, RZ, R23 ;  /* 0x000000ffff0b7224 */ /* 0x000fe400078e0017 */
[----:B------:R-:W-:Y:S02]  /*eb00*/  IMAD.MOV.U32 R14, RZ, RZ, R22 ;  /* 0x000000ffff0e7224 */ /* 0x000fe400078e0016 */
[----:B------:R-:W-:Y:S01]  /*eb10*/  IMAD.MOV.U32 R0, RZ, RZ, R20 ;  /* 0x000000ffff007224 */ /* 0x000fe200078e0014 */
[----:B------:R-:W3:Y:S04]  /*eb20*/  LDL.LU.64 R22, [R1+0xb70] ;  /* 0x000b700001167983 */ /* 0x000ee80000300a00 */
[----:B------:R-:W3:Y:S04]  /*eb30*/  LDL.LU.64 R20, [R1+0xb68] ;  /* 0x000b680001147983 */ /* 0x000ee80000300a00 */
[----:B------:R-:W-:Y:S04]  /*eb40*/  STL.64 [R1+0xaf0], R10 ;  /* 0x000af00a01007387 */ /* 0x000fe80000100a00 */
[----:B--2---:R0:W-:Y:S04]  /*eb50*/  STL.64 [R1+0xae8], R8 ;  /* 0x000ae80801007387 */ /* 0x0041e80000100a00 */
[----:B0-----:R-:W2:Y:S04]  /*eb60*/  LDL.LU R8, [R1+0xb0] ;  /* 0x0000b00001087983 */ /* 0x001ea80000300800 */
[----:B------:R-:W2:Y:S04]  /*eb70*/  LDL.LU R9, [R1+0xb4] ;  /* 0x0000b40001097983 */ /* 0x000ea80000300800 */
[----:B------:R-:W4:Y:S04]  /*eb80*/  LDL.LU R10, [R1+0xb8] ;  /* 0x0000b800010a7983 */ /* 0x000f280000300800 */
[----:B------:R-:W4:Y:S01]  /*eb90*/  LDL.LU R11, [R1+0xbc] ;  /* 0x0000bc00010b7983 */ /* 0x000f220000300800 */
[----:B---3--:R-:W-:Y:S03]  /*eba0*/  HMMA.16816.F32 R16, R16, R6, R20 ;  /* 0x000000061010723c */ /* 0x008fe60000001814 */
[----:B----4-:R0:W-:Y:S04]  /*ebb0*/  STL.64 [R1+0xb28], R10 ;  /* 0x000b280a01007387 */ /* 0x0101e80000100a00 */
[----:B--2---:R1:W-:Y:S01]  /*ebc0*/  STL.64 [R1+0xb20], R8 ;  /* 0x000b200801007387 */ /* 0x0043e20000100a00 */
[----:B0-----:R-:W-:-:S02]  /*ebd0*/  IMAD.MOV.U32 R10, RZ, RZ, R12 ;  /* 0x000000ffff0a7224 */ /* 0x001fc400078e000c */
[----:B------:R-:W-:Y:S01]  /*ebe0*/  IMAD.MOV.U32 R11, RZ, RZ, R13 ;  /* 0x000000ffff0b7224 */ /* 0x000fe200078e000d */
[----:B------:R-:W2:Y:S04]  /*ebf0*/  LDL.LU R12, [R1+0xb64] ;  /* 0x000b6400010c7983 */ /* 0x000ea80000300800 */
[----:B------:R-:W2:Y:S04]  /*ec00*/  LDL.LU R13, [R1+0xb60] ;  /* 0x000b6000010d7983 */ /* 0x000ea80000300800 */
[----:B------:R0:W-:Y:S04]  /*ec10*/  STL.64 [R1+0xb48], R10 ;  /* 0x000b480a01007387 */ /* 0x0001e80000100a00 */
[----:B-1----:R-:W3:Y:S04]  /*ec20*/  LDL.LU R8, [R1+0xc0] ;  /* 0x0000c00001087983 */ /* 0x002ee80000300800 */
[----:B------:R-:W3:Y:S04]  /*ec30*/  LDL.LU R9, [R1+0xc4] ;  /* 0x0000c40001097983 */ /* 0x000ee80000300800 */
[----:B0-----:R-:W3:Y:S04]  /*ec40*/  LDL.LU R10, [R1+0xc8] ;  /* 0x0000c800010a7983 */ /* 0x001ee80000300800 */
[----:B------:R-:W3:Y:S04]  /*ec50*/  LDL.LU R11, [R1+0xcc] ;  /* 0x0000cc00010b7983 */ /* 0x000ee80000300800 */
[----:B------:R-:W3:Y:S04]  /*ec60*/  LDL.LU.64 R22, [R1+0xb58] ;  /* 0x000b580001167983 */ /* 0x000ee80000300a00 */
[----:B------:R-:W3:Y:S01]  /*ec70*/  LDL.LU.64 R20, [R1+0xb50] ;  /* 0x000b500001147983 */ /* 0x000ee20000300a00 */
[----:B------:R-:W-:-:S03]  /*ec80*/  IMAD.MOV.U32 R15, RZ, RZ, R17 ;  /* 0x000000ffff0f7224 */ /* 0x000fc600078e0011 */
[----:B------:R-:W-:Y:S04]  /*ec90*/  STL [R1+0x160], R16 ;  /* 0x0001601001007387 */ /* 0x000fe80000100800 */
[----:B------:R-:W-:Y:S04]  /*eca0*/  STL.64 [R1+0xae0], R14 ;  /* 0x000ae00e01007387 */ /* 0x000fe80000100a00 */
[----:B--2---:R0:W-:Y:S04]  /*ecb0*/  STL.64 [R1+0xad8], R12 ;  /* 0x000ad80c01007387 */ /* 0x0041e80000100a00 */
[----:B0-----:R-:W2:Y:S04]  /*ecc0*/  LDL.LU R12, [R1+0x190] ;  /* 0x00019000010c7983 */ /* 0x001ea80000300800 */
[----:B------:R-:W2:Y:S04]  /*ecd0*/  LDL.LU R13, [R1+0x194] ;  /* 0x00019400010d7983 */ /* 0x000ea80000300800 */
[----:B------:R-:W2:Y:S04]  /*ece0*/  LDL.LU R14, [R1+0x198] ;  /* 0x00019800010e7983 */ /* 0x000ea80000300800 */
[----:B------:R-:W2:Y:S01]  /*ecf0*/  LDL.LU R15, [R1+0x19c] ;  /* 0x00019c00010f7983 */ /* 0x000ea20000300800 */
[----:B---3--:R-:W-:Y:S03]  /*ed00*/  HMMA.16816.F32 R24, R20, R26, R8 ;  /* 0x0000001a1418723c */ /* 0x008fe60000001808 */
[----:B------:R-:W3:-:S15]  /*ed10*/  LDL.LU.64 R10, [R1+0xb48] ;  /* 0x000b4800010a7983 */ /* 0x000ede0000300a00 */
[----:B------:R-:W-:-:S05]  /*ed20*/  NOP ;  /* 0x0000000000007918 */ /* 0x000fca0000000000 */
[----:B------:R-:W-:Y:S04]  /*ed30*/  STL.64 [R1+0x150], R24 ;  /* 0x0001501801007387 */ /* 0x000fe80000100a00 */
[----:B------:R0:W-:Y:S04]  /*ed40*/  STL.64 [R1+0x158], R26 ;  /* 0x0001581a01007387 */ /* 0x0001e80000100a00 */
[----:B0-----:R-:W3:Y:S04]  /*ed50*/  LDL.LU.64 R26, [R1+0xb40] ;  /* 0x000b4000011a7983 */ /* 0x001ee80000300a00 */
[----:B------:R-:W3:Y:S02]  /*ed60*/  LDL.LU.64 R24, [R1+0xb38] ;  /* 0x000b380001187983 */ /* 0x000ee40000300a00 */
[----:B---3--:R-:W-:Y:S02]  /*ed70*/  HMMA.16816.F32 R8, R20, R10, R24 ;  /* 0x0000000a1408723c */ /* 0x008fe40000001818 */
[----:B------:R-:W3:Y:S01]  /*ed80*/  LDL.LU.64 R26, [R1+0xb30] ;  /* 0x000b3000011a7983 */ /* 0x000ee20000300a00 */
[----:B------:R-:W-:-:S02]  /*ed90*/  IMAD.MOV.U32 R28, RZ, RZ, R18 ;  /* 0x000000ffff1c7224 */ /* 0x000fc400078e0012 */
[----:B------:R-:W-:Y:S02]  /*eda0*/  IMAD.MOV.U32 R29, RZ, RZ, R19 ;  /* 0x000000ffff1d7224 */ /* 0x000fe400078e0013 */
[----:B------:R-:W-:Y:S02]  /*edb0*/  IMAD.MOV.U32 R18, RZ, RZ, R5 ;  /* 0x000000ffff127224 */ /* 0x000fe400078e0005 */
[----:B------:R-:W-:-:S14]  /*edc0*/  IMAD.MOV.U32 R19, RZ, RZ, R4 ;  /* 0x000000ffff137224 */ /* 0x000fdc00078e0004 */
[----:B------:R-:W-:Y:S04]  /*edd0*/  STL.64 [R1+0x140], R8 ;  /* 0x0001400801007387 */ /* 0x000fe80000100a00 */
[----:B------:R-:W-:Y:S01]  /*ede0*/  STL.64 [R1+0x148], R10 ;  /* 0x0001480a01007387 */ /* 0x000fe20000100a00 */
[----:B--2---:R-:W-:Y:S03]  /*edf0*/  HMMA.16816.F32 R12, R20, R18, R12 ;  /* 0x00000012140c723c */ /* 0x004fe6000000180c */
[----:B---3--:R-:W0:Y:S04]  /*ee00*/  LDSM.16.MT88.4 R8, [R26+UR4+0x3000] ;  /* 0x003000041a08783b */ /* 0x008e280008004200 */
[----:B------:R-:W1:Y:S04]  /*ee10*/  LDSM.16.MT88.4 R16, [R26+UR4+0x3080] ;  /* 0x003080041a10783b */ /* 0x000e680008004200 */
[----:B0-----:R-:W-:Y:S04]  /*ee20*/  STL.64 [R1], R8 ;  /* 0x0000000801007387 */ /* 0x001fe80000100a00 */
[----:B------:R0:W-:Y:S04]  /*ee30*/  STL.64 [R1+0x8], R10 ;  /* 0x0000080a01007387 */ /* 0x0001e80000100a00 */
[----:B0-----:R-:W2:Y:S04]  /*ee40*/  LDL.LU.64 R10, [R1+0xb28] ;  /* 0x000b2800010a7983 */ /* 0x001ea80000300a00 */
[----:B------:R-:W2:Y:S04]  /*ee50*/  LDL.LU.64 R8, [R1+0xb20] ;  /* 0x000b200001087983 */ /* 0x000ea80000300a00 */
[----:B-1----:R-:W-:Y:S04]  /*ee60*/  STL.64 [R1+0x988], R18 ;  /* 0x0009881201007387 */ /* 0x002fe80000100a00 */
[----:B------:R-:W-:Y:S04]  /*ee70*/  STL.64 [R1+0x130], R12 ;  /* 0x0001300c01007387 */ /* 0x000fe80000100a00 */
[----:B------:R-:W-:Y:S04]  /*ee80*/  STL.64 [R1+0x138], R14 ;  /* 0x0001380e01007387 */ /* 0x000fe80000100a00 */
[----:B------:R0:W-:Y:S04]  /*ee90*/  STL.64 [R1+0x980], R16 ;  /* 0x0009801001007387 */ /* 0x0001e80000100a00 */
[----:B0-----:R-:W3:Y:S04]  /*eea0*/  LDL.LU R16, [R1+0x30] ;  /* 0x0000300001107983 */ /* 0x001ee80000300800 */
[----:B------:R-:W3:Y:S01]  /*eeb0*/  LDL.LU R17, [R1+0x34] ;  /* 0x0000340001117983 */ /* 0x000ee20000300800 */
[----:B------:R-:W-:-:S02]  /*eec0*/  IMAD.MOV.U32 R18, RZ, RZ, R3 ;  /* 0x000000ffff127224 */ /* 0x000fc400078e0003 */
[----:B------:R-:W-:Y:S01]  /*eed0*/  IMAD.MOV.U32 R19, RZ, RZ, R2 ;  /* 0x000000ffff137224 */ /* 0x000fe200078e0002 */
[----:B------:R-:W4:Y:S04]  /*eee0*/  LDL.LU R3, [R1+0xb1c] ;  /* 0x000b1c0001037983 */ /* 0x000f280000300800 */
[----:B------:R-:W4:Y:S04]  /*eef0*/  LDL.LU R2, [R1+0xb18] ;  /* 0x000b180001027983 */ /* 0x000f280000300800 */
[----:B------:R-:W-:Y:S01]  /*ef00*/  STL.64 [R1+0xa88], R18 ;  /* 0x000a881201007387 */ /* 0x000fe20000100a00 */
[----:B--2---:R-:W-:Y:S03]  /*ef10*/  HMMA.16816.F32 R4, R20, R6, R8 ;  /* 0x000000061404723c */ /* 0x004fe60000001808 */
[----:B------:R-:W0:Y:S04]  /*ef20*/  LDSM.16.MT88.4 R20, [R27+UR4+0x3000] ;  /* 0x003000041b14783b */ /* 0x000e280008004200 */
[----:B------:R-:W1:Y:S04]  /*ef30*/  LDSM.16.MT88.4 R24, [R27+UR4+0x3080] ;  /* 0x003080041b18783b */ /* 0x000e680008004200 */
[----:B---3--:R2:W-:Y:S04]  /*ef40*/  STL.64 [R1+0xa80], R16 ;  /* 0x000a801001007387 */ /* 0x0085e80000100a00 */
[----:B--2---:R-:W2:Y:S08]  /*ef50*/  LDL.LU R16, [R1+0x1a0] ;  /* 0x0001a00001107983 */ /* 0x004eb00000300800 */
[----:B------:R3:W-:Y:S04]  /*ef60*/  STL.64 [R1+0xf0], R4 ;  /* 0x0000f00401007387 */ /* 0x0007e80000100a00 */
[----:B------:R4:W-:Y:S04]  /*ef70*/  STL.64 [R1+0xf8], R6 ;  /* 0x0000f80601007387 */ /* 0x0009e80000100a00 */
[----:B------:R-:W2:Y:S04]  /*ef80*/  LDL.LU R17, [R1+0x1a4] ;  /* 0x0001a40001117983 */ /* 0x000ea80000300800 */
[----:B------:R-:W2:Y:S04]  /*ef90*/  LDL.LU R18, [R1+0x1a8] ;  /* 0x0001a80001127983 */ /* 0x000ea80000300800 */
[----:B------:R-:W2:Y:S04]  /*efa0*/  LDL.LU R19, [R1+0x1ac] ;  /* 0x0001ac0001137983 */ /* 0x000ea80000300800 */
[----:B---3--:R-:W3:Y:S04]  /*efb0*/  LDL.LU R4, [R1+0x1e0] ;  /* 0x0001e00001047983 */ /* 0x008ee80000300800 */
[----:B------:R-:W3:Y:S04]  /*efc0*/  LDL.LU R5, [R1+0x1e4] ;  /* 0x0001e40001057983 */ /* 0x000ee80000300800 */
[----:B----4-:R-:W3:Y:S04]  /*efd0*/  LDL.LU R6, [R1+0x1e8] ;  /* 0x0001e80001067983 */ /* 0x010ee80000300800 */
[----:B------:R-:W3:Y:S04]  /*efe0*/  LDL.LU R7, [R1+0x1ec] ;  /* 0x0001ec0001077983 */ /* 0x000ee80000300800 */
[----:B--2---:R-:W-:Y:S04]  /*eff0*/  STL.64 [R1+0xa98], R18 ;  /* 0x000a981201007387 */ /* 0x004fe80000100a00 */
[----:B------:R2:W-:Y:S04]  /*f000*/  STL.64 [R1+0xa90], R16 ;  /* 0x000a901001007387 */ /* 0x0005e80000100a00 */
[----:B--2---:R-:W2:Y:S04]  /*f010*/  LDL.LU R16, [R1+0x1b0] ;  /* 0x0001b00001107983 */ /* 0x004ea80000300800 */
[----:B------:R-:W2:Y:S04]  /*f020*/  LDL.LU R17, [R1+0x1b4] ;  /* 0x0001b40001117983 */ /* 0x000ea80000300800 */
[----:B------:R-:W4:Y:S04]  /*f030*/  LDL.LU R18, [R1+0x1b8] ;  /* 0x0001b80001127983 */ /* 0x000f280000300800 */
[----:B------:R-:W4:Y:S04]  /*f040*/  LDL.LU R19, [R1+0x1bc] ;  /* 0x0001bc0001137983 */ /* 0x000f280000300800 */
[----:B----4-:R-:W-:Y:S04]  /*f050*/  STL.64 [R1+0xaa8], R18 ;  /* 0x000aa81201007387 */ /* 0x010fe80000100a00 */
[----:B--2---:R2:W-:Y:S04]  /*f060*/  STL.64 [R1+0xaa0], R16 ;  /* 0x000aa01001007387 */ /* 0x0045e80000100a00 */
[----:B--2---:R-:W3:Y:S04]  /*f070*/  LDL R16, [R1+0x10] ;  /* 0x0000100001107983 */ /* 0x004ee80000100800 */
[----:B------:R-:W3:Y:S04]  /*f080*/  LDL R17, [R1+0x14] ;  /* 0x0000140001117983 */ /* 0x000ee80000100800 */
[----:B------:R-:W2:Y:S04]  /*f090*/  LDL.LU R12, [R1+0x1f0] ;  /* 0x0001f000010c7983 */ /* 0x000ea80000300800 */
[----:B------:R-:W2:Y:S04]  /*f0a0*/  LDL.LU R13, [R1+0x1f4] ;  /* 0x0001f400010d7983 */ /* 0x000ea80000300800 */
[----:B------:R-:W2:Y:S04]  /*f0b0*/  LDL.LU R14, [R1+0x1f8] ;  /* 0x0001f800010e7983 */ /* 0x000ea80000300800 */
[----:B------:R-:W2:Y:S04]  /*f0c0*/  LDL.LU R15, [R1+0x1fc] ;  /* 0x0001fc00010f7983 */ /* 0x000ea80000300800 */
[----:B------:R-:W4:Y:S04]  /*f0d0*/  LDL.LU R8, [R1+0x200] ;  /* 0x0002000001087983 */ /* 0x000f280000300800 */
[----:B------:R-:W4:Y:S04]  /*f0e0*/  LDL.LU R9, [R1+0x204] ;  /* 0x0002040001097983 */ /* 0x000f280000300800 */
[----:B------:R-:W4:Y:S04]  /*f0f0*/  LDL.LU R10, [R1+0x208] ;  /* 0x00020800010a7983 */ /* 0x000f280000300800 */
[----:B------:R-:W4:Y:S04]  /*f100*/  LDL.LU R11, [R1+0x20c] ;  /* 0x00020c00010b7983 */ /* 0x000f280000300800 */
[----:B0-----:R-:W-:Y:S04]  /*f110*/  STL.64 [R1+0x938], R22 ;  /* 0x0009381601007387 */ /* 0x001fe80000100a00 */
[----:B------:R0:W-:Y:S02]  /*f120*/  STL.64 [R1+0x930], R20 ;  /* 0x0009301401007387 */ /* 0x0001e40000100a00 */
[----:B0-----:R-:W-:-:S02]  /*f130*/  IMAD.MOV.U32 R20, RZ, RZ, R2 ;  /* 0x000000ffff147224 */ /* 0x001fc400078e0002 */
[----:B------:R-:W-:Y:S01]  /*f140*/  IMAD.MOV.U32 R21, RZ, RZ, R3 ;  /* 0x000000ffff157224 */ /* 0x000fe200078e0003 */
[----:B------:R-:W3:Y:S04]  /*f150*/  LDL.LU R2, [R1+0xb14] ;  /* 0x000b140001027983 */ /* 0x000ee80000300800 */
[----:B------:R-:W2:Y:S04]  /*f160*/  LDL.LU R3, [R1+0xb10] ;  /* 0x000b100001037983 */ /* 0x000ea80000300800 */
[----:B------:R-:W4:Y:S04]  /*f170*/  LDL.LU R22, [R1+0x48] ;  /* 0x0000480001167983 */ /* 0x000f280000300800 */
[----:B------:R-:W4:Y:S04]  /*f180*/  LDL.LU R23, [R1+0x4c] ;  /* 0x00004c0001177983 */ /* 0x000f280000300800 */
[----:B----4-:R-:W-:Y:S04]  /*f190*/  STL.64 [R1+0xac8], R22 ;  /* 0x000ac81601007387 */ /* 0x010fe80000100a00 */
[----:B------:R0:W-:Y:S04]  /*f1a0*/  STL.64 [R1+0xac0], R20 ;  /* 0x000ac01401007387 */ /* 0x0001e80000100a00 */
[----:B0-----:R-:W4:Y:S04]  /*f1b0*/  LDL.LU R20, [R1+0x50] ;  /* 0x0000500001147983 */ /* 0x001f280000300800 */
[----:B------:R-:W4:Y:S01]  /*f1c0*/  LDL.LU R21, [R1+0x54] ;  /* 0x0000540001157983 */ /* 0x000f220000300800 */
[----:B--2---:R-:W-:-:S02]  /*f1d0*/  IMAD.MOV.U32 R22, RZ, RZ, R3 ;  /* 0x000000ffff167224 */ /* 0x004fc400078e0003 */
[----:B---3--:R-:W-:-:S07]  /*f1e0*/  IMAD.MOV.U32 R23, RZ, RZ, R2 ;  /* 0x000000ffff177224 */ /* 0x008fce00078e0002 */
[----:B----4-:R-:W-:-:S15]  /*f1f0*/  HMMA.16816.F32 R4, R20, R16, R4 ;  /* 0x000000101404723c */ /* 0x010fde0000001804 */
[----:B------:R-:W-:-:S08]  /*f200*/  NOP ;  /* 0x0000000000007918 */ /* 0x000fd00000000000 */
[----:B------:R0:W-:Y:S01]  /*f210*/  STL.64 [R1+0x120], R4 ;  /* 0x0001200401007387 */ /* 0x0001e20000100a00 */
[----:B------:R-:W-:Y:S02]  /*f220*/  IMAD.MOV.U32 R3, RZ, RZ, R6 ;  /* 0x000000ffff037224 */ /* 0x000fe400078e0006 */
[----:B------:R-:W-:Y:S02]  /*f230*/  IMAD.MOV.U32 R2, RZ, RZ, R7 ;  /* 0x000000ffff027224 */ /* 0x000fe400078e0007 */
[----:B------:R-:W2:Y:S04]  /*f240*/  LDL.LU.64 R6, [R1+0xb08] ;  /* 0x000b080001067983 */ /* 0x000ea80000300a00 */
[----:B0-----:R-:W3:Y:S04]  /*f250*/  LDL.LU.64 R4, [R1+0xb00] ;  /* 0x000b000001047983 */ /* 0x001ee80000300a00 */
[----:B------:R0:W-:Y:S04]  /*f260*/  STL.64 [R1+0xad0], R16 ;  /* 0x000ad01001007387 */ /* 0x0001e80000100a00 */
[----:B0-----:R-:W4:Y:S04]  /*f270*/  LDL.LU R16, [R1+0x1d0] ;  /* 0x0001d00001107983 */ /* 0x001f280000300800 */
[----:B------:R-:W4:Y:S04]  /*f280*/  LDL.LU R17, [R1+0x1d4] ;  /* 0x0001d40001117983 */ /* 0x000f280000300800 */
[----:B------:R-:W4:Y:S04]  /*f290*/  LDL.LU R18, [R1+0x1d8] ;  /* 0x0001d80001127983 */ /* 0x000f280000300800 */
[----:B------:R-:W4:Y:S04]  /*f2a0*/  LDL.LU R19, [R1+0x1dc] ;  /* 0x0001dc0001137983 */ /* 0x000f280000300800 */
[----:B-1----:R-:W-:Y:S04]  /*f2b0*/  STL.64 [R1+0x8d8], R26 ;  /* 0x0008d81a01007387 */ /* 0x002fe80000100a00 */
[----:B------:R3:W-:Y:S02]  /*f2c0*/  STL.64 [R1+0x8d0], R24 ;  /* 0x0008d01801007387 */ /* 0x0007e40000100a00 */
[----:B---3--:R-:W-:-:S02]  /*f2d0*/  IMAD.MOV.U32 R24, RZ, RZ, R4 ;  /* 0x000000ffff187224 */ /* 0x008fc400078e0004 */
[----:B------:R-:W-:Y:S01]  /*f2e0*/  IMAD.MOV.U32 R25, RZ, RZ, R5 ;  /* 0x000000ffff197224 */ /* 0x000fe200078e0005 */
[----:B------:R-:W3:Y:S04]  /*f2f0*/  LDL.LU R4, [R1+0xafc] ;  /* 0x000afc0001047983 */ /* 0x000ee80000300800 */
[----:B------:R-:W3:Y:S01]  /*f300*/  LDL.LU R5, [R1+0xaf8] ;  /* 0x000af80001057983 */ /* 0x000ee20000300800 */
[----:B--2---:R-:W-:Y:S02]  /*f310*/  IMAD.MOV.U32 R26, RZ, RZ, R7 ;  /* 0x000000ffff1a7224 */ /* 0x004fe400078e0007 */
[----:B------:R-:W-:-:S05]  /*f320*/  IMAD.MOV.U32 R27, RZ, RZ, R6 ;  /* 0x000000ffff1b7224 */ /* 0x000fca00078e0006 */
[----:B------:R-:W-:Y:S04]  /*f330*/  STL.64 [R1+0xab8], R26 ;  /* 0x000ab81a01007387 */ /* 0x000fe80000100a00 */
[----:B------:R0:W-:Y:S04]  /*f340*/  STL.64 [R1+0xab0], R24 ;  /* 0x000ab01801007387 */ /* 0x0001e80000100a00 */
[----:B0-----:R-:W2:Y:S04]  /*f350*/  LDL.LU R24, [R1+0x1c0] ;  /* 0x0001c00001187983 */ /* 0x001ea80000300800 */
[----:B------:R-:W2:Y:S04]  /*f360*/  LDL.LU R25, [R1+0x1c4] ;  /* 0x0001c40001197983 */ /* 0x000ea80000300800 */
[----:B------:R-:W2:Y:S04]  /*f370*/  LDL.LU R26, [R1+0x1c8] ;  /* 0x0001c800011a7983 */ /* 0x000ea80000300800 */
[----:B------:R-:W2:Y:S01]  /*f380*/  LDL.LU R27, [R1+0x1cc] ;  /* 0x0001cc00011b7983 */ /* 0x000ea20000300800 */
[----:B---3--:R-:W-:-:S15]  /*f390*/  HMMA.16816.F32 R8, R20, R4, R8 ;  /* 0x000000041408723c */ /* 0x008fde0000001808 */
[----:B------:R-:W-:-:S08]  /*f3a0*/  NOP ;  /* 0x0000000000007918 */ /* 0x000fd00000000000 */
[----:B------:R-:W-:Y:S04]  /*f3b0*/  STL.64 [R1+0x110], R8 ;  /* 0x0001100801007387 */ /* 0x000fe80000100a00 */
[----:B------:R0:W-:Y:S04]  /*f3c0*/  STL.64 [R1+0x118], R10 ;  /* 0x0001180a01007387 */ /* 0x0001e80000100a00 */
[----:B0-----:R-:W3:Y:S04]  /*f3d0*/  LDL.LU.64 R10, [R1+0xaf0] ;  /* 0x000af000010a7983 */ /* 0x001ee80000300a00 */
[----:B------:R-:W4:Y:S02]  /*f3e0*/  LDL.LU.64 R8, [R1+0xae8] ;  /* 0x000ae80001087983 */ /* 0x000f240000300a00 */
[----:B----4-:R-:W-:-:S15]  /*f3f0*/  HMMA.16816.F32 R12, R20, R8, R12 ;  /* 0x00000008140c723c */ /* 0x010fde000000180c */
[----:B------:R-:W-:-:S08]  /*f400*/  NOP ;  /* 0x0000000000007918 */ /* 0x000fd00000000000 */
[----:B------:R-:W-:Y:S04]  /*f410*/  STL.64 [R1+0x100], R12 ;  /* 0x0001000c01007387 */ /* 0x000fe80000100a00 */
[----:B------:R0:W-:Y:S04]  /*f420*/  STL.64 [R1+0x108], R14 ;  /* 0x0001080e01007387 */ /* 0x0001e80000100a00 */
[----:B0-----:R-:W4:Y:S04]  /*f430*/  LDL.LU.64 R14, [R1+0xae0] ;  /* 0x000ae000010e7983 */ /* 0x001f280000300a00 */
[----:B------:R-:W2:Y:S02]  /*f440*/  LDL.LU.64 R12, [R1+0xad8] ;  /* 0x000ad800010c7983 */ /* 0x000ea40000300a00 */
[----:B--2---:R-:W-:Y:S02]  /*f450*/  HMMA.16816.F32 R20, R20, R12, R16 ;  /* 0x0000000c1414723c */ /* 0x004fe40000001810 */
[----:B------:R-:W2:-:S15]  /*f460*/  LDL.LU.64 R16, [R1+0xad0] ;  /* 0x000ad00001107983 */ /* 0x000e9e0000300a00 */
[----:B------:R-:W-:-:S06]  /*f470*/  NOP ;  /* 0x0000000000007918 */ /* 0x000fcc0000000000 */
[----:B------:R0:W-:Y:S01]  /*f480*/  STL.64 [R1+0xe0], R20 ;  /* 0x0000e01401007387 */ /* 0x0001e20000100a00 */
[----:B------:R-:W-:Y:S02]  /*f490*/  IMAD.MOV.U32 R6, RZ, RZ, R22 ;  /* 0x000000ffff067224 */ /* 0x000fe400078e0016 */
[----:B------:R-:W-:Y:S02]  /*f4a0*/  IMAD.MOV.U32 R7, RZ, RZ, R23 ;  /* 0x000000ffff077224 */ /* 0x000fe400078e0017 */
[----:B------:R-:W2:Y:S04]  /*f4b0*/  LDL.LU.64 R22, [R1+0xac8] ;  /* 0x000ac80001167983 */ /* 0x000ea80000300a00 */
[----:B0-----:R-:W2:Y:S04]  /*f4c0*/  LDL.LU.64 R20, [R1+0xac0] ;  /* 0x000ac00001147983 */ /* 0x001ea80000300a00 */
[----:B------:R-:W-:Y:S04]  /*f4d0*/  STL [R1+0x9e4], R7 ;  /* 0x0009e40701007387 */ /* 0x000fe80000100800 */
[----:B------:R-:W-:Y:S01]  /*f4e0*/  STL [R1+0x9e0], R6 ;  /* 0x0009e00601007387 */ /* 0x000fe20000100800 */
[----:B--2---:R-:W-:Y:S03]  /*f4f0*/  HMMA.16816.F32 R16, R20, R16, R24 ;  /* 0x000000101410723c */ /* 0x004fe60000001818 */
[----:B------:R-:W2:Y:S04]  /*f500*/  LDL.LU.64 R26, [R1+0xab8] ;  /* 0x000ab800011a7983 */ /* 0x000ea80000300a00 */
[----:B------:R-:W2:-:S15]  /*f510*/  LDL.LU.64 R24, [R1+0xab0] ;  /* 0x000ab00001187983 */ /* 0x000e9e0000300a00 */
[----:B------:R-:W-:-:S01]  /*f520*/  NOP ;  /* 0x0000000000007918 */ /* 0x000fc20000000000 */
[----:B------:R-:W-:Y:S04]  /*f530*/  STL.64 [R1+0xd0], R16 ;  /* 0x0000d01001007387 */ /* 0x000fe80000100a00 */
[----:B------:R0:W-:Y:S04]  /*f540*/  STL.64 [R1+0xd8], R18 ;  /* 0x0000d81201007387 */ /* 0x0001e80000100a00 */
[----:B0-----:R-:W3:Y:S04]  /*f550*/  LDL.LU.64 R18, [R1+0xaa8] ;  /* 0x000aa80001127983 */ /* 0x001ee80000300a00 */
[----:B------:R-:W3:Y:S02]  /*f560*/  LDL.LU.64 R16, [R1+0xaa0] ;  /* 0x000aa00001107983 */ /* 0x000ee40000300a00 */
[----:B---3--:R-:W-:-:S15]  /*f570*/  HMMA.16816.F32 R16, R20, R4, R16 ;  /* 0x000000041410723c */ /* 0x008fde0000001810 */
[----:B------:R-:W-:-:S08]  /*f580*/  NOP ;  /* 0x0000000000007918 */ /* 0x000fd00000000000 */
[----:B------:R0:W-:Y:S01]  /*f590*/  STL.64 [R1+0xc0], R16 ;  /* 0x0000c01001007387 */ /* 0x0001e20000100a00 */
[----:B------:R-:W-:Y:S02]  /*f5a0*/  IMAD.MOV.U32 R7, RZ, RZ, R18 ;  /* 0x000000ffff077224 */ /* 0x000fe400078e0012 */
[----:B------:R-:W-:Y:S02]  /*f5b0*/  IMAD.MOV.U32 R6, RZ, RZ, R19 ;  /* 0x000000ffff067224 */ /* 0x000fe400078e0013 */
[----:B------:R-:W3:Y:S04]  /*f5c0*/  LDL.LU.64 R18, [R1+0xa98] ;  /* 0x000a980001127983 */ /* 0x000ee80000300a00 */
[----:B0-----:R-:W3:Y:S04]  /*f5d0*/  LDL.LU.64 R16, [R1+0xa90] ;  /* 0x000a900001107983 */ /* 0x001ee80000300a00 */
[----:B------:R-:W-:Y:S04]  /*f5e0*/  STL.64 [R1+0xa50], R6 ;  /* 0x000a500601007387 */ /* 0x000fe80000100a00 */
[----:B------:R0:W-:Y:S04]  /*f5f0*/  STL.64 [R1+0xa48], R4 ;  /* 0x000a480401007387 */ /* 0x0001e80000100a00 */
[----:B0-----:R-:W4:Y:S04]  /*f600*/  LDL.LU R4, [R1+0xa0] ;  /* 0x0000a00001047983 */ /* 0x001f280000300800 */
[----:B------:R-:W4:Y:S04]  /*f610*/  LDL.LU R5, [R1+0xa4] ;  /* 0x0000a40001057983 */ /* 0x000f280000300800 */
[----:B------:R-:W4:Y:S04]  /*f620*/  LDL.LU R6, [R1+0xa8] ;  /* 0x0000a80001067983 */ /* 0x000f280000300800 */
[----:B------:R-:W4:Y:S01]  /*f630*/  LDL.LU R7, [R1+0xac] ;  /* 0x0000ac0001077983 */ /* 0x000f220000300800 */
[C---:B---3--:R-:W-:Y:S06]  /*f640*/  HMMA.16816.F32 R16, R20.reuse, R8, R16 ;  /* 0x000000081410723c */ /* 0x048fec0000001810 */
[----:B--2---:R-:W-:-:S15]  /*f650*/  HMMA.16816.F32 R20, R20, R12, R24 ;  /* 0x0000000c1414723c */ /* 0x004fde0000001818 */
[----:B------:R-:W-:-:S02]  /*f660*/  NOP ;  /* 0x0000000000007918 */ /* 0x000fc40000000000 */
[----:B------:R-:W-:Y:S04]  /*f670*/  STL.64 [R1+0xb0], R16 ;  /* 0x0000b01001007387 */ /* 0x000fe80000100a00 */
[----:B------:R0:W-:Y:S04]  /*f680*/  STL.64 [R1+0xb8], R18 ;  /* 0x0000b81201007387 */ /* 0x0001e80000100a00 */
[----:B0-----:R-:W2:Y:S04]  /*f690*/  LDL.LU.64 R18, [R1+0xa88] ;  /* 0x000a880001127983 */ /* 0x001ea80000300a00 */
[----:B------:R-:W2:Y:S04]  /*f6a0*/  LDL.LU.64 R16, [R1+0xa80] ;  /* 0x000a800001107983 */ /* 0x000ea80000300a00 */
[----:B------:R0:W-:Y:S04]  /*f6b0*/  STL.64 [R1+0xa58], R8 ;  /* 0x000a580801007387 */ /* 0x0001e80000100a00 */
[----:B0-----:R-:W2:Y:S04]  /*f6c0*/  LDL.LU.64 R8, [R1+0x10] ;  /* 0x0000100001087983 */ /* 0x001ea80000300a00 */
[----:B------:R-:W3:Y:S01]  /*f6d0*/  LDL.LU R24, [R1+0x160] ;  /* 0x0001600001187983 */ /* 0x000ee20000300800 */
[----:B------:R-:W-:-:S02]  /*f6e0*/  IMAD.MOV.U32 R26, RZ, RZ, R28 ;  /* 0x000000ffff1a7224 */ /* 0x000fc400078e001c */
[----:B------:R-:W-:Y:S02]  /*f6f0*/  IMAD.MOV.U32 R27, RZ, RZ, R29 ;  /* 0x000000ffff1b7224 */ /* 0x000fe400078e001d */
[----:B----4-:R-:W-:Y:S02]  /*f700*/  IMAD.MOV.U32 R25, RZ, RZ, R15 ;  /* 0x000000ffff197224 */ /* 0x010fe400078e000f */
[----:B------:R-:W4:Y:S04]  /*f710*/  LDL.LU R15, [R1+0xa78] ;  /* 0x000a7800010f7983 */ /* 0x000f280000300800 */
[----:B------:R-:W4:Y:S04]  /*f720*/  LDL.LU R28, [R1+0xa74] ;  /* 0x000a7400011c7983 */ /* 0x000f280000300800 */
[----:B------:R-:W4:Y:S04]  /*f730*/  LDL.LU R29, [R1+0xa70] ;  /* 0x000a7000011d7983 */ /* 0x000f280000300800 */
[----:B------:R0:W-:Y:S02]  /*f740*/  STL.64 [R1+0xa30], R26 ;  /* 0x000a301a01007387 */ /* 0x0001e40000100a00 */
[----:B0-----:R-:W-:-:S02]  /*f750*/  IMAD.MOV.U32 R26, RZ, RZ, R14 ;  /* 0x000000ffff1a7224 */ /* 0x001fc400078e000e */
[----:B---3--:R0:W-:Y:S02]  /*f760*/  STL.64 [R1+0xa28], R24 ;  /* 0x000a281801007387 */ /* 0x0081e40000100a00 */
[----:B0-----:R-:W-:Y:S02]  /*f770*/  IMAD.MOV.U32 R24, RZ, RZ, R0 ;  /* 0x000000ffff187224 */ /* 0x001fe400078e0000 */
[----:B------:R-:W-:Y:S01]  /*f780*/  IMAD.MOV.U32 R25, RZ, RZ, R10 ;  /* 0x000000ffff197224 */ /* 0x000fe200078e000a */
[----:B------:R-:W3:Y:S04]  /*f790*/  LDL.LU R0, [R1+0xa6c] ;  /* 0x000a6c0001007983 */ /* 0x000ee80000300800 */
[----:B------:R-:W3:Y:S04]  /*f7a0*/  LDL.LU R10, [R1+0xa68] ;  /* 0x000a6800010a7983 */ /* 0x000ee80000300800 */
[----:B------:R-:W3:Y:S01]  /*f7b0*/  LDL.LU R14, [R1+0xa64] ;  /* 0x000a6400010e7983 */ /* 0x000ee20000300800 */
[----:B--2---:R-:W-:Y:S01]  /*f7c0*/  HMMA.16816.F32 R4, R16, R8, R4 ;  /* 0x000000081004723c */ /* 0x004fe20000001804 */
[----:B------:R-:W-:-:S02]  /*f7d0*/  IMAD.MOV.U32 R27, RZ, RZ, R11 ;  /* 0x000000ffff1b7224 */ /* 0x000fc400078e000b */
[----:B------:R-:W2:Y:S04]  /*f7e0*/  LDL.LU R11, [R1+0xa60] ;  /* 0x000a6000010b7983 */ /* 0x000ea80000300800 */
[----:B------:R-:W-:Y:S04]  /*f7f0*/  STL.64 [R1+0xa40], R26 ;  /* 0x000a401a01007387 */ /* 0x000fe80000100a00 */
[----:B------:R0:W-:Y:S04]  /*f800*/  STL.64 [R1+0xa38], R24 ;  /* 0x000a381801007387 */ /* 0x0001e80000100a00 */
[----:B0-----:R-:W2:Y:S04]  /*f810*/  LDL.LU R24, [R1+0x180] ;  /* 0x0001800001187983 */ /* 0x001ea80000300800 */
[----:B------:R3:W-:Y:S01]  /*f820*/  STL.64 [R1+0x948], R22 ;  /* 0x0009481601007387 */ /* 0x0007e20000100a00 */
[----:B----4-:R-:W-:-:S03]  /*f830*/  IMAD.MOV.U32 R25, RZ, RZ, R29 ;  /* 0x000000ffff197224 */ /* 0x010fc600078e001d */
[----:B------:R0:W-:Y:S01]  /*f840*/  STL.64 [R1+0x940], R20 ;  /* 0x0009401401007387 */ /* 0x0001e20000100a00 */
[----:B------:R-:W-:Y:S02]  /*f850*/  IMAD.MOV.U32 R29, RZ, RZ, R8 ;  /* 0x000000ffff1d7224 */ /* 0x000fe400078e0008 */
[----:B------:R-:W-:Y:S02]  /*f860*/  IMAD.MOV.U32 R26, RZ, RZ, R28 ;  /* 0x000000ffff1a7224 */ /* 0x000fe400078e001c */
[----:B------:R-:W-:Y:S02]  /*f870*/  IMAD.MOV.U32 R27, RZ, RZ, R15 ;  /* 0x000000ffff1b7224 */ /* 0x000fe400078e000f */
[----:B------:R-:W-:Y:S02]  /*f880*/  IMAD.MOV.U32 R15, RZ, RZ, R6 ;  /* 0x000000ffff0f7224 */ /* 0x000fe400078e0006 */
[----:B------:R-:W-:Y:S02]  /*f890*/  IMAD.MOV.U32 R28, RZ, RZ, R7 ;  /* 0x000000ffff1c7224 */ /* 0x000fe400078e0007 */
[----:B---3--:R-:W-:-:S02]  /*f8a0*/  IMAD.MOV.U32 R23, RZ, RZ, R0 ;  /* 0x000000ffff177224 */ /* 0x008fc400078e0000 */
[----:B------:R-:W-:Y:S02]  /*f8b0*/  IMAD.MOV.U32 R0, RZ, RZ, R9 ;  /* 0x000000ffff007224 */ /* 0x000fe400078e0009 */
[----:B0-----:R-:W-:Y:S01]  /*f8c0*/  IMAD.MOV.U32 R20, RZ, RZ, R14 ;  /* 0x000000ffff147224 */ /* 0x001fe200078e000e */
[----:B------:R-:W3:Y:S04]  /*f8d0*/  LDL.LU.64 R8, [R1+0xa58] ;  /* 0x000a580001087983 */ /* 0x000ee80000300a00 */
[----:B------:R0:W-:Y:S01]  /*f8e0*/  STL [R1+0xa0], R4 ;  /* 0x0000a00401007387 */ /* 0x0001e20000100800 */
[----:B------:R-:W-:-:S03]  /*f8f0*/  IMAD.MOV.U32 R14, RZ, RZ, R5 ;  /* 0x000000ffff0e7224 */ /* 0x000fc600078e0005 */
[----:B------:R-:W4:Y:S04]  /*f900*/  LDL.LU.64 R6, [R1+0xa50] ;  /* 0x000a500001067983 */ /* 0x000f280000300a00 */
[----:B0-----:R-:W3:Y:S04]  /*f910*/  LDL.LU.64 R4, [R1+0xa48] ;  /* 0x000a480001047983 */ /* 0x001ee80000300a00 */
[----:B------:R-:W-:Y:S04]  /*f920*/  STL [R1+0x9c0], R28 ;  /* 0x0009c01c01007387 */ /* 0x000fe80000100800 */
[----:B------:R-:W-:Y:S01]  /*f930*/  STL [R1+0x9bc], R15 ;  /* 0x0009bc0f01007387 */ /* 0x000fe20000100800 */
[----:B--2---:R-:W-:-:S02]  /*f940*/  IMAD.MOV.U32 R21, RZ, RZ, R11 ;  /* 0x000000ffff157224 */ /* 0x004fc400078e000b */
[----:B------:R-:W-:Y:S01]  /*f950*/  IMAD.MOV.U32 R22, RZ, RZ, R10 ;  /* 0x000000ffff167224 */ /* 0x000fe200078e000a */
[----:B------:R-:W-:Y:S01]  /*f960*/  STL [R1+0x9b8], R14 ;  /* 0x0009b80e01007387 */ /* 0x000fe20000100800 */
[----:B---3--:R-:W-:-:S15]  /*f970*/  HMMA.16816.F32 R24, R16, R4, R24 ;  /* 0x000000041018723c */ /* 0x008fde0000001818 */
[----:B------:R-:W-:-:S08]  /*f980*/  NOP ;  /* 0x0000000000007918 */ /* 0x000fd00000000000 */
[----:B------:R0:W-:Y:S01]  /*f990*/  STL.64 [R1+0x90], R24 ;  /* 0x0000901801007387 */ /* 0x0001e20000100a00 */
[----:B------:R-:W-:Y:S02]  /*f9a0*/  IMAD.MOV.U32 R10, RZ, RZ, R26 ;  /* 0x000000ffff0a7224 */ /* 0x000fe400078e001a */
[----:B------:R-:W-:Y:S02]  /*f9b0*/  IMAD.MOV.U32 R11, RZ, RZ, R27 ;  /* 0x000000ffff0b7224 */ /* 0x000fe400078e001b */
[----:B------:R-:W2:Y:S04]  /*f9c0*/  LDL.LU.64 R26, [R1+0xa40] ;  /* 0x000a4000011a7983 */ /* 0x000ea80000300a00 */
[----:B0-----:R-:W2:Y:S04]  /*f9d0*/  LDL.LU.64 R24, [R1+0xa38] ;  /* 0x000a380001187983 */ /* 0x001ea80000300a00 */
[----:B----4-:R-:W-:Y:S04]  /*f9e0*/  STL.64 [R1+0xa20], R6 ;  /* 0x000a200601007387 */ /* 0x010fe80000100a00 */
[----:B------:R0:W-:Y:S04]  /*f9f0*/  STL.64 [R1+0xa18], R4 ;  /* 0x000a180401007387 */ /* 0x0001e80000100a00 */
[----:B0-----:R-:W3:Y:S04]  /*fa00*/  LDL.LU R4, [R1+0x150] ;  /* 0x0001500001047983 */ /* 0x001ee80000300800 */
[----:B------:R-:W3:Y:S04]  /*fa10*/  LDL.LU R5, [R1+0x154] ;  /* 0x0001540001057983 */ /* 0x000ee80000300800 */
[----:B------:R-:W3:Y:S04]  /*fa20*/  LDL.LU R6, [R1+0x158] ;  /* 0x0001580001067983 */ /* 0x000ee80000300800 */
[----:B------:R-:W3:Y:S01]  /*fa30*/  LDL.LU R7, [R1+0x15c] ;  /* 0x00015c0001077983 */ /* 0x000ee20000300800 */
[----:B--2---:R-:W-:-:S15]  /*fa40*/  HMMA.16816.F32 R24, R16, R8, R24 ;  /* 0x000000081018723c */ /* 0x004fde0000001818 */
[----:B------:R-:W-:-:S08]  /*fa50*/  NOP ;  /* 0x0000000000007918 */ /* 0x000fd00000000000 */
[----:B------:R0:W-:Y:S01]  /*fa60*/  STL [R1+0x80], R24 ;  /* 0x0000801801007387 */ /* 0x0001e20000100800 */
[----:B------:R-:W-:Y:S02]  /*fa70*/  IMAD.MOV.U32 R15, RZ, RZ, R26 ;  /* 0x000000ffff0f7224 */ /* 0x000fe400078e001a */
[----:B------:R-:W-:Y:S02]  /*fa80*/  IMAD.MOV.U32 R14, RZ, RZ, R27 ;  /* 0x000000ffff0e7224 */ /* 0x000fe400078e001b */
[----:B------:R-:W-:Y:S01]  /*fa90*/  IMAD.MOV.U32 R28, RZ, RZ, R25 ;  /* 0x000000ffff1c7224 */ /* 0x000fe200078e0019 */
[----:B------:R-:W2:Y:S04]  /*faa0*/  LDL.LU.64 R26, [R1+0xa30] ;  /* 0x000a3000011a7983 */ /* 0x000ea80000300a00 */
[----:B0-----:R-:W2:Y:S04]  /*fab0*/  LDL.LU.64 R24, [R1+0xa28] ;  /* 0x000a280001187983 */ /* 0x001ea80000300a00 */
[----:B------:R-:W-:Y:S04]  /*fac0*/  STL.64 [R1+0xa10], R10 ;  /* 0x000a100a01007387 */ /* 0x000fe80000100a00 */
[----:B------:R0:W-:Y:S04]  /*fad0*/  STL.64 [R1+0xa08], R8 ;  /* 0x000a080801007387 */ /* 0x0001e80000100a00 */
[----:B0-----:R-:W4:Y:S04]  /*fae0*/  LDL.LU R8, [R1+0x140] ;  /* 0x0001400001087983 */ /* 0x001f280000300800 */
[----:B------:R-:W4:Y:S04]  /*faf0*/  LDL.LU R9, [R1+0x144] ;  /* 0x0001440001097983 */ /* 0x000f280000300800 */
[----:B------:R-:W4:Y:S04]  /*fb00*/  LDL.LU R10, [R1+0x148] ;  /* 0x00014800010a7983 */ /* 0x000f280000300800 */
[----:B------:R-:W4:Y:S04]  /*fb10*/  LDL.LU R11, [R1+0x14c] ;  /* 0x00014c00010b7983 */ /* 0x000f280000300800 */
[----:B------:R-:W-:Y:S04]  /*fb20*/  STL.64 [R1+0xa00], R14 ;  /* 0x000a000e01007387 */ /* 0x000fe80000100a00 */
[----:B------:R0:W-:Y:S01]  /*fb30*/  STL.64 [R1+0x9f8], R12 ;  /* 0x0009f80c01007387 */ /* 0x0001e20000100a00 */
[----:B--2---:R-:W-:Y:S03]  /*fb40*/  HMMA.16816.F32 R24, R16, R12, R24 ;  /* 0x0000000c1018723c */ /* 0x004fe60000001818 */
[----:B------:R-:W2:Y:S04]  /*fb50*/  LDL.LU R16, [R1] ;  /* 0x0000000001107983 */ /* 0x000ea80000300800 */
[----:B------:R-:W2:Y:S04]  /*fb60*/  LDL.LU R17, [R1+0x4] ;  /* 0x0000040001117983 */ /* 0x000ea80000300800 */
[----:B------:R-:W3:Y:S04]  /*fb70*/  LDL.LU R18, [R1+0x8] ;  /* 0x0000080001127983 */ /* 0x000ee80000300800 */
[----:B------:R-:W3:Y:S04]  /*fb80*/  LDL.LU R19, [R1+0xc] ;  /* 0x00000c0001137983 */ /* 0x000ee80000300800 */
[----:B0-----:R-:W4:Y:S04]  /*fb90*/  LDL.LU R12, [R1+0x130] ;  /* 0x00013000010c7983 */ /* 0x001f280000300800 */
[----:B------:R-:W4:Y:S04]  /*fba0*/  LDL.LU R13, [R1+0x134] ;  /* 0x00013400010d7983 */ /* 0x000f280000300800 */
[----:B------:R-:W4:Y:S04]  /*fbb0*/  LDL.LU R14, [R1+0x138] ;  /* 0x00013800010e7983 */ /* 0x000f280000300800 */
[----:B------:R-:W4:Y:S04]  /*fbc0*/  LDL.LU R15, [R1+0x13c] ;  /* 0x00013c00010f7983 */ /* 0x000f280000300800 */
[----:B---3--:R-:W-:Y:S04]  /*fbd0*/  STL.64 [R1+0x9f0], R18 ;  /* 0x0009f01201007387 */ /* 0x008fe80000100a00 */
[----:B--2---:R0:W-:Y:S04]  /*fbe0*/  STL.64 [R1+0x9e8], R16 ;  /* 0x0009e81001007387 */ /* 0x0041e80000100a00 */
[----:B0-----:R-:W2:Y:S04]  /*fbf0*/  LDL.LU R16, [R1+0xf0] ;  /* 0x0000f00001107983 */ /* 0x001ea80000300800 */
[----:B------:R-:W2:Y:S04]  /*fc00*/  LDL.LU R17, [R1+0xf4] ;  /* 0x0000f40001117983 */ /* 0x000ea80000300800 */
[----:B------:R-:W2:Y:S04]  /*fc10*/  LDL.LU R18, [R1+0xf8] ;  /* 0x0000f80001127983 */ /* 0x000ea80000300800 */
[----:B------:R-:W2:Y:S04]  /*fc20*/  LDL.LU R19, [R1+0xfc] ;  /* 0x0000fc0001137983 */ /* 0x000ea80000300800 */
[----:B------:R0:W-:Y:S04]  /*fc30*/  STL [R1+0x8f0], R24 ;  /* 0x0008f01801007387 */ /* 0x0001e80000100800 */
[----:B------:R1:W-:Y:S04]  /*fc40*/  STL [R1+0x8ec], R25 ;  /* 0x0008ec1901007387 */ /* 0x0003e80000100800 */
[----:B------:R-:W-:Y:S04]  /*fc50*/  STL [R1+0x8e8], R26 ;  /* 0x0008e81a01007387 */ /* 0x000fe80000100800 */
[----:B------:R3:W-:Y:S01]  /*fc60*/  STL [R1+0x8e4], R27 ;  /* 0x0008e41b01007387 */ /* 0x0007e20000100800 */
[----:B0-----:R-:W-:-:S02]  /*fc70*/  IMAD.MOV.U32 R24, RZ, RZ, R29 ;  /* 0x000000ffff187224 */ /* 0x001fc400078e001d */
[----:B-1----:R-:W-:-:S07]  /*fc80*/  IMAD.MOV.U32 R25, RZ, RZ, R0 ;  /* 0x000000ffff197224 */ /* 0x002fce00078e0000 */
[----:B---3--:R-:W-:Y:S01]  /*fc90*/  HMMA.16816.F32 R24, R20, R24, R4 ;  /* 0x000000181418723c */ /* 0x008fe20000001804 */
[----:B------:R-:W3:Y:S04]  /*fca0*/  LDL.LU.64 R6, [R1+0xa20] ;  /* 0x000a200001067983 */ /* 0x000ee80000300a00 */
[----:B------:R-:W4:-:S15]  /*fcb0*/  LDL.LU.64 R4, [R1+0xa18] ;  /* 0x000a180001047983 */ /* 0x000f1e0000300a00 */
[----:B------:R-:W-:-:S04]  /*fcc0*/  NOP ;  /* 0x0000000000007918 */ /* 0x000fc80000000000 */
[----:B------:R-:W-:Y:S01]  /*fcd0*/  IMAD.MOV.U32 R0, RZ, RZ, R26 ;  /* 0x000000ffff007224 */ /* 0x000fe200078e001a */
[----:B------:R0:W-:Y:S01]  /*fce0*/  STL.64 [R1+0x50], R24 ;  /* 0x0000501801007387 */ /* 0x0001e20000100a00 */
[----:B------:R-:W-:-:S03]  /*fcf0*/  IMAD.MOV.U32 R29, RZ, RZ, R27 ;  /* 0x000000ffff1d7224 */ /* 0x000fc600078e001b */
[----:B------:R-:W-:Y:S01]  /*fd00*/  STL [R1+0x908], R0 ;  /* 0x0009080001007387 */ /* 0x000fe20000100800 */
[----:B----4-:R-:W-:-:S15]  /*fd10*/  HMMA.16816.F32 R8, R20, R4, R8 ;  /* 0x000000041408723c */ /* 0x010fde0000001808 */
[----:B------:R-:W-:-:S09]  /*fd20*/  NOP ;  /* 0x0000000000007918 */ /* 0x000fd20000000000 */
[----:B------:R-:W-:Y:S02]  /*fd30*/  IMAD.MOV.U32 R26, RZ, RZ, R10 ;  /* 0x000000ffff1a7224 */ /* 0x000fe400078e000a */
[----:B------:R-:W-:Y:S02]  /*fd40*/  IMAD.MOV.U32 R27, RZ, RZ, R11 ;  /* 0x000000ffff1b7224 */ /* 0x000fe400078e000b */
[----:B0-----:R-:W-:Y:S02]  /*fd50*/  IMAD.MOV.U32 R24, RZ, RZ, R8 ;  /* 0x000000ffff187224 */ /* 0x001fe400078e0008 */
[----:B------:R-:W-:Y:S01]  /*fd60*/  IMAD.MOV.U32 R25, RZ, RZ, R9 ;  /* 0x000000ffff197224 */ /* 0x000fe200078e0009 */
[----:B------:R-:W4:Y:S04]  /*fd70*/  LDL.LU.64 R10, [R1+0xa10] ;  /* 0x000a1000010a7983 */ /* 0x000f280000300a00 */
[----:B------:R-:W2:Y:S04]  /*fd80*/  LDL.LU.64 R8, [R1+0xa08] ;  /* 0x000a080001087983 */ /* 0x000ea80000300a00 */
[----:B------:R-:W-:Y:S04]  /*fd90*/  STL.64 [R1+0x900], R26 ;  /* 0x0009001a01007387 */ /* 0x000fe80000100a00 */
[----:B------:R0:W-:Y:S04]  /*fda0*/  STL.64 [R1+0x8f8], R24 ;  /* 0x0008f81801007387 */ /* 0x0001e80000100a00 */
[----:B0-----:R-:W3:Y:S04]  /*fdb0*/  LDL.LU R24, [R1+0x110] ;  /* 0x0001100001187983 */ /* 0x001ee80000300800 */
[----:B------:R-:W3:Y:S04]  /*fdc0*/  LDL.LU R25, [R1+0x114] ;  /* 0x0001140001197983 */ /* 0x000ee80000300800 */
[----:B------:R-:W4:Y:S04]  /*fdd0*/  LDL.LU R26, [R1+0x118] ;  /* 0x00011800011a7983 */ /* 0x000f280000300800 */
[----:B------:R-:W4:Y:S01]  /*fde0*/  LDL.LU R27, [R1+0x11c] ;  /* 0x00011c00011b7983 */ /* 0x000f220000300800 */
[----:B--2---:R-:W-:Y:S03]  /*fdf0*/  HMMA.16816.F32 R12, R20, R8, R12 ;  /* 0x00000008140c723c */ /* 0x004fe6000000180c */
[----:B----4-:R0:W-:Y:S04]  /*fe00*/  STL.64 [R1+0x9d8], R26 ;  /* 0x0009d81a01007387 */ /* 0x0101e80000100a00 */
[----:B---3--:R1:W-:-:S15]  /*fe10*/  STL.64 [R1+0x9d0], R24 ;  /* 0x0009d01801007387 */ /* 0x0083de0000100a00 */
[----:B------:R-:W-:-:S02]  /*fe20*/  NOP ;  /* 0x0000000000007918 */ /* 0x000fc40000000000 */
[----:B------:R-:W-:Y:S02]  /*fe30*/  IMAD.MOV.U32 R4, RZ, RZ, R12 ;  /* 0x000000ffff047224 */ /* 0x000fe400078e000c */
[----:B------:R-:W-:Y:S02]  /*fe40*/  IMAD.MOV.U32 R5, RZ, RZ, R13 ;  /* 0x000000ffff057224 */ /* 0x000fe400078e000d */
[----:B0-----:R-:W-:Y:S01]  /*fe50*/  IMAD.MOV.U32 R26, RZ, RZ, R3 ;  /* 0x000000ffff1a7224 */ /* 0x001fe200078e0003 */
[----:B-1----:R-:W2:Y:S01]  /*fe60*/  LDL.LU R24, [R1+0x120] ;  /* 0x0001200001187983 */ /* 0x002ea20000300800 */
[----:B------:R-:W-:-:S03]  /*fe70*/  IMAD.MOV.U32 R27, RZ, RZ, R2 ;  /* 0x000000ffff1b7224 */ /* 0x000fc600078e0002 */
[----:B------:R-:W2:Y:S01]  /*fe80*/  LDL.LU R25, [R1+0x124] ;  /* 0x0001240001197983 */ /* 0x000ea20000300800 */
[----:B------:R-:W-:Y:S02]  /*fe90*/  IMAD.MOV.U32 R3, RZ, RZ, R14 ;  /* 0x000000ffff037224 */ /* 0x000fe400078e000e */
[----:B------:R-:W-:Y:S02]  /*fea0*/  IMAD.MOV.U32 R2, RZ, RZ, R15 ;  /* 0x000000ffff027224 */ /* 0x000fe400078e000f */
[----:B------:R-:W3:Y:S04]  /*feb0*/  LDL.LU.64 R14, [R1+0xa00] ;  /* 0x000a0000010e7983 */ /* 0x000ee80000300a00 */
[----:B------:R-:W4:Y:S02]  /*fec0*/  LDL.LU.64 R12, [R1+0x9f8] ;  /* 0x0009f800010c7983 */ /* 0x000f240000300a00 */
[----:B----4-:R-:W-:Y:S02]  /*fed0*/  HMMA.16816.F32 R20, R20, R12, R16 ;  /* 0x0000000c1414723c */ /* 0x010fe40000001810 */
[----:B------:R-:W2:Y:S04]  /*fee0*/  LDL.LU.64 R18, [R1+0x9f0] ;  /* 0x0009f00001127983 */ /* 0x000ea80000300a00 */
[----:B------:R-:W2:-:S15]  /*fef0*/  LDL.LU.64 R16, [R1+0x9e8] ;  /* 0x0009e80001107983 */ /* 0x000e9e0000300a00 */
[----:B------:R-:W-:-:S02]  /*ff00*/  NOP ;  /* 0x0000000000007918 */ /* 0x000fc40000000000 */
[----:B------:R0:W-:Y:S04]  /*ff10*/  STL.64 [R1+0x20], R20 ;  /* 0x0000201401007387 */ /* 0x0001e80000100a00 */
[----:B------:R1:W-:Y:S04]  /*ff20*/  STL.64 [R1+0x28], R22 ;  /* 0x0000281601007387 */ /* 0x0003e80000100a00 */
[----:B0-----:R-:W4:Y:S04]  /*ff30*/  LDL.LU R20, [R1+0xb0] ;  /* 0x0000b00001147983 */ /* 0x001f280000300800 */
[----:B------:R-:W4:Y:S04]  /*ff40*/  LDL.LU R21, [R1+0xb4] ;  /* 0x0000b40001157983 */ /* 0x000f280000300800 */
[----:B-1----:R-:W3:Y:S04]  /*ff50*/  LDL.LU R22, [R1+0xb8] ;  /* 0x0000b80001167983 */ /* 0x002ee80000300800 */
[----:B------:R-:W3:Y:S04]  /*ff60*/  LDL.LU R23, [R1+0xbc] ;  /* 0x0000bc0001177983 */ /* 0x000ee80000300800 */
[----:B---3--:R-:W-:Y:S04]  /*ff70*/  STL.64 [R1+0x958], R22 ;  /* 0x0009581601007387 */ /* 0x008fe80000100a00 */
[----:B----4-:R0:W-:Y:S04]  /*ff80*/  STL.64 [R1+0x950], R20 ;  /* 0x0009501401007387 */ /* 0x0101e80000100a00 */
[----:B0-----:R-:W3:Y:S04]  /*ff90*/  LDL.LU R20, [R1+0xc0] ;  /* 0x0000c00001147983 */ /* 0x001ee80000300800 */
[----:B------:R-:W3:Y:S01]  /*ffa0*/  LDL.LU R21, [R1+0xc4] ;  /* 0x0000c40001157983 */ /* 0x000ee20000300800 */
[----:B------:R-:W-:-:S02]  /*ffb0*/  IMAD.MOV.U32 R22, RZ, RZ, R7 ;  /* 0x000000ffff167224 */ /* 0x000fc400078e0007 */
[----:B------:R-:W-:Y:S01]  /*ffc0*/  IMAD.MOV.U32 R23, RZ, RZ, R6 ;  /* 0x000000ffff177224 */ /* 0x000fe200078e0006 */
[----:B------:R-:W4:Y:S04]  /*ffd0*/  LDL.LU R7, [R1+0x9e4] ;  /* 0x0009e40001077983 */ /* 0x000f280000300800 */
[----:B------:R-:W4:Y:S04]  /*ffe0*/  LDL.LU R6, [R1+0x9e0] ;  /* 0x0009e00001067983 */ /* 0x000f280000300800 */
[----:B------:R0:W-:Y:S04]  /*fff0*/  STL.64 [R1+0x968], R22 ;  /* 0x0009681601007387 */ /* 0x0001e80000100a00 */
[----:B---3--:R-:W-:Y:S04]  /*10000*/  STL.64 [R1+0x960], R20 ;  /* 0x0009601401007387 */ /* 0x008fe80000100a00 */
[----:B0-----:R-:W2:Y:S04]  /*10010*/  LDL R22, [R1+0x18] ;  /* 0x0000180001167983 */ /* 0x001ea80000100800 */
[----:B------:R-:W2:Y:S02]  /*10020*/  LDL R23, [R1+0x1c] ;  /* 0x00001c0001177983 */ /* 0x000ea40000100800 */
[----:B--2---:R-:W-:-:S15]  /*10030*/  HMMA.16816.F32 R24, R16, R22, R24 ;  /* 0x000000161018723c */ /* 0x004fde0000001818 */
[----:B------:R-:W-:-:S08]  /*10040*/  NOP ;  /* 0x0000000000007918 */ /* 0x000fd00000000000 */
[----:B------:R-:W-:Y:S04]  /*10050*/  STL.64 [R1+0x190], R24 ;  /* 0x0001901801007387 */ /* 0x000fe80000100a00 */
[----:B------:R0:W-:Y:S04]  /*10060*/  STL.64 [R1+0x198], R26 ;  /* 0x0001981a01007387 */ /* 0x0001e80000100a00 */
[----:B0-----:R-:W2:Y:S04]  /*10070*/  LDL.LU.64 R26, [R1+0x9d8] ;  /* 0x0009d800011a7983 */ /* 0x001ea80000300a00 */
[----:B------:R-:W2:Y:S04]  /*10080*/  LDL.LU.64 R24, [R1+0x9d0] ;  /* 0x0009d00001187983 */ /* 0x000ea80000300a00 */
[----:B------:R4:W-:Y:S04]  /*10090*/  STL.64 [R1+0x990], R22 ;  /* 0x0009901601007387 */ /* 0x0009e80000100a00 */
[----:B------:R-:W3:Y:S04]  /*100a0*/  LDL.LU R20, [R1+0xe0] ;  /* 0x0000e00001147983 */ /* 0x000ee80000300800 */
[----:B------:R-:W3:Y:S01]  /*100b0*/  LDL.LU R21, [R1+0xe4] ;  /* 0x0000e40001157983 */ /* 0x000ee20000300800 */
[----:B----4-:R-:W-:-:S02]  /*100c0*/  IMAD.MOV.U32 R22, RZ, RZ, R6 ;  /* 0x000000ffff167224 */ /* 0x010fc400078e0006 */
[----:B------:R-:W-:Y:S01]  /*100d0*/  IMAD.MOV.U32 R23, RZ, RZ, R7 ;  /* 0x000000ffff177224 */ /* 0x000fe200078e0007 */
[----:B------:R-:W2:Y:S04]  /*100e0*/  LDL.LU R6, [R1+0x9c8] ;  /* 0x0009c80001067983 */ /* 0x000ea80000300800 */
[----:B------:R-:W2:Y:S04]  /*100f0*/  LDL.LU R7, [R1+0x9c4] ;  /* 0x0009c40001077983 */ /* 0x000ea80000300800 */
[----:B------:R-:W-:Y:S01]  /*10100*/  STL.64 [R1+0x9a0], R22 ;  /* 0x0009a01601007387 */ /* 0x000fe20000100a00 */
[----:B--2---:R-:W-:Y:S03]  /*10110*/  HMMA.16816.F32 R24, R16, R6, R24 ;  /* 0x000000061018723c */ /* 0x004fe60000001818 */
[----:B---3--:R0:W-:Y:S04]  /*10120*/  STL.64 [R1+0x998], R20 ;  /* 0x0009981401007387 */ /* 0x0081e80000100a00 */
[----:B0-----:R-:W2:Y:S04]  /*10130*/  LDL.LU R20, [R1+0x100] ;  /* 0x0001000001147983 */ /* 0x001ea80000300800 */
[----:B------:R-:W2:Y:S04]  /*10140*/  LDL.LU R21, [R1+0x104] ;  /* 0x0001040001157983 */ /* 0x000ea80000300800 */
[----:B------:R-:W2:Y:S04]  /*10150*/  LDL.LU R22, [R1+0x108] ;  /* 0x0001080001167983 */ /* 0x000ea80000300800 */
[----:B------:R-:W2:Y:S04]  /*10160*/  LDL.LU R23, [R1+0x10c] ;  /* 0x00010c0001177983 */ /* 0x000ea80000300800 */
[----:B------:R-:W-:Y:S04]  /*10170*/  STL.64 [R1+0x170], R24 ;  /* 0x0001701801007387 */ /* 0x000fe80000100a00 */
[----:B------:R-:W-:Y:S04]  /*10180*/  STL.64 [R1+0x178], R26 ;  /* 0x0001781a01007387 */ /* 0x000fe80000100a00 */
[----:B------:R-:W-:Y:S04]  /*10190*/  STL.64 [R1+0x978], R6 ;  /* 0x0009780601007387 */ /* 0x000fe80000100a00 */
[----:B------:R0:W-:Y:S04]  /*101a0*/  STL.64 [R1+0x970], R4 ;  /* 0x0009700401007387 */ /* 0x0001e80000100a00 */
[----:B0-----:R-:W3:Y:S04]  /*101b0*/  LDL.LU R4, [R1+0xd0] ;  /* 0x0000d00001047983 */ /* 0x001ee80000300800 */
[----:B------:R-:W3:Y:S04]  /*101c0*/  LDL.LU R5, [R1+0xd4] ;  /* 0x0000d40001057983 */ /* 0x000ee80000300800 */
[----:B------:R-:W3:Y:S04]  /*101d0*/  LDL.LU R6, [R1+0xd8] ;  /* 0x0000d80001067983 */ /* 0x000ee80000300800 */
[----:B------:R-:W3:Y:S04]  /*101e0*/  LDL.LU R7, [R1+0xdc] ;  /* 0x0000dc0001077983 */ /* 0x000ee80000300800 */
[----:B------:R-:W4:Y:S01]  /*101f0*/  LDL.LU R24, [R1+0x80] ;  /* 0x0000800001187983 */ /* 0x000f220000300800 */
[----:B------:R-:W-:-:S02]  /*10200*/  IMAD.MOV.U32 R13, RZ, RZ, R27 ;  /* 0x000000ffff0d7224 */ /* 0x000fc400078e001b */
[----:B------:R-:W-:Y:S02]  /*10210*/  IMAD.MOV.U32 R12, RZ, RZ, R25 ;  /* 0x000000ffff0c7224 */ /* 0x000fe400078e0019 */
[----:B------:R-:W-:Y:S02]  /*10220*/  IMAD.MOV.U32 R26, RZ, RZ, R15 ;  /* 0x000000ffff1a7224 */ /* 0x000fe400078e000f */
[----:B------:R-:W-:Y:S02]  /*10230*/  IMAD.MOV.U32 R27, RZ, RZ, R14 ;  /* 0x000000ffff1b7224 */ /* 0x000fe400078e000e */
[----:B------:R-:W-:Y:S02]  /*10240*/  IMAD.MOV.U32 R25, RZ, RZ, R28 ;  /* 0x000000ffff197224 */ /* 0x000fe400078e001c */
[----:B------:R-:W3:Y:S04]  /*10250*/  LDL.LU R28, [R1+0x9c0] ;  /* 0x0009c000011c7983 */ /* 0x000ee80000300800 */
[----:B------:R-:W2:Y:S04]  /*10260*/  LDL.LU R15, [R1+0x9bc] ;  /* 0x0009bc00010f7983 */ /* 0x000ea80000300800 */
[----:B------:R-:W3:Y:S04]  /*10270*/  LDL.LU R14, [R1+0x9b8] ;  /* 0x0009b800010e7983 */ /* 0x000ee80000300800 */
[----:B------:R0:W-:Y:S02]  /*10280*/  STL.64 [R1+0x918], R26 ;  /* 0x0009181a01007387 */ /* 0x0001e40000100a00 */
[----:B0-----:R-:W-:-:S02]  /*10290*/  IMAD.MOV.U32 R26, RZ, RZ, R10 ;  /* 0x000000ffff1a7224 */ /* 0x001fc400078e000a */
[----:B------:R-:W-:Y:S01]  /*102a0*/  IMAD.MOV.U32 R27, RZ, RZ, R11 ;  /* 0x000000ffff1b7224 */ /* 0x000fe200078e000b */
[----:B----4-:R0:W-:Y:S04]  /*102b0*/  STL.64 [R1+0x910], R24 ;  /* 0x0009101801007387 */ /* 0x0101e80000100a00 */
[----:B0-----:R-:W4:Y:S04]  /*102c0*/  LDL.LU R24, [R1+0x90] ;  /* 0x0000900001187983 */ /* 0x001f280000300800 */
[----:B------:R-:W4:Y:S04]  /*102d0*/  LDL.LU R25, [R1+0x94] ;  /* 0x0000940001197983 */ /* 0x000f280000300800 */
[----:B------:R-:W3:Y:S04]  /*102e0*/  LDL.LU R10, [R1+0x9b4] ;  /* 0x0009b400010a7983 */ /* 0x000ee80000300800 */
[----:B------:R-:W3:Y:S04]  /*102f0*/  LDL.LU R11, [R1+0x9b0] ;  /* 0x0009b000010b7983 */ /* 0x000ee80000300800 */
[----:B------:R2:W-:Y:S02]  /*10300*/  STL.64 [R1+0x928], R26 ;  /* 0x0009281a01007387 */ /* 0x0005e40000100a00 */
[----:B--2---:R-:W-:Y:S01]  /*10310*/  IMAD.MOV.U32 R26, RZ, RZ, R15 ;  /* 0x000000ffff1a7224 */ /* 0x004fe200078e000f */
[----:B---3--:R-:W-:Y:S01]  /*10320*/  HMMA.16816.F32 R20, R16, R10, R20 ;  /* 0x0000000a1014723c */ /* 0x008fe20000001814 */
[----:B----4-:R0:W-:Y:S04]  /*10330*/  STL.64 [R1+0x920], R24 ;  /* 0x0009201801007387 */ /* 0x0101e80000100a00 */
[----:B0-----:R-:W2:Y:S01]  /*10340*/  LDL.LU R24, [R1+0xa0] ;  /* 0x0000a00001187983 */ /* 0x001ea20000300800 */
[----:B------:R-:W-:-:S03]  /*10350*/  IMAD.MOV.U32 R25, RZ, RZ, R14 ;  /* 0x000000ffff197224 */ /* 0x000fc600078e000e */
[----:B------:R-:W3:Y:S04]  /*10360*/  LDL.LU R14, [R1+0x9ac] ;  /* 0x0009ac00010e7983 */ /* 0x000ee80000300800 */
[----:B------:R-:W3:Y:S04]  /*10370*/  LDL.LU R15, [R1+0x9a8] ;  /* 0x0009a800010f7983 */ /* 0x000ee80000300800 */
[----:B------:R-:W-:Y:S04]  /*10380*/  STL [R1+0x820], R12 ;  /* 0x0008200c01007387 */ /* 0x000fe80000100800 */
[----:B------:R-:W-:Y:S04]  /*10390*/  STL [R1+0x81c], R13 ;  /* 0x00081c0d01007387 */ /* 0x000fe80000100800 */
[----:B------:R-:W-:Y:S01]  /*103a0*/  STL.64 [R1+0x120], R20 ;  /* 0x0001201401007387 */ /* 0x000fe20000100a00 */
[----:B------:R-:W-:-:S03]  /*103b0*/  IMAD.MOV.U32 R9, RZ, RZ, R22 ;  /* 0x000000ffff097224 */ /* 0x000fc600078e0016 */
[----:B------:R0:W-:Y:S01]  /*103c0*/  STL.64 [R1+0x128], R22 ;  /* 0x0001281601007387 */ /* 0x0001e20000100a00 */
[----:B------:R-:W-:-:S03]  /*103d0*/  IMAD.MOV.U32 R8, RZ, RZ, R20 ;  /* 0x000000ffff087224 */ /* 0x000fc600078e0014 */
[----:B0-----:R-:W3:Y:S04]  /*103e0*/  LDL.LU.64 R22, [R1+0x9a0] ;  /* 0x0009a00001167983 */ /* 0x001ee80000300a00 */
[----:B------:R-:W3:Y:S04]  /*103f0*/  LDL.LU.64 R20, [R1+0x998] ;  /* 0x0009980001147983 */ /* 0x000ee80000300a00 */
[----:B------:R-:W-:Y:S04]  /*10400*/  STL [R1+0x828], R8 ;  /* 0x0008280801007387 */ /* 0x000fe80000100800 */
[----:B------:R-:W-:Y:S01]  /*10410*/  STL [R1+0x824], R9 ;  /* 0x0008240901007387 */ /* 0x000fe20000100800 */
        /* <DEDUP_REMOVED lines=8> */
[----:B------:R-:W3:Y:S04]  /*104a0*/  LDL.LU.64 R6, [R1+0x978] ;  /* 0x0009780001067983 */ /* 0x000ee80000300a00 */
[----:B------:R-:W4:-:S15]  /*104b0*/  LDL.LU.64 R4, [R1+0x970] ;  /* 0x0009700001047983 */ /* 0x000f1e0000300a00 */
[----:B------:R-:W-:-:S02]  /*104c0*/  NOP ;  /* 0x0000000000007918 */ /* 0x000fc40000000000 */
[----:B------:R-:W-:Y:S04]  /*104d0*/  STL.64 [R1+0x180], R20 ;  /* 0x0001801401007387 */ /* 0x000fe80000100a00 */
[----:B------:R0:W-:Y:S04]  /*104e0*/  STL.64 [R1+0x188], R22 ;  /* 0x0001881601007387 */ /* 0x0001e80000100a00 */
[----:B0-----:R-:W3:Y:S04]  /*104f0*/  LDL.LU.64 R22, [R1+0x968] ;  /* 0x0009680001167983 */ /* 0x001ee80000300a00 */
[----:B------:R-:W3:Y:S02]  /*10500*/  LDL.LU.64 R20, [R1+0x960] ;  /* 0x0009600001147983 */ /* 0x000ee40000300a00 */
[----:B---3--:R-:W-:-:S15]  /*10510*/  HMMA.16816.F32 R20, R16, R6, R20 ;  /* 0x000000061014723c */ /* 0x008fde0000001814 */
[----:B------:R-:W-:-:S08]  /*10520*/  NOP ;  /* 0x0000000000007918 */ /* 0x000fd00000000000 */
        /* <DEDUP_REMOVED lines=10> */
[----:B---3--:R-:W-:Y:S02]  /*105d0*/  HMMA.16816.F32 R16, R16, R14, R20 ;  /* 0x0000000e1010723c */ /* 0x008fe40000001814 */
[----:B------:R-:W2:Y:S04]  /*105e0*/  LDL.LU.64 R22, [R1+0x938] ;  /* 0x0009380001167983 */ /* 0x000ea80000300a00 */
[----:B------:R-:W2:-:S15]  /*105f0*/  LDL.LU.64 R20, [R1+0x930] ;  /* 0x0009300001147983 */ /* 0x000e9e0000300a00 */
[----:B------:R-:W-:-:S02]  /*10600*/  NOP ;  /* 0x0000000000007918 */ /* 0x000fc40000000000 */
[----:B------:R-:W-:Y:S04]  /*10610*/  STL.64 [R1+0xd0], R16 ;  /* 0x0000d01001007387 */ /* 0x000fe80000100a00 */
[----:B------:R0:W-:Y:S04]  /*10620*/  STL.64 [R1+0xd8], R18 ;  /* 0x0000d81201007387 */ /* 0x0001e80000100a00 */
[----:B0-----:R-:W2:Y:S01]  /*10630*/  LDL.LU.64 R18, [R1+0x18] ;  /* 0x0000180001127983 */ /* 0x001ea20000300a00 */
[----:B------:R-:W-:-:S07]  /*10640*/  IMAD.MOV.U32 R27, RZ, RZ, R28 ;  /* 0x000000ffff1b7224 */ /* 0x000fce00078e001c */
[----:B--2---:R-:W-:-:S15]  /*10650*/  HMMA.16816.F32 R24, R20, R18, R24 ;  /* 0x000000121418723c */ /* 0x004fde0000001818 */
[----:B------:R-:W-:-:S08]  /*10660*/  NOP ;  /* 0x0000000000007918 */ /* 0x000fd00000000000 */
[----:B------:R-:W-:Y:S04]  /*10670*/  STL.64 [R1+0x160], R24 ;  /* 0x0001601801007387 */ /* 0x000fe80000100a00 */
[----:B------:R0:W-:Y:S04]  /*10680*/  STL.64 [R1+0x168], R26 ;  /* 0x0001681a01007387 */ /* 0x0001e80000100a00 */
[----:B0-----:R-:W2:Y:S04]  /*10690*/  LDL.LU.64 R26, [R1+0x928] ;  /* 0x00092800011a7983 */ /* 0x001ea80000300a00 */
[----:B------:R-:W2:Y:S04]  /*106a0*/  LDL.LU.64 R24, [R1+0x920] ;  /* 0x0009200001187983 */ /* 0x000ea80000300a00 */
[----:B------:R-:W3:Y:S04]  /*106b0*/  LDL.LU R17, [R1+0x6fc] ;  /* 0x0006fc0001117983 */ /* 0x000ee80000300800 */
[----:B------:R-:W3:Y:S04]  /*106c0*/  LDL.LU R9, [R1+0x6f4] ;  /* 0x0006f40001097983 */ /* 0x000ee80000300800 */
[----:B------:R-:W3:Y:S04]  /*106d0*/  LDL.LU R8, [R1+0x6ec] ;  /* 0x0006ec0001087983 */ /* 0x000ee80000300800 */
[----:B------:R-:W3:Y:S04]  /*106e0*/  LDL.LU R13, [R1+0x6e4] ;  /* 0x0006e400010d7983 */ /* 0x000ee80000300800 */
[----:B------:R-:W3:Y:S04]  /*106f0*/  LDL.LU R12, [R1+0x6dc] ;  /* 0x0006dc00010c7983 */ /* 0x000ee80000300800 */
[----:B------:R-:W3:Y:S01]  /*10700*/  LDL.LU R28, [R1+0x700] ;  /* 0x00070000011c7983 */ /* 0x000ee20000300800 */
[----:B------:R-:W-:-:S02]  /*10710*/  IMAD.MOV.U32 R16, RZ, RZ, R19 ;  /* 0x000000ffff107224 */ /* 0x000fc400078e0013 */
[----:B------:R-:W-:Y:S01]  /*10720*/  IMAD.MOV.U32 R0, RZ, RZ, R18 ;  /* 0x000000ffff007224 */ /* 0x000fe200078e0012 */
[----:B--2---:R-:W-:-:S15]  /*10730*/  HMMA.16816.F32 R24, R20, R6, R24 ;  /* 0x000000061418723c */ /* 0x004fde0000001818 */
[----:B------:R-:W-:-:S08]  /*10740*/  NOP ;  /* 0x0000000000007918 */ /* 0x000fd00000000000 */
[----:B------:R-:W-:Y:S01]  /*10750*/  STL.64 [R1+0x110], R24 ;  /* 0x0001101801007387 */ /* 0x000fe20000100a00 */
[----:B------:R-:W-:-:S03]  /*10760*/  IMAD.MOV.U32 R19, RZ, RZ, R26 ;  /* 0x000000ffff137224 */ /* 0x000fc600078e001a */
[----:B------:R0:W-:Y:S01]  /*10770*/  STL.64 [R1+0x118], R26 ;  /* 0x0001181a01007387 */ /* 0x0001e20000100a00 */
[----:B------:R-:W-:-:S03]  /*10780*/  IMAD.MOV.U32 R18, RZ, RZ, R24 ;  /* 0x000000ffff127224 */ /* 0x000fc600078e0018 */
[----:B0-----:R-:W2:Y:S04]  /*10790*/  LDL.LU.64 R26, [R1+0x918] ;  /* 0x00091800011a7983 */ /* 0x001ea80000300a00 */
[----:B------:R-:W2:Y:S04]  /*107a0*/  LDL.LU.64 R24, [R1+0x910] ;  /* 0x0009100001187983 */ /* 0x000ea80000300a00 */
[----:B------:R0:W-:Y:S04]  /*107b0*/  STL.64 [R1+0x8b8], R6 ;  /* 0x0008b80601007387 */ /* 0x0001e80000100a00 */
[----:B----4-:R-:W-:Y:S01]  /*107c0*/  STL.64 [R1+0x8b0], R4 ;  /* 0x0008b00401007387 */ /* 0x010fe20000100a00 */
[----:B0-----:R-:W-:-:S03]  /*107d0*/  IMAD.MOV.U32 R6, RZ, RZ, R0 ;  /* 0x000000ffff067224 */ /* 0x001fc600078e0000 */
[----:B------:R-:W4:Y:S04]  /*107e0*/  LDL.LU R0, [R1+0x908] ;  /* 0x0009080001007983 */ /* 0x000f280000300800 */
[----:B------:R0:W-:Y:S04]  /*107f0*/  STL [R1+0x830], R18 ;  /* 0x0008301201007387 */ /* 0x0001e80000100800 */
[----:B0-----:R-:W4:Y:S04]  /*10800*/  LDL.LU R18, [R1+0x704] ;  /* 0x0007040001127983 */ /* 0x001f280000300800 */
[----:B------:R0:W-:Y:S04]  /*10810*/  STL [R1+0x82c], R19 ;  /* 0x00082c1301007387 */ /* 0x0001e80000100800 */
[----:B0-----:R-:W4:Y:S01]  /*10820*/  LDL.LU R19, [R1+0x2f4] ;  /* 0x0002f40001137983 */ /* 0x001f220000300800 */
[----:B--2---:R-:W-:-:S15]  /*10830*/  HMMA.16816.F32 R24, R20, R10, R24 ;  /* 0x0000000a1418723c */ /* 0x004fde0000001818 */
[----:B------:R-:W-:-:S08]  /*10840*/  NOP ;  /* 0x0000000000007918 */ /* 0x000fd00000000000 */
[----:B------:R-:W-:Y:S04]  /*10850*/  STL.64 [R1+0xf0], R24 ;  /* 0x0000f01801007387 */ /* 0x000fe80000100a00 */
[----:B------:R0:W-:Y:S04]  /*10860*/  STL.64 [R1+0xf8], R26 ;  /* 0x0000f81a01007387 */ /* 0x0001e80000100a00 */
[----:B0-----:R-:W2:Y:S04]  /*10870*/  LDL.LU.64 R26, [R1+0x900] ;  /* 0x00090000011a7983 */ /* 0x001ea80000300a00 */
[----:B------:R-:W4:Y:S04]  /*10880*/  LDL.LU.64 R24, [R1+0x8f8] ;  /* 0x0008f80001187983 */ /* 0x000f280000300a00 */
[----:B------:R-:W-:Y:S04]  /*10890*/  STL.64 [R1+0x8a8], R10 ;  /* 0x0008a80a01007387 */ /* 0x000fe80000100a00 */
[----:B---3--:R4:W-:Y:S02]  /*108a0*/  STL.64 [R1+0x8a0], R8 ;  /* 0x0008a00801007387 */ /* 0x0089e40000100a00 */
[----:B----4-:R-:W-:-:S02]  /*108b0*/  IMAD.MOV.U32 R8, RZ, RZ, R24 ;  /* 0x000000ffff087224 */ /* 0x010fc400078e0018 */
[----:B------:R-:W-:Y:S01]  /*108c0*/  IMAD.MOV.U32 R9, RZ, RZ, R25 ;  /* 0x000000ffff097224 */ /* 0x000fe200078e0019 */
[----:B------:R-:W3:Y:S04]  /*108d0*/  LDL.LU R24, [R1+0x8f0] ;  /* 0x0008f00001187983 */ /* 0x000ee80000300800 */
[----:B------:R-:W3:Y:S01]  /*108e0*/  LDL.LU R25, [R1+0x8ec] ;  /* 0x0008ec0001197983 */ /* 0x000ee20000300800 */
[----:B--2---:R-:W-:Y:S02]  /*108f0*/  IMAD.MOV.U32 R10, RZ, RZ, R26 ;  /* 0x000000ffff0a7224 */ /* 0x004fe400078e001a */
[----:B------:R-:W-:Y:S01]  /*10900*/  IMAD.MOV.U32 R11, RZ, RZ, R27 ;  /* 0x000000ffff0b7224 */ /* 0x000fe200078e001b */
[----:B------:R-:W3:Y:S04]  /*10910*/  LDL.LU R26, [R1+0x8e8] ;  /* 0x0008e800011a7983 */ /* 0x000ee80000300800 */
[----:B------:R-:W3:Y:S04]  /*10920*/  LDL.LU R27, [R1+0x8e4] ;  /* 0x0008e400011b7983 */ /* 0x000ee80000300800 */
[----:B------:R0:W-:Y:S04]  /*10930*/  STL.64 [R1+0x8c8], R10 ;  /* 0x0008c80a01007387 */ /* 0x0001e80000100a00 */
[----:B------:R1:W-:Y:S01]  /*10940*/  STL.64 [R1+0x8c0], R8 ;  /* 0x0008c00801007387 */ /* 0x0003e20000100a00 */
[----:B0-----:R-:W-:-:S03]  /*10950*/  IMAD.MOV.U32 R10, RZ, RZ, R0 ;  /* 0x000000ffff0a7224 */ /* 0x001fc600078e0000 */
[----:B-1----:R-:W2:Y:S04]  /*10960*/  LDL.LU R8, [R1+0x50] ;  /* 0x0000500001087983 */ /* 0x002ea80000300800 */
[----:B------:R-:W2:Y:S04]  /*10970*/  LDL.LU R9, [R1+0x54] ;  /* 0x0000540001097983 */ /* 0x000ea80000300800 */
[----:B------:R-:W4:Y:S01]  /*10980*/  LDL.LU R0, [R1+0x8e0] ;  /* 0x0008e00001007983 */ /* 0x000f220000300800 */
[----:B---3--:R-:W-:Y:S03]  /*10990*/  HMMA.16816.F32 R20, R20, R14, R24 ;  /* 0x0000000e1414723c */ /* 0x008fe60000001818 */
[----:B------:R-:W2:Y:S04]  /*109a0*/  LDL.LU.64 R26, [R1+0x8d8] ;  /* 0x0008d800011a7983 */ /* 0x000ea80000300a00 */
[----:B------:R-:W2:Y:S01]  /*109b0*/  LDL.LU.64 R24, [R1+0x8d0] ;  /* 0x0008d00001187983 */ /* 0x000ea20000300a00 */
[----:B------:R-:W-:-:S02]  /*109c0*/  IMAD.MOV.U32 R7, RZ, RZ, R16 ;  /* 0x000000ffff077224 */ /* 0x000fc400078e0010 */
[----:B------:R-:W-:Y:S02]  /*109d0*/  IMAD.MOV.U32 R11, RZ, RZ, R29 ;  /* 0x000000ffff0b7224 */ /* 0x000fe400078e001d */
[----:B------:R-:W0:Y:S11]  /*109e0*/  LDC R29, c[0x0][0x238] ;  /* 0x00008e00ff1d7b82 */ /* 0x000e360000000800 */
[----:B------:R1:W-:Y:S01]  /*109f0*/  STL.64 [R1+0xc0], R20 ;  /* 0x0000c01401007387 */ /* 0x0003e20000100a00 */
[----:B------:R-:W-:-:S03]  /*10a00*/  IMAD.MOV.U32 R16, RZ, RZ, R23 ;  /* 0x000000ffff107224 */ /* 0x000fc600078e0017 */
[----:B------:R3:W-:Y:S04]  /*10a10*/  STL.64 [R1+0xc8], R22 ;  /* 0x0000c81601007387 */ /* 0x0007e80000100a00 */
[----:B-1----:R-:W4:Y:S04]  /*10a20*/  LDL.LU.64 R20, [R1+0x218] ;  /* 0x0002180001147983 */ /* 0x002f280000300a00 */
[----:B---3--:R-:W3:Y:S04]  /*10a30*/  LDL.LU.64 R22, [R1+0x210] ;  /* 0x0002100001167983 */ /* 0x008ee80000300a00 */
[----:B------:R-:W-:Y:S01]  /*10a40*/  STL [R1+0x834], R16 ;  /* 0x0008341001007387 */ /* 0x000fe20000100800 */
[----:B--2---:R-:W-:Y:S03]  /*10a50*/  HMMA.16816.F32 R4, R24, R6, R8 ;  /* 0x000000061804723c */ /* 0x004fe60000001808 */
[----:B------:R-:W2:Y:S04]  /*10a60*/  LDL.LU.64 R10, [R1+0x8c8] ;  /* 0x0008c800010a7983 */ /* 0x000ea80000300a00 */
[----:B------:R-:W2:-:S15]  /*10a70*/  LDL.LU.64 R8, [R1+0x8c0] ;  /* 0x0008c00001087983 */ /* 0x000e9e0000300a00 */
[----:B------:R-:W-:-:S01]  /*10a80*/  NOP ;  /* 0x0000000000007918 */ /* 0x000fc20000000000 */
[----:B------:R-:W-:Y:S04]  /*10a90*/  STL.64 [R1+0x140], R4 ;  /* 0x0001400401007387 */ /* 0x000fe80000100a00 */
[----:B------:R1:W-:Y:S04]  /*10aa0*/  STL.64 [R1+0x148], R6 ;  /* 0x0001480601007387 */ /* 0x0003e80000100a00 */
[----:B-1----:R-:W2:Y:S04]  /*10ab0*/  LDL.LU.64 R6, [R1+0x8b8] ;  /* 0x0008b80001067983 */ /* 0x002ea80000300a00 */
[----:B------:R-:W3:Y:S01]  /*10ac0*/  LDL.LU.64 R4, [R1+0x8b0] ;  /* 0x0008b00001047983 */ /* 0x000ee20000300a00 */
[----:B--2---:R-:W-:-:S15]  /*10ad0*/  HMMA.16816.F32 R8, R24, R6, R8 ;  /* 0x000000061808723c */ /* 0x004fde0000001808 */
[----:B------:R-:W-:-:S08]  /*10ae0*/  NOP ;  /* 0x0000000000007918 */ /* 0x000fd00000000000 */
[----:B------:R-:W-:Y:S04]  /*10af0*/  STL.64 [R1+0x130], R8 ;  /* 0x0001300801007387 */ /* 0x000fe80000100a00 */
[----:B------:R1:W-:Y:S04]  /*10b00*/  STL.64 [R1+0x138], R10 ;  /* 0x0001380a01007387 */ /* 0x0003e80000100a00 */
[----:B-1----:R-:W3:Y:S01]  /*10b10*/  LDL.LU.64 R10, [R1+0x8a8] ;  /* 0x0008a800010a7983 */ /* 0x002ee20000300a00 */
[----:B------:R-:W-:Y:S02]  /*10b20*/  IMAD.MOV.U32 R6, RZ, RZ, R3 ;  /* 0x000000ffff067224 */ /* 0x000fe400078e0003 */
[----:B------:R-:W-:-:S02]  /*10b30*/  IMAD.MOV.U32 R7, RZ, RZ, R2 ;  /* 0x000000ffff077224 */ /* 0x000fc400078e0002 */
[----:B0-----:R-:W-:Y:S01]  /*10b40*/  IMAD.SHL.U32 R29, R29, 0x40, RZ ;  /* 0x000000401d1d7824 */ /* 0x001fe200078e00ff */
[----:B------:R-:W2:Y:S03]  /*10b50*/  LDL.LU.64 R8, [R1+0x8a0] ;  /* 0x0008a00001087983 */ /* 0x000ea60000300a00 */
[----:B------:R-:W-:-:S05]  /*10b60*/  IMAD.SHL.U32 R29, R29, 0x2, RZ ;  /* 0x000000021d1d7824 */ /* 0x000fca00078e00ff */
[----:B----4-:R-:W-:-:S05]  /*10b70*/  IADD3 R3, P0, R20, R29, RZ ;  /* 0x0000001d14037210 */ /* 0x010fca0007f1e0ff */
[----:B------:R-:W-:Y:S01]  /*10b80*/  STL [R1+0x838], R3 ;  /* 0x0008380301007387 */ /* 0x000fe20000100800 */
[----:B------:R-:W-:Y:S02]  /*10b90*/  IMAD.X R2, R21, 0x1, R0, P0 ;  /* 0x0000000115027824 */ /* 0x000fe400000e0600 */
[----:B------:R-:W-:Y:S01]  /*10ba0*/  VIADD R19, R19, 0x1 ;  /* 0x0000000113137836 */ /* 0x000fe20000000000 */
[----:B---3--:R-:W-:-:S15]  /*10bb0*/  HMMA.16816.F32 R4, R24, R10, R4 ;  /* 0x0000000a1804723c */ /* 0x008fde0000001804 */
[----:B------:R-:W-:-:S08]  /*10bc0*/  NOP ;  /* 0x0000000000007918 */ /* 0x000fd00000000000 */
[----:B------:R0:W-:Y:S04]  /*10bd0*/  STL.64 [R1+0xb0], R4 ;  /* 0x0000b00401007387 */ /* 0x0001e80000100a00 */
[----:B------:R-:W-:Y:S01]  /*10be0*/  STL.64 [R1+0xb8], R6 ;  /* 0x0000b80601007387 */ /* 0x000fe20000100a00 */
[-C--:B0-----:R-:W-:Y:S02]  /*10bf0*/  IADD3 R4, P1, R22, R29.reuse, RZ ;  /* 0x0000001d16047210 */ /* 0x081fe40007f3e0ff */
[-C--:B------:R-:W-:Y:S02]  /*10c00*/  IADD3 R18, P3, R18, R29.reuse, RZ ;  /* 0x0000001d12127210 */ /* 0x080fe40007f7e0ff */
[-C--:B------:R-:W-:Y:S02]  /*10c10*/  IADD3 R17, P4, R17, R29.reuse, RZ ;  /* 0x0000001d11117210 */ /* 0x080fe40007f9e0ff */
[----:B--2---:R-:W-:-:S02]  /*10c20*/  IADD3 R9, P5, R9, R29, RZ ;  /* 0x0000001d09097210 */ /* 0x004fc40007fbe0ff */
[-C--:B------:R-:W-:Y:S01]  /*10c30*/  IADD3 R8, P6, R8, R29.reuse, RZ ;  /* 0x0000001d08087210 */ /* 0x080fe20007fde0ff */
[----:B------:R-:W-:Y:S01]  /*10c40*/  IMAD.X R5, R23, 0x1, R0, P1 ;  /* 0x0000000117057824 */ /* 0x000fe200008e0600 */
[----:B------:R0:W-:Y:S04]  /*10c50*/  STL [R1+0x83c], R4 ;  /* 0x00083c0401007387 */ /* 0x0001e80000100800 */
[----:B------:R-:W-:Y:S04]  /*10c60*/  STL [R1+0x840], R2 ;  /* 0x0008400201007387 */ /* 0x000fe80000100800 */
[----:B------:R-:W-:Y:S01]  /*10c70*/  STL [R1+0x2f4], R19 ;  /* 0x0002f41301007387 */ /* 0x000fe20000100800 */
[----:B------:R-:W-:-:S03]  /*10c80*/  IADD3 R12, P2, R12, R29, RZ ;  /* 0x0000001d0c0c7210 */ /* 0x000fc60007f5e0ff */
[----:B------:R1:W-:Y:S01]  /*10c90*/  STL [R1+0x844], R5 ;  /* 0x0008440501007387 */ /* 0x0003e20000100800 */
[----:B------:R-:W2:Y:S03]  /*10ca0*/  LDC R22, c[0x0][0x230] ;  /* 0x00008c00ff167b82 */ /* 0x000ea60000000800 */
[----:B0-----:R-:W3:Y:S04]  /*10cb0*/  LDL.LU R4, [R1+0x20] ;  /* 0x0000200001047983 */ /* 0x001ee80000300800 */
[----:B-1----:R-:W3:Y:S04]  /*10cc0*/  LDL.LU R5, [R1+0x24] ;  /* 0x0000240001057983 */ /* 0x002ee80000300800 */
[----:B------:R-:W3:Y:S04]  /*10cd0*/  LDL.LU R6, [R1+0x28] ;  /* 0x0000280001067983 */ /* 0x000ee80000300800 */
[----:B------:R-:W3:Y:S01]  /*10ce0*/  LDL.LU R7, [R1+0x2c] ;  /* 0x00002c0001077983 */ /* 0x000ee20000300800 */
[----:B------:R-:W-:Y:S01]  /*10cf0*/  IADD3 R13, P1, R13, R29, RZ ;  /* 0x0000001d0d0d7210 */ /* 0x000fe20007f3e0ff */
[----:B------:R-:W-:Y:S01]  /*10d00*/  IMAD.X R28, R28, 0x1, R0, P3 ;  /* 0x000000011c1c7824 */ /* 0x000fe200018e0600 */
[----:B---3--:R-:W-:-:S15]  /*10d10*/  HMMA.16816.F32 R4, R24, R14, R4 ;  /* 0x0000000e1804723c */ /* 0x008fde0000001804 */
[----:B------:R-:W-:-:S09]  /*10d20*/  NOP ;  /* 0x0000000000007918 */ /* 0x000fd20000000000 */
[----:B------:R-:W-:Y:S01]  /*10d30*/  IMAD.MOV.U32 R10, RZ, RZ, R7 ;  /* 0x000000ffff0a7224 */ /* 0x000fe200078e0007 */
[----:B------:R-:W-:Y:S04]  /*10d40*/  STL.64 [R1+0x10], R4 ;  /* 0x0000100401007387 */ /* 0x000fe80000100a00 */
[----:B------:R-:W-:Y:S04]  /*10d50*/  STL.64 [R1+0x18], R6 ;  /* 0x0000180601007387 */ /* 0x000fe80000100a00 */
[----:B------:R-:W-:Y:S04]  /*10d60*/  STL [R1+0x848], R10 ;  /* 0x0008480a01007387 */ /* 0x000fe80000100800 */
[----:B------:R-:W-:Y:S04]  /*10d70*/  STL [R1+0x704], R18 ;  /* 0x0007041201007387 */ /* 0x000fe80000100800 */
[----:B------:R-:W-:Y:S04]  /*10d80*/  STL [R1+0x6fc], R17 ;  /* 0x0006fc1101007387 */ /* 0x000fe80000100800 */
[----:B------:R-:W-:Y:S04]  /*10d90*/  STL [R1+0x6f4], R9 ;  /* 0x0006f40901007387 */ /* 0x000fe80000100800 */
[----:B------:R-:W-:Y:S04]  /*10da0*/  STL [R1+0x6ec], R8 ;  /* 0x0006ec0801007387 */ /* 0x000fe80000100800 */
[----:B------:R0:W-:Y:S04]  /*10db0*/  STL [R1+0x89c], R0 ;  /* 0x00089c0001007387 */ /* 0x0001e80000100800 */
[----:B------:R-:W-:Y:S04]  /*10dc0*/  STL [R1+0x6e4], R13 ;  /* 0x0006e40d01007387 */ /* 0x000fe80000100800 */
[----:B0-----:R-:W3:Y:S04]  /*10dd0*/  LDL.LU R0, [R1+0x6d4] ;  /* 0x0006d40001007983 */ /* 0x001ee80000300800 */
[----:B------:R-:W-:Y:S04]  /*10de0*/  STL [R1+0x6dc], R12 ;  /* 0x0006dc0c01007387 */ /* 0x000fe80000100800 */
[----:B------:R-:W4:Y:S01]  /*10df0*/  LDL.LU R10, [R1+0x6c4] ;  /* 0x0006c400010a7983 */ /* 0x000f220000300800 */
[----:B--2---:R-:W-:-:S03]  /*10e00*/  VIADD R22, R22, 0x3f ;  /* 0x0000003f16167836 */ /* 0x004fc60000000000 */
[----:B------:R-:W-:Y:S02]  /*10e10*/  STL [R1+0x700], R28 ;  /* 0x0007001c01007387 */ /* 0x000fe40000100800 */
[----:B------:R-:W-:-:S04]  /*10e20*/  SHF.R.S32.HI R23, RZ, 0x1f, R22 ;  /* 0x0000001fff177819 */ /* 0x000fc80000011416 */
[----:B------:R-:W-:-:S04]  /*10e30*/  LEA.HI R20, R23, R22, RZ, 0x6 ;  /* 0x0000001617147211 */ /* 0x000fc800078f30ff */
[----:B------:R-:W-:-:S04]  /*10e40*/  SHF.R.S32.HI R20, RZ, 0x6, R20 ;  /* 0x00000006ff147819 */ /* 0x000fc80000011414 */
[----:B------:R-:W-:Y:S01]  /*10e50*/  ISETP.NE.U32.AND P0, PT, R19, R20, PT ;  /* 0x000000141300720c */ /* 0x000fe20003f05070 */
[----:B----4-:R0:W-:Y:S04]  /*10e60*/  STL [R1+0x898], R10 ;  /* 0x0008980a01007387 */ /* 0x0101e80000100800 */
[----:B0-----:R-:W2:Y:S04]  /*10e70*/  LDL.LU R10, [R1+0x6cc] ;  /* 0x0006cc00010a7983 */ /* 0x001ea80000300800 */
[----:B------:R-:W4:Y:S04]  /*10e80*/  LDL.LU R24, [R1+0x6e8] ;  /* 0x0006e80001187983 */ /* 0x000f280000300800 */
        /* <DEDUP_REMOVED lines=20> */
[----:B------:R-:W4:Y:S01]  /*10fd0*/  LDL.LU R9, [R1+0x66c] ;  /* 0x00066c0001097983 */ /* 0x000f220000300800 */
[----:B---3--:R-:W-:-:S03]  /*10fe0*/  IADD3 R0, P3, R0, R29, RZ ;  /* 0x0000001d00007210 */ /* 0x008fc60007f7e0ff */
[----:B------:R-:W3:Y:S04]  /*10ff0*/  LDL.LU R8, [R1+0x690] ;  /* 0x0006900001087983 */ /* 0x000ee80000300800 */
[----:B------:R-:W3:Y:S04]  /*11000*/  LDL.LU R13, [R1+0x664] ;  /* 0x00066400010d7983 */ /* 0x000ee80000300800 */
[----:B------:R-:W3:Y:S04]  /*11010*/  LDL.LU R12, [R1+0x688] ;  /* 0x00068800010c7983 */ /* 0x000ee80000300800 */
[----:B------:R-:W3:Y:S04]  /*11020*/  LDL.LU R28, [R1+0x65c] ;  /* 0x00065c00011c7983 */ /* 0x000ee80000300800 */
[----:B------:R0:W-:Y:S04]  /*11030*/  STL [R1+0x6d4], R0 ;  /* 0x0006d40001007387 */ /* 0x0001e80000100800 */
[----:B0-----:R-:W2:Y:S04]  /*11040*/  LDL.LU R0, [R1+0x89c] ;  /* 0x00089c0001007983 */ /* 0x001ea80000300800 */
[----:B------:R-:W2:Y:S02]  /*11050*/  LDL.LU R29, [R1+0x6f8] ;  /* 0x0006f800011d7983 */ /* 0x000ea40000300800 */
[----:B--2---:R-:W-:-:S05]  /*11060*/  IMAD.X R29, R29, 0x1, R0, P4 ;  /* 0x000000011d1d7824 */ /* 0x004fca00020e0600 */
[----:B------:R0:W-:Y:S02]  /*11070*/  STL [R1+0x6f8], R29 ;  /* 0x0006f81d01007387 */ /* 0x0001e40000100800 */
[----:B0-----:R-:W0:Y:S02]  /*11080*/  LDC R29, c[0x0][0x238] ;  /* 0x00008e00ff1d7b82 */ /* 0x001e240000000800 */
[----:B0-----:R-:W-:-:S04]  /*11090*/  IMAD.SHL.U32 R29, R29, 0x40, RZ ;  /* 0x000000401d1d7824 */ /* 0x001fc800078e00ff */
[----:B------:R-:W-:-:S05]  /*110a0*/  IMAD.SHL.U32 R29, R29, 0x2, RZ ;  /* 0x000000021d1d7824 */ /* 0x000fca00078e00ff */
[----:B------:R-:W-:-:S05]  /*110b0*/  IADD3 R10, P4, R10, R29, RZ ;  /* 0x0000001d0a0a7210 */ /* 0x000fca0007f9e0ff */
[----:B------:R0:W-:Y:S04]  /*110c0*/  STL [R1+0x6cc], R10 ;  /* 0x0006cc0a01007387 */ /* 0x0001e80000100800 */
[----:B0-----:R-:W2:Y:S04]  /*110d0*/  LDL.LU R10, [R1+0x898] ;  /* 0x00089800010a7983 */ /* 0x001ea80000300800 */
[----:B------:R-:W3:Y:S01]  /*110e0*/  LDL.LU R29, [R1+0x6f0] ;  /* 0x0006f000011d7983 */ /* 0x000ee20000300800 */
[--C-:B----4-:R-:W-:Y:S02]  /*110f0*/  IMAD.X R24, R24, 0x1, R0.reuse, P6 ;  /* 0x0000000118187824 */ /* 0x110fe400030e0600 */
[----:B------:R-:W-:-:S02]  /*11100*/  IMAD.X R26, R26, 0x1, R0, P1 ;  /* 0x000000011a1a7824 */ /* 0x000fc400008e0600 */
[--C-:B------:R-:W-:Y:S02]  /*11110*/  IMAD.X R14, R14, 0x1, R0.reuse, P2 ;  /* 0x000000010e0e7824 */ /* 0x100fe400010e0600 */
[--C-:B------:R-:W-:Y:S02]  /*11120*/  IMAD.X R5, R5, 0x1, R0.reuse, P3 ;  /* 0x0000000105057824 */ /* 0x100fe400018e0600 */
[--C-:B------:R-:W-:Y:S02]  /*11130*/  IMAD.X R4, R4, 0x1, R0.reuse, P4 ;  /* 0x0000000104047824 */ /* 0x100fe400020e0600 */
[----:B---3--:R-:W-:-:S05]  /*11140*/  IMAD.X R29, R29, 0x1, R0, P5 ;  /* 0x000000011d1d7824 */ /* 0x008fca00028e0600 */
[----:B------:R0:W-:Y:S02]  /*11150*/  STL [R1+0x6f0], R29 ;  /* 0x0006f01d01007387 */ /* 0x0001e40000100800 */
[----:B0-----:R-:W0:Y:S02]  /*11160*/  LDC R29, c[0x0][0x238] ;  /* 0x00008e00ff1d7b82 */ /* 0x001e240000000800 */
[----:B0-----:R-:W-:-:S04]  /*11170*/  IMAD.SHL.U32 R29, R29, 0x40, RZ ;  /* 0x000000401d1d7824 */ /* 0x001fc800078e00ff */
[----:B------:R-:W-:-:S05]  /*11180*/  IMAD.SHL.U32 R29, R29, 0x2, RZ ;  /* 0x000000021d1d7824 */ /* 0x000fca00078e00ff */
[-C--:B--2---:R-:W-:Y:S02]  /*11190*/  IADD3 R10, P5, R10, R29.reuse, RZ ;  /* 0x0000001d0a0a7210 */ /* 0x084fe40007fbe0ff */
[-C--:B------:R-:W-:Y:S02]  /*111a0*/  IADD3 R25, P6, R25, R29.reuse, RZ ;  /* 0x0000001d19197210 */ /* 0x080fe40007fde0ff */
[-C--:B------:R-:W-:Y:S02]  /*111b0*/  IADD3 R27, P1, R27, R29.reuse, RZ ;  /* 0x0000001d1b1b7210 */ /* 0x080fe40007f3e0ff */
[-C--:B------:R-:W-:Y:S01]  /*111c0*/  IADD3 R15, P2, R15, R29.reuse, RZ ;  /* 0x0000001d0f0f7210 */ /* 0x080fe20007f5e0ff */
[----:B------:R0:W-:Y:S04]  /*111d0*/  STL [R1+0x6c4], R10 ;  /* 0x0006c40a01007387 */ /* 0x0001e80000100800 */
[----:B------:R-:W-:Y:S04]  /*111e0*/  STL [R1+0x6e8], R24 ;  /* 0x0006e81801007387 */ /* 0x000fe80000100800 */
[----:B------:R-:W-:Y:S04]  /*111f0*/  STL [R1+0x6bc], R25 ;  /* 0x0006bc1901007387 */ /* 0x000fe80000100800 */
[----:B------:R-:W-:Y:S01]  /*11200*/  STL [R1+0x6e0], R26 ;  /* 0x0006e01a01007387 */ /* 0x000fe20000100800 */
[----:B------:R-:W-:-:S03]  /*11210*/  IADD3 R2, P3, R2, R29, RZ ;  /* 0x0000001d02027210 */ /* 0x000fc60007f7e0ff */
[----:B------:R-:W-:Y:S04]  /*11220*/  STL [R1+0x6b4], R27 ;  /* 0x0006b41b01007387 */ /* 0x000fe80000100800 */
[----:B------:R-:W-:Y:S01]  /*11230*/  STL [R1+0x6d8], R14 ;  /* 0x0006d80e01007387 */ /* 0x000fe20000100800 */
[----:B------:R-:W-:-:S03]  /*11240*/  IADD3 R3, P4, R3, R29, RZ ;  /* 0x0000001d03037210 */ /* 0x000fc60007f9e0ff */
[----:B------:R-:W-:Y:S01]  /*11250*/  STL [R1+0x6ac], R15 ;  /* 0x0006ac0f01007387 */ /* 0x000fe20000100800 */
[----:B------:R-:W-:-:S03]  /*11260*/  IMAD.X R11, R11, 0x1, R0, P5 ;  /* 0x000000010b0b7824 */ /* 0x000fc600028e0600 */
        /* <DEDUP_REMOVED lines=24> */
[----:B------:R-:W-:Y:S04]  /*113f0*/  STL [R1+0x6a0], R19 ;  /* 0x0006a01301007387 */ /* 0x000fe80000100800 */
[----:B------:R-:W-:Y:S01]  /*11400*/  STL [R1+0x674], R18 ;  /* 0x0006741201007387 */ /* 0x000fe20000100800 */
[----:B------:R-:W-:-:S03]  /*11410*/  IADD3 R13, P5, R13, R29, RZ ;  /* 0x0000001d0d0d7210 */ /* 0x000fc60007fbe0ff */
[----:B------:R-:W-:Y:S01]  /*11420*/  STL [R1+0x698], R17 ;  /* 0x0006981101007387 */ /* 0x000fe20000100800 */
[----:B------:R-:W-:-:S03]  /*11430*/  IMAD.X R12, R12, 0x1, R0, P6 ;  /* 0x000000010c0c7824 */ /* 0x000fc600030e0600 */
[----:B------:R-:W-:Y:S01]  /*11440*/  STL [R1+0x66c], R9 ;  /* 0x00066c0901007387 */ /* 0x000fe20000100800 */
[----:B------:R-:W-:-:S03]  /*11450*/  IADD3 R28, P6, R28, R29, RZ ;  /* 0x0000001d1c1c7210 */ /* 0x000fc60007fde0ff */
[----:B------:R-:W-:Y:S04]  /*11460*/  STL [R1+0x690], R8 ;  /* 0x0006900801007387 */ /* 0x000fe80000100800 */
[----:B------:R-:W2:Y:S04]  /*11470*/  LDL.LU R29, [R1+0x680] ;  /* 0x00068000011d7983 */ /* 0x000ea80000300800 */
[----:B------:R-:W-:Y:S04]  /*11480*/  STL [R1+0x664], R13 ;  /* 0x0006640d01007387 */ /* 0x000fe80000100800 */
[----:B0-----:R-:W3:Y:S04]  /*11490*/  LDL.LU R10, [R1+0x670] ;  /* 0x00067000010a7983 */ /* 0x001ee80000300800 */
[----:B------:R-:W-:Y:S04]  /*114a0*/  STL [R1+0x688], R12 ;  /* 0x0006880c01007387 */ /* 0x000fe80000100800 */
[----:B---3--:R0:W-:Y:S04]  /*114b0*/  STL [R1+0x890], R10 ;  /* 0x0008900a01007387 */ /* 0x0081e80000100800 */
[----:B------:R-:W-:Y:S04]  /*114c0*/  STL [R1+0x65c], R28 ;  /* 0x00065c1c01007387 */ /* 0x000fe80000100800 */
[----:B0-----:R-:W3:Y:S01]  /*114d0*/  LDL.LU R10, [R1+0x64c] ;  /* 0x00064c00010a7983 */ /* 0x001ee20000300800 */
[----:B--2---:R-:W-:-:S03]  /*114e0*/  IMAD.X R29, R29, 0x1, R0, P1 ;  /* 0x000000011d1d7824 */ /* 0x004fc600008e0600 */
[----:B---3--:R0:W-:Y:S04]  /*114f0*/  STL [R1+0x894], R10 ;  /* 0x0008940a01007387 */ /* 0x0081e80000100800 */
[----:B0-----:R-:W2:Y:S04]  /*11500*/  LDL.LU R10, [R1+0x654] ;  /* 0x00065400010a7983 */ /* 0x001ea80000300800 */
[----:B------:R-:W3:Y:S04]  /*11510*/  LDL.LU R24, [R1+0x644] ;  /* 0x0006440001187983 */ /* 0x000ee80000300800 */
[----:B------:R-:W4:Y:S04]  /*11520*/  LDL.LU R25, [R1+0x668] ;  /* 0x0006680001197983 */ /* 0x000f280000300800 */
        /* <DEDUP_REMOVED lines=24> */
[----:B------:R0:W-:Y:S02]  /*116b0*/  STL [R1+0x680], R29 ;  /* 0x0006801d01007387 */ /* 0x0001e40000100800 */
[----:B0-----:R-:W0:Y:S02]  /*116c0*/  LDC R29, c[0x0][0x238] ;  /* 0x00008e00ff1d7b82 */ /* 0x001e240000000800 */
[----:B0-----:R-:W-:-:S04]  /*116d0*/  IMAD.SHL.U32 R29, R29, 0x40, RZ ;  /* 0x000000401d1d7824 */ /* 0x001fc800078e00ff */
[----:B------:R-:W-:-:S05]  /*116e0*/  IMAD.SHL.U32 R29, R29, 0x2, RZ ;  /* 0x000000021d1d7824 */ /* 0x000fca00078e00ff */
[----:B--2---:R-:W-:-:S05]  /*116f0*/  IADD3 R10, P1, R10, R29, RZ ;  /* 0x0000001d0a0a7210 */ /* 0x004fca0007f3e0ff */
[----:B------:R0:W-:Y:S04]  /*11700*/  STL [R1+0x654], R10 ;  /* 0x0006540a01007387 */ /* 0x0001e80000100800 */
[----:B0-----:R-:W2:Y:S04]  /*11710*/  LDL.LU R10, [R1+0x894] ;  /* 0x00089400010a7983 */ /* 0x001ea80000300800 */
[----:B------:R-:W4:Y:S02]  /*11720*/  LDL.LU R29, [R1+0x678] ;  /* 0x00067800011d7983 */ /* 0x000f240000300800 */
[----:B----4-:R-:W-:-:S05]  /*11730*/  IMAD.X R29, R29, 0x1, R0, P2 ;  /* 0x000000011d1d7824 */ /* 0x010fca00010e0600 */
[----:B------:R0:W-:Y:S02]  /*11740*/  STL [R1+0x678], R29 ;  /* 0x0006781d01007387 */ /* 0x0001e40000100800 */
[----:B0-----:R-:W0:Y:S02]  /*11750*/  LDC R29, c[0x0][0x238] ;  /* 0x00008e00ff1d7b82 */ /* 0x001e240000000800 */
[----:B0-----:R-:W-:-:S04]  /*11760*/  IMAD.SHL.U32 R29, R29, 0x40, RZ ;  /* 0x000000401d1d7824 */ /* 0x001fc800078e00ff */
[----:B------:R-:W-:-:S05]  /*11770*/  IMAD.SHL.U32 R29, R29, 0x2, RZ ;  /* 0x000000021d1d7824 */ /* 0x000fca00078e00ff */
[----:B--2---:R-:W-:-:S05]  /*11780*/  IADD3 R10, P2, R10, R29, RZ ;  /* 0x0000001d0a0a7210 */ /* 0x004fca0007f5e0ff */
[----:B------:R0:W-:Y:S04]  /*11790*/  STL [R1+0x64c], R10 ;  /* 0x00064c0a01007387 */ /* 0x0001e80000100800 */
[----:B0-----:R-:W2:Y:S01]  /*117a0*/  LDL.LU R10, [R1+0x890] ;  /* 0x00089000010a7983 */ /* 0x001ea20000300800 */
[--C-:B------:R-:W-:Y:S01]  /*117b0*/  IMAD.X R25, R25, 0x1, R0.reuse, P4 ;  /* 0x0000000119197824 */ /* 0x100fe200020e0600 */
[-C--:B---3--:R-:W-:Y:S01]  /*117c0*/  IADD3 R26, P4, R26, R29.reuse, RZ ;  /* 0x0000001d1a1a7210 */ /* 0x088fe20007f9e0ff */
[--C-:B------:R-:W-:Y:S01]  /*117d0*/  IMAD.X R27, R27, 0x1, R0.reuse, P5 ;  /* 0x000000011b1b7824 */ /* 0x100fe200028e0600 */
[-C--:B------:R-:W-:Y:S01]  /*117e0*/  IADD3 R14, P5, R14, R29.reuse, RZ ;  /* 0x0000001d0e0e7210 */ /* 0x080fe20007fbe0ff */
        /* <DEDUP_REMOVED lines=15> */
[----:B------:R-:W-:Y:S01]  /*118e0*/  IADD3 R8, P2, R8, R29, RZ ;  /* 0x0000001d08087210 */ /* 0x000fe20007f5e0ff */
[----:B------:R-:W-:-:S02]  /*118f0*/  IMAD.X R28, R28, 0x1, R0, P4 ;  /* 0x000000011c1c7824 */ /* 0x000fc400020e0600 */
[----:B--2---:R-:W-:Y:S01]  /*11900*/  IMAD.X R10, R10, 0x1, R0, P3 ;  /* 0x000000010a0a7824 */ /* 0x004fe200018e0600 */
[----:B------:R-:W-:-:S04]  /*11910*/  IADD3 R24, P3, R24, R29, RZ ;  /* 0x0000001d18187210 */ /* 0x000fc80007f7e0ff */
        /* <DEDUP_REMOVED lines=8> */
[----:B------:R-:W-:-:S03]  /*119a0*/  IMAD.X R6, R6, 0x1, R0, P3 ;  /* 0x0000000106067824 */ /* 0x000fc600018e0600 */
[----:B------:R-:W-:Y:S01]  /*119b0*/  STL [R1+0x650], R2 ;  /* 0x0006500201007387 */ /* 0x000fe20000100800 */
[----:B------:R-:W-:-:S03]  /*119c0*/  IADD3 R7, P3, R7, R29, RZ ;  /* 0x0000001d07077210 */ /* 0x000fc60007f7e0ff */
        /* <DEDUP_REMOVED lines=17> */
[----:B------:R0:W-:Y:S04]  /*11ae0*/  STL [R1+0x88c], R0 ;  /* 0x00088c0001007387 */ /* 0x0001e80000100800 */
[----:B------:R-:W-:Y:S04]  /*11af0*/  STL [R1+0x610], R13 ;  /* 0x0006100d01007387 */ /* 0x000fe80000100800 */
[----:B0-----:R-:W2:Y:S04]  /*11b00*/  LDL.LU R0, [R1+0x5dc] ;  /* 0x0005dc0001007983 */ /* 0x001ea80000300800 */
[----:B------:R-:W-:Y:S04]  /*11b10*/  STL [R1+0x5e4], R12 ;  /* 0x0005e40c01007387 */ /* 0x000fe80000100800 */
[----:B------:R-:W3:Y:S04]  /*11b20*/  LDL.LU R10, [R1+0x5cc] ;  /* 0x0005cc00010a7983 */ /* 0x000ee80000300800 */
[----:B------:R-:W-:Y:S04]  /*11b30*/  STL [R1+0x608], R28 ;  /* 0x0006081c01007387 */ /* 0x000fe80000100800 */
[----:B---3--:R0:W-:Y:S04]  /*11b40*/  STL [R1+0x888], R10 ;  /* 0x0008880a01007387 */ /* 0x0081e80000100800 */
[----:B0-----:R-:W3:Y:S04]  /*11b50*/  LDL.LU R10, [R1+0x5d4] ;  /* 0x0005d400010a7983 */ /* 0x001ee80000300800 */
        /* <DEDUP_REMOVED lines=22> */
[----:B--2---:R-:W-:-:S03]  /*11cc0*/  IADD3 R0, P4, R0, R29, RZ ;  /* 0x0000001d00007210 */ /* 0x004fc60007f9e0ff */
[----:B------:R-:W2:Y:S04]  /*11cd0*/  LDL.LU R8, [R1+0x598] ;  /* 0x0005980001087983 */ /* 0x000ea80000300800 */
[----:B------:R-:W2:Y:S04]  /*11ce0*/  LDL.LU R13, [R1+0x56c] ;  /* 0x00056c00010d7983 */ /* 0x000ea80000300800 */
[----:B------:R-:W2:Y:S04]  /*11cf0*/  LDL.LU R12, [R1+0x590] ;  /* 0x00059000010c7983 */ /* 0x000ea80000300800 */
[----:B------:R-:W2:Y:S04]  /*11d00*/  LDL.LU R28, [R1+0x564] ;  /* 0x00056400011c7983 */ /* 0x000ea80000300800 */
[----:B------:R0:W-:Y:S04]  /*11d10*/  STL [R1+0x5dc], R0 ;  /* 0x0005dc0001007387 */ /* 0x0001e80000100800 */
[----:B0-----:R-:W3:Y:S04]  /*11d20*/  LDL.LU R0, [R1+0x88c] ;  /* 0x00088c0001007983 */ /* 0x001ee80000300800 */
[----:B------:R-:W3:Y:S02]  /*11d30*/  LDL.LU R29, [R1+0x600] ;  /* 0x00060000011d7983 */ /* 0x000ee40000300800 */
[----:B---3--:R-:W-:-:S05]  /*11d40*/  IMAD.X R29, R29, 0x1, R0, P5 ;  /* 0x000000011d1d7824 */ /* 0x008fca00028e0600 */
[----:B------:R0:W-:Y:S02]  /*11d50*/  STL [R1+0x600], R29 ;  /* 0x0006001d01007387 */ /* 0x0001e40000100800 */
[----:B0-----:R-:W0:Y:S02]  /*11d60*/  LDC R29, c[0x0][0x238] ;  /* 0x00008e00ff1d7b82 */ /* 0x001e240000000800 */
[----:B0-----:R-:W-:-:S04]  /*11d70*/  IMAD.SHL.U32 R29, R29, 0x40, RZ ;  /* 0x000000401d1d7824 */ /* 0x001fc800078e00ff */
[----:B------:R-:W-:-:S05]  /*11d80*/  IMAD.SHL.U32 R29, R29, 0x2, RZ ;  /* 0x000000021d1d7824 */ /* 0x000fca00078e00ff */
[----:B------:R-:W-:-:S05]  /*11d90*/  IADD3 R10, P5, R10, R29, RZ ;  /* 0x0000001d0a0a7210 */ /* 0x000fca0007fbe0ff */
[----:B------:R0:W-:Y:S04]  /*11da0*/  STL [R1+0x5d4], R10 ;  /* 0x0005d40a01007387 */ /* 0x0001e80000100800 */
[----:B0-----:R-:W3:Y:S04]  /*11db0*/  LDL.LU R10, [R1+0x888] ;  /* 0x00088800010a7983 */ /* 0x001ee80000300800 */
[----:B------:R-:W2:Y:S01]  /*11dc0*/  LDL.LU R29, [R1+0x5f8] ;  /* 0x0005f800011d7983 */ /* 0x000ea20000300800 */
[--C-:B----4-:R-:W-:Y:S02]  /*11dd0*/  IMAD.X R24, R24, 0x1, R0.reuse, P1 ;  /* 0x0000000118187824 */ /* 0x110fe400008e0600 */
[----:B------:R-:W-:-:S02]  /*11de0*/  IMAD.X R26, R26, 0x1, R0, P2 ;  /* 0x000000011a1a7824 */ /* 0x000fc400010e0600 */
[--C-:B------:R-:W-:Y:S02]  /*11df0*/  IMAD.X R14, R14, 0x1, R0.reuse, P3 ;  /* 0x000000010e0e7824 */ /* 0x100fe400018e0600 */
[--C-:B------:R-:W-:Y:S02]  /*11e00*/  IMAD.X R5, R5, 0x1, R0.reuse, P4 ;  /* 0x0000000105057824 */ /* 0x100fe400020e0600 */
[--C-:B------:R-:W-:Y:S02]  /*11e10*/  IMAD.X R4, R4, 0x1, R0.reuse, P5 ;  /* 0x0000000104047824 */ /* 0x100fe400028e0600 */
[----:B--2---:R-:W-:-:S05]  /*11e20*/  IMAD.X R29, R29, 0x1, R0, P6 ;  /* 0x000000011d1d7824 */ /* 0x004fca00030e0600 */
[----:B------:R0:W-:Y:S02]  /*11e30*/  STL [R1+0x5f8], R29 ;  /* 0x0005f81d01007387 */ /* 0x0001e40000100800 */
[----:B0-----:R-:W0:Y:S02]  /*11e40*/  LDC R29, c[0x0][0x238] ;  /* 0x00008e00ff1d7b82 */ /* 0x001e240000000800 */
[----:B0-----:R-:W-:-:S04]  /*11e50*/  IMAD.SHL.U32 R29, R29, 0x40, RZ ;  /* 0x000000401d1d7824 */ /* 0x001fc800078e00ff */
[----:B------:R-:W-:-:S05]  /*11e60*/  IMAD.SHL.U32 R29, R29, 0x2, RZ ;  /* 0x000000021d1d7824 */ /* 0x000fca00078e00ff */
[-C--:B---3--:R-:W-:Y:S02]  /*11e70*/  IADD3 R10, P6, R10, R29.reuse, RZ ;  /* 0x0000001d0a0a7210 */ /* 0x088fe40007fde0ff */
        /* <DEDUP_REMOVED lines=523> */
[--C-:B------:R-:W-:Y:S01]  /*13f30*/  IMAD.X R23, R23, 0x1, R0.reuse, P3 ;  /* 0x0000000117177824 */ /* 0x100fe200018e0600 */
[----:B------:R-:W-:Y:S01]  /*13f40*/  IADD3 R19, P3, R19, UR7, RZ ;  /* 0x0000000713137c10 */ /* 0x000fe2000ff7e0ff */
[--C-:B------:R-:W-:Y:S01]  /*13f50*/  IMAD.X R18, R18, 0x1, R0.reuse, P4 ;  /* 0x0000000112127824 */ /* 0x100fe200020e0600 */
[----:B------:R-:W-:Y:S01]  /*13f60*/  IADD3 R17, P4, R17, UR7, RZ ;  /* 0x0000000711117c10 */ /* 0x000fe2000ff9e0ff */
[--C-:B------:R-:W-:Y:S01]  /*13f70*/  IMAD.X R9, R9, 0x1, R0.reuse, P5 ;  /* 0x0000000109097824 */ /* 0x100fe200028e0600 */
[----:B------:R-:W-:Y:S01]  /*13f80*/  IADD3 R8, P5, R8, UR7, RZ ;  /* 0x0000000708087c10 */ /* 0x000fe2000ffbe0ff */
        /* <DEDUP_REMOVED lines=28> */
[----:B------:R-:W-:-:S03]  /*14150*/  IADD3 R12, P6, R12, UR7, RZ ;  /* 0x000000070c0c7c10 */ /* 0x000fc6000ffde0ff */
        /* <DEDUP_REMOVED lines=33> */
[----:B--2---:R-:W-:-:S03]  /*14370*/  IADD3 R0, P1, R0, UR7, RZ ;  /* 0x0000000700007c10 */ /* 0x004fc6000ff3e0ff */
[----:B------:R-:W2:Y:S04]  /*14380*/  LDL.LU R8, [R1+0x744] ;  /* 0x0007440001087983 */ /* 0x000ea80000300800 */
[----:B------:R-:W2:Y:S04]  /*14390*/  LDL.LU R13, [R1+0x768] ;  /* 0x00076800010d7983 */ /* 0x000ea80000300800 */
[----:B------:R-:W2:Y:S04]  /*143a0*/  LDL.LU R12, [R1+0x73c] ;  /* 0x00073c00010c7983 */ /* 0x000ea80000300800 */
[----:B------:R-:W2:Y:S04]  /*143b0*/  LDL.LU R28, [R1+0x760] ;  /* 0x00076000011c7983 */ /* 0x000ea80000300800 */
[----:B------:R0:W-:Y:S04]  /*143c0*/  STL [R1+0x7a4], R0 ;  /* 0x0007a40001007387 */ /* 0x0001e80000100800 */
[----:B0-----:R-:W3:Y:S02]  /*143d0*/  LDL.LU R0, [R1+0x85c] ;  /* 0x00085c0001007983 */ /* 0x001ee40000300800 */
[----:B---3--:R-:W-:-:S05]  /*143e0*/  IMAD.X R29, R29, 0x1, R0, P2 ;  /* 0x000000011d1d7824 */ /* 0x008fca00010e0600 */
[----:B------:R0:W-:Y:S04]  /*143f0*/  STL [R1+0x318], R29 ;  /* 0x0003181d01007387 */ /* 0x0001e80000100800 */
[----:B0-----:R-:W3:Y:S01]  /*14400*/  LDL.LU R29, [R1+0x858] ;  /* 0x00085800011d7983 */ /* 0x001ee20000300800 */
[----:B----4-:R-:W-:Y:S02]  /*14410*/  IADD3.X R10, R10, UR6, RZ, P3, !PT ;  /* 0x000000060a0a7c10 */ /* 0x010fe40009ffe4ff */
[----:B------:R-:W-:Y:S02]  /*14420*/  IADD3 R24, P3, R24, UR7, RZ ;  /* 0x0000000718187c10 */ /* 0x000fe4000ff7e0ff */
[----:B------:R-:W-:Y:S01]  /*14430*/  IADD3.X R25, R25, UR6, RZ, P4, !PT ;  /* 0x0000000619197c10 */ /* 0x000fe2000a7fe4ff */
[----:B------:R0:W-:Y:S01]  /*14440*/  STL [R1+0x84c], R0 ;  /* 0x00084c0001007387 */ /* 0x0001e20000100800 */
[----:B------:R-:W-:-:S02]  /*14450*/  IADD3 R26, P4, R26, UR7, RZ ;  /* 0x000000071a1a7c10 */ /* 0x000fc4000ff9e0ff */
[----:B------:R-:W-:Y:S02]  /*14460*/  IADD3.X R27, R27, UR6, RZ, P5, !PT ;  /* 0x000000061b1b7c10 */ /* 0x000fe4000affe4ff */
[----:B------:R-:W-:Y:S02]  /*14470*/  IADD3 R14, P5, R14, UR7, RZ ;  /* 0x000000070e0e7c10 */ /* 0x000fe4000ffbe0ff */
[----:B------:R-:W-:Y:S02]  /*14480*/  IADD3.X R15, R15, UR6, RZ, P6, !PT ;  /* 0x000000060f0f7c10 */ /* 0x000fe4000b7fe4ff */
[----:B------:R-:W-:Y:S02]  /*14490*/  IADD3 R5, P6, R5, UR7, RZ ;  /* 0x0000000705057c10 */ /* 0x000fe4000ffde0ff */
[----:B------:R-:W-:Y:S02]  /*144a0*/  IADD3.X R2, R2, UR6, RZ, P1, !PT ;  /* 0x0000000602027c10 */ /* 0x000fe40008ffe4ff */
        /* <DEDUP_REMOVED lines=11> */
[----:B---3--:R-:W-:-:S05]  /*14560*/  IADD3 R29, P2, R29, UR7, RZ ;  /* 0x000000071d1d7c10 */ /* 0x008fca000ff5e0ff */
[----:B------:R-:W-:Y:S04]  /*14570*/  STL [R1+0x7a0], R29 ;  /* 0x0007a01d01007387 */ /* 0x000fe80000100800 */
[----:B------:R-:W-:Y:S04]  /*14580*/  STL [R1+0x310], R10 ;  /* 0x0003100a01007387 */ /* 0x000fe80000100800 */
[----:B------:R-:W-:Y:S04]  /*14590*/  STL [R1+0x79c], R24 ;  /* 0x00079c1801007387 */ /* 0x000fe80000100800 */
[----:B------:R-:W-:Y:S04]  /*145a0*/  STL [R1+0x30c], R25 ;  /* 0x00030c1901007387 */ /* 0x000fe80000100800 */
[----:B------:R-:W-:Y:S04]  /*145b0*/  STL [R1+0x794], R26 ;  /* 0x0007941a01007387 */ /* 0x000fe80000100800 */
[----:B------:R-:W-:Y:S04]  /*145c0*/  STL [R1+0x308], R27 ;  /* 0x0003081b01007387 */ /* 0x000fe80000100800 */
[----:B------:R-:W-:Y:S01]  /*145d0*/  STL [R1+0x78c], R14 ;  /* 0x00078c0e01007387 */ /* 0x000fe20000100800 */
[----:B------:R-:W-:-:S03]  /*145e0*/  IADD3.X R3, R3, UR6, RZ, P2, !PT ;  /* 0x0000000603037c10 */ /* 0x000fc600097fe4ff */
[----:B------:R-:W-:Y:S01]  /*145f0*/  STL [R1+0x304], R15 ;  /* 0x0003040f01007387 */ /* 0x000fe20000100800 */
[----:B------:R-:W-:-:S03]  /*14600*/  IADD3 R11, P2, R11, UR7, RZ ;  /* 0x000000070b0b7c10 */ /* 0x000fc6000ff5e0ff */
        /* <DEDUP_REMOVED lines=13> */
[----:B--2---:R-:W-:-:S03]  /*146e0*/  IADD3 R8, P2, R8, UR7, RZ ;  /* 0x0000000708087c10 */ /* 0x004fc6000ff5e0ff */
[----:B------:R-:W-:Y:S04]  /*146f0*/  STL [R1+0x754], R19 ;  /* 0x0007541301007387 */ /* 0x000fe80000100800 */
[----:B------:R-:W-:Y:S04]  /*14700*/  STL [R1+0x778], R18 ;  /* 0x0007781201007387 */ /* 0x000fe80000100800 */
[----:B------:R-:W-:Y:S04]  /*14710*/  STL [R1+0x74c], R17 ;  /* 0x00074c1101007387 */ /* 0x000fe80000100800 */
[----:B------:R-:W-:Y:S04]  /*14720*/  STL [R1+0x770], R9 ;  /* 0x0007700901007387 */ /* 0x000fe80000100800 */
[----:B------:R-:W-:Y:S04]  /*14730*/  STL [R1+0x744], R8 ;  /* 0x0007440801007387 */ /* 0x000fe80000100800 */
[----:B0-----:R-:W2:Y:S01]  /*14740*/  LDL.LU R0, [R1+0x72c] ;  /* 0x00072c0001007983 */ /* 0x001ea20000300800 */
[----:B------:R-:W-:-:S02]  /*14750*/  IADD3.X R13, R13, UR6, RZ, P3, !PT ;  /* 0x000000060d0d7c10 */ /* 0x000fc40009ffe4ff */
[----:B------:R-:W-:-:S03]  /*14760*/  IADD3 R12, P3, R12, UR7, RZ ;  /* 0x000000070c0c7c10 */ /* 0x000fc6000ff7e0ff */
[----:B------:R-:W-:Y:S04]  /*14770*/  STL [R1+0x768], R13 ;  /* 0x0007680d01007387 */ /* 0x000fe80000100800 */
[----:B--2---:R0:W-:Y:S04]  /*14780*/  STL [R1+0x850], R0 ;  /* 0x0008500001007387 */ /* 0x0041e80000100800 */
[----:B------:R-:W-:Y:S04]  /*14790*/  STL [R1+0x73c], R12 ;  /* 0x00073c0c01007387 */ /* 0x000fe80000100800 */
[----:B0-----:R-:W2:Y:S01]  /*147a0*/  LDL.LU R0, [R1+0x758] ;  /* 0x0007580001007983 */ /* 0x001ea20000300800 */
[----:B------:R-:W-:-:S05]  /*147b0*/  IADD3.X R28, R28, UR6, RZ, P4, !PT ;  /* 0x000000061c1c7c10 */ /* 0x000fca000a7fe4ff */
[----:B------:R-:W-:Y:S04]  /*147c0*/  STL [R1+0x760], R28 ;  /* 0x0007601c01007387 */ /* 0x000fe80000100800 */
[----:B--2---:R0:W-:Y:S04]  /*147d0*/  STL [R1+0x854], R0 ;  /* 0x0008540001007387 */ /* 0x0041e80000100800 */
[----:B0-----:R-:W2:Y:S04]  /*147e0*/  LDL.LU R0, [R1+0x734] ;  /* 0x0007340001007983 */ /* 0x001ea80000300800 */
[----:B------:R-:W3:Y:S04]  /*147f0*/  LDL.LU R10, [R1+0x750] ;  /* 0x00075000010a7983 */ /* 0x000ee80000300800 */
        /* <DEDUP_REMOVED lines=27> */
[----:B--2---:R-:W-:-:S05]  /*149b0*/  IADD3 R0, P4, R0, UR7, RZ ;  /* 0x0000000700007c10 */ /* 0x004fca000ff9e0ff */
[----:B------:R0:W-:Y:S04]  /*149c0*/  STL [R1+0x734], R0 ;  /* 0x0007340001007387 */ /* 0x0001e80000100800 */
[----:B0-----:R-:W2:Y:S02]  /*149d0*/  LDL.LU R0, [R1+0x854] ;  /* 0x0008540001007983 */ /* 0x001ea40000300800 */
[----:B--2---:R-:W-:-:S05]  /*149e0*/  IADD3.X R0, R0, UR6, RZ, P5, !PT ;  /* 0x0000000600007c10 */ /* 0x004fca000affe4ff */
[----:B------:R0:W-:Y:S04]  /*149f0*/  STL [R1+0x758], R0 ;  /* 0x0007580001007387 */ /* 0x0001e80000100800 */
[----:B0-----:R-:W2:Y:S01]  /*14a00*/  LDL.LU R0, [R1+0x850] ;  /* 0x0008500001007983 */ /* 0x001ea20000300800 */
[----:B---3--:R-:W-:Y:S02]  /*14a10*/  IADD3.X R10, R10, UR6, RZ, P6, !PT ;  /* 0x000000060a0a7c10 */ /* 0x008fe4000b7fe4ff */
[----:B----4-:R-:W-:Y:S02]  /*14a20*/  IADD3 R5, P6, R5, UR7, RZ ;  /* 0x0000000705057c10 */ /* 0x010fe4000ffde0ff */
[----:B------:R-:W-:Y:S02]  /*14a30*/  IADD3.X R2, R2, UR6, RZ, P1, !PT ;  /* 0x0000000602027c10 */ /* 0x000fe40008ffe4ff */
[----:B------:R-:W-:-:S02]  /*14a40*/  IADD3 R4, P1, R4, UR7, RZ ;  /* 0x0000000704047c10 */ /* 0x000fc4000ff3e0ff */
[----:B------:R-:W-:Y:S02]  /*14a50*/  IADD3.X R3, R3, UR6, RZ, P2, !PT ;  /* 0x0000000603037c10 */ /* 0x000fe400097fe4ff */
[----:B------:R-:W-:Y:S02]  /*14a60*/  IADD3 R16, P2, R16, UR7, RZ ;  /* 0x0000000710107c10 */ /* 0x000fe4000ff5e0ff */
[----:B------:R-:W-:Y:S02]  /*14a70*/  IADD3.X R18, R18, UR6, RZ, P3, !PT ;  /* 0x0000000612127c10 */ /* 0x000fe40009ffe4ff */
[----:B------:R-:W-:Y:S02]  /*14a80*/  IADD3 R19, P3, R19, UR7, RZ ;  /* 0x0000000713137c10 */ /* 0x000fe4000ff7e0ff */
[----:B--2---:R-:W-:-:S05]  /*14a90*/  IADD3 R0, P5, R0, UR7, RZ ;  /* 0x0000000700007c10 */ /* 0x004fca000ffbe0ff */
[----:B------:R0:W-:Y:S04]  /*14aa0*/  STL [R1+0x72c], R0 ;  /* 0x00072c0001007387 */ /* 0x0001e80000100800 */
[----:B0-----:R0:W5:Y:S04]  /*14ab0*/  LDL.LU R0, [R1+0x84c] ;  /* 0x00084c0001007983 */ /* 0x0011680000300800 */
[----:B------:R1:W-:Y:S04]  /*14ac0*/  STL [R1+0x750], R10 ;  /* 0x0007500a01007387 */ /* 0x0003e80000100800 */
[----:B-1----:R0:W5:Y:S04]  /*14ad0*/  LDL.LU R10, [R1+0x848] ;  /* 0x00084800010a7983 */ /* 0x0021680000300800 */
[----:B------:R1:W-:Y:S04]  /*14ae0*/  STL [R1+0x724], R5 ;  /* 0x0007240501007387 */ /* 0x0003e80000100800 */
[----:B-1----:R-:W2:Y:S04]  /*14af0*/  LDL.LU R5, [R1+0x844] ;  /* 0x0008440001057983 */ /* 0x002ea80000300800 */
[----:B------:R1:W-:Y:S04]  /*14b00*/  STL [R1+0x748], R2 ;  /* 0x0007480201007387 */ /* 0x0003e80000100800 */
[----:B-1----:R-:W3:Y:S04]  /*14b10*/  LDL.LU R2, [R1+0x840] ;  /* 0x0008400001027983 */ /* 0x002ee80000300800 */
[----:B------:R1:W-:Y:S04]  /*14b20*/  STL [R1+0x7b8], R4 ;  /* 0x0007b80401007387 */ /* 0x0003e80000100800 */
[----:B-1----:R-:W4:Y:S04]  /*14b30*/  LDL.LU R4, [R1+0x83c] ;  /* 0x00083c0001047983 */ /* 0x002f280000300800 */
[----:B------:R1:W-:Y:S04]  /*14b40*/  STL [R1+0x740], R3 ;  /* 0x0007400301007387 */ /* 0x0003e80000100800 */
[----:B-1----:R-:W2:Y:S04]  /*14b50*/  LDL.LU R3, [R1+0x838] ;  /* 0x0008380001037983 */ /* 0x002ea80000300800 */
[----:B------:R1:W-:Y:S01]  /*14b60*/  STL [R1+0x7c0], R16 ;  /* 0x0007c01001007387 */ /* 0x0003e20000100800 */
[----:B------:R-:W-:-:S02]  /*14b70*/  IADD3.X R8, R8, UR6, RZ, P4, !PT ;  /* 0x0000000608087c10 */ /* 0x000fc4000a7fe4ff */
[----:B------:R-:W-:Y:S02]  /*14b80*/  IADD3 R9, P4, R9, UR7, RZ ;  /* 0x0000000709097c10 */ /* 0x000fe4000ff9e0ff */
[----:B------:R-:W-:Y:S02]  /*14b90*/  IADD3.X R12, R12, UR6, RZ, P5, !PT ;  /* 0x000000060c0c7c10 */ /* 0x000fe4000affe4ff */
[----:B------:R-:W-:Y:S01]  /*14ba0*/  IADD3 R13, P5, R13, UR7, RZ ;  /* 0x000000070d0d7c10 */ /* 0x000fe2000ffbe0ff */
[----:B-1----:R0:W5:Y:S04]  /*14bb0*/  LDL.LU R16, [R1+0x834] ;  /* 0x0008340001107983 */ /* 0x0021680000300800 */
[----:B------:R1:W-:Y:S01]  /*14bc0*/  STL [R1+0x738], R18 ;  /* 0x0007381201007387 */ /* 0x0003e20000100800 */
[----:B------:R-:W-:-:S02]  /*14bd0*/  IADD3.X R29, R29, UR6, RZ, P6, !PT ;  /* 0x000000061d1d7c10 */ /* 0x000fc4000b7fe4ff */
[----:B------:R-:W-:Y:S01]  /*14be0*/  IADD3 R28, P6, R28, UR7, RZ ;  /* 0x000000071c1c7c10 */ /* 0x000fe2000ffde0ff */
[----:B-1----:R0:W5:Y:S04]  /*14bf0*/  LDL.LU R18, [R1+0x830] ;  /* 0x0008300001127983 */ /* 0x0021680000300800 */
[----:B------:R1:W-:Y:S01]  /*14c00*/  STL [R1+0x7c8], R19 ;  /* 0x0007c81301007387 */ /* 0x0003e20000100800 */
        /* <DEDUP_REMOVED lines=16> */
[----:B------:R-:W-:-:S03]  /*14d10*/  IADD3.X R7, R7, UR6, RZ, P5, !PT ;  /* 0x0000000607077c10 */ /* 0x000fc6000affe4ff */
[----:B-1----:R0:W5:Y:S04]  /*14d20*/  LDL.LU R13, [R1+0x81c] ;  /* 0x00081c00010d7983 */ /* 0x0021680000300800 */
[----:B------:R1:W-:Y:S04]  /*14d30*/  STL [R1+0x720], R29 ;  /* 0x0007201d01007387 */ /* 0x0003e80000100800 */
[----:B------:R0:W-:Y:S04]  /*14d40*/  STL [R1+0x7e4], R28 ;  /* 0x0007e41c01007387 */ /* 0x0001e80000100800 */
[----:B------:R-:W-:Y:S04]  /*14d50*/  STL [R1+0x71c], R24 ;  /* 0x00071c1801007387 */ /* 0x000fe80000100800 */
[----:B------:R-:W-:Y:S04]  /*14d60*/  STL [R1+0x7e0], R25 ;  /* 0x0007e01901007387 */ /* 0x000fe80000100800 */
[----:B------:R-:W-:Y:S04]  /*14d70*/  STL [R1+0x718], R26 ;  /* 0x0007181a01007387 */ /* 0x000fe80000100800 */
[----:B------:R-:W-:Y:S04]  /*14d80*/  STL [R1+0x7dc], R27 ;  /* 0x0007dc1b01007387 */ /* 0x000fe80000100800 */
[----:B------:R-:W-:Y:S01]  /*14d90*/  STL [R1+0x714], R14 ;  /* 0x0007140e01007387 */ /* 0x000fe20000100800 */
[----:B------:R-:W-:-:S02]  /*14da0*/  IADD3.X R20, R20, UR6, RZ, P6, !PT ;  /* 0x0000000614147c10 */ /* 0x000fc4000b7fe4ff */
[----:B------:R-:W-:Y:S02]  /*14db0*/  IADD3.X R21, R21, UR6, RZ, P1, !PT ;  /* 0x0000000615157c10 */ /* 0x000fe40008ffe4ff */
[----:B------:R-:W-:Y:S01]  /*14dc0*/  IADD3.X R22, R22, UR6, RZ, P2, !PT ;  /* 0x0000000616167c10 */ /* 0x000fe200097fe4ff */
[----:B-1----:R-:W1:Y:S01]  /*14dd0*/  LDC R29, c[0x0][0x238] ;  /* 0x00008e00ff1d7b82 */ /* 0x002e620000000800 */
[----:B0-----:R-:W0:Y:S01]  /*14de0*/  S2R R28, SR_TID.X ;  /* 0x00000000001c7919 */ /* 0x001e220000002100 */
[----:B------:R-:W-:Y:S04]  /*14df0*/  STL [R1+0x7d8], R15 ;  /* 0x0007d80f01007387 */ /* 0x000fe80000100800 */
[----:B------:R-:W-:Y:S04]  /*14e00*/  STL [R1+0x710], R11 ;  /* 0x0007100b01007387 */ /* 0x000fe80000100800 */
[----:B------:R-:W-:Y:S04]  /*14e10*/  STL [R1+0x7d4], R6 ;  /* 0x0007d40601007387 */ /* 0x000fe80000100800 */
[----:B------:R3:W-:Y:S01]  /*14e20*/  STL [R1+0x70c], R7 ;  /* 0x00070c0701007387 */ /* 0x0007e20000100800 */
[----:B------:R-:W-:-:S03]  /*14e30*/  IADD3.X R23, R23, UR6, RZ, P3, !PT ;  /* 0x0000000617177c10 */ /* 0x000fc60009ffe4ff */
[----:B------:R0:W-:Y:S01]  /*14e40*/  STL [R1+0x708], R20 ;  /* 0x0007081401007387 */ /* 0x0001e20000100800 */
[----:B------:R-:W-:-:S03]  /*14e50*/  IADD3.X R17, R17, UR6, RZ, P4, !PT ;  /* 0x0000000611117c10 */ /* 0x000fc6000a7fe4ff */
[----:B------:R0:W-:Y:S04]  /*14e60*/  STL [R1+0x7b4], R21 ;  /* 0x0007b41501007387 */ /* 0x0001e80000100800 */
[----:B------:R0:W-:Y:S04]  /*14e70*/  STL [R1+0x7bc], R22 ;  /* 0x0007bc1601007387 */ /* 0x0001e80000100800 */
[----:B------:R0:W-:Y:S01]  /*14e80*/  STL [R1+0x7c4], R23 ;  /* 0x0007c41701007387 */ /* 0x0001e20000100800 */
[----:B-1----:R-:W-:-:S04]  /*14e90*/  IMAD.SHL.U32 R29, R29, 0x40, RZ ;  /* 0x000000401d1d7824 */ /* 0x002fc800078e00ff */
[----:B------:R-:W-:Y:S01]  /*14ea0*/  IMAD.SHL.U32 R29, R29, 0x2, RZ ;  /* 0x000000021d1d7824 */ /* 0x000fe200078e00ff */
[----:B0-----:R-:W-:-:S05]  /*14eb0*/  LOP3.LUT R28, R28, 0x3f, RZ, 0xc0, !PT ;  /* 0x0000003f1c1c7812 */ /* 0x001fca00078ec0ff */
[----:B------:R-:W-:Y:S02]  /*14ec0*/  IMAD.SHL.U32 R28, R28, 0x2, RZ ;  /* 0x000000021c1c7824 */ /* 0x000fe400078e00ff */
[----:B---3--:R-:W-:Y:S02]  /*14ed0*/  IMAD.MOV.U32 R7, RZ, RZ, R2 ;  /* 0x000000ffff077224 */ /* 0x008fe400078e0002 */
[----:B----4-:R-:W-:Y:S02]  /*14ee0*/  IMAD.MOV.U32 R2, RZ, RZ, R4 ;  /* 0x000000ffff027224 */ /* 0x010fe400078e0004 */
[----:B--2---:R-:W-:Y:S02]  /*14ef0*/  IMAD.MOV.U32 R6, RZ, RZ, R3 ;  /* 0x000000ffff067224 */ /* 0x004fe400078e0003 */
[----:B------:R-:W-:-:S05]  /*14f00*/  IMAD.MOV.U32 R3, RZ, RZ, R5 ;  /* 0x000000ffff037224 */ /* 0x000fca00078e0005 */
[----:B------:R0:W-:Y:S04]  /*14f10*/  STL.64 [R1+0x210], R2 ;  /* 0x0002100201007387 */ /* 0x0001e80000100a00 */
[----:B------:R0:W-:Y:S04]  /*14f20*/  STL [R1+0x7cc], R17 ;  /* 0x0007cc1101007387 */ /* 0x0001e80000100800 */
[----:B------:R0:W-:Y:S01]  /*14f30*/  STL.64 [R1+0x218], R6 ;  /* 0x0002180601007387 */ /* 0x0001e20000100a00 */
[----:B------:R-:W-:Y:S05]  /*14f40*/  @P0 BRA `(.L_x_1) ;  /* 0xffffff0800e80947 */ /* 0x000fea000383ffff */
[----:B0-----:R-:W2:Y:S04]  /*14f50*/  LDL.LU R7, [R1+0xc8] ;  /* 0x0000c80001077983 */ /* 0x001ea80000300800 */
[----:B--2---:R0:W-:Y:S04]  /*14f60*/  STL [R1+0x888], R7 ;  /* 0x0008880701007387 */ /* 0x0041e80000100800 */
[----:B0-----:R-:W2:Y:S04]  /*14f70*/  LDL.LU R7, [R1+0xe4] ;  /* 0x0000e40001077983 */ /* 0x001ea80000300800 */
[----:B--2---:R0:W-:Y:S04]  /*14f80*/  STL [R1+0x890], R7 ;  /* 0x0008900701007387 */ /* 0x0041e80000100800 */
[----:B0-----:R-:W2:Y:S04]  /*14f90*/  LDL.LU R7, [R1+0xec] ;  /* 0x0000ec0001077983 */ /* 0x001ea80000300800 */
[----:B--2---:R0:W-:Y:S04]  /*14fa0*/  STL [R1+0x898], R7 ;  /* 0x0008980701007387 */ /* 0x0041e80000100800 */
[----:B0-----:R-:W2:Y:S04]  /*14fb0*/  LDL.LU R7, [R1+0xc4] ;  /* 0x0000c40001077983 */ /* 0x001ea80000300800 */
[----:B--2---:R0:W-:Y:S04]  /*14fc0*/  STL [R1+0x8a0], R7 ;  /* 0x0008a00701007387 */ /* 0x0041e80000100800 */
[----:B------:R-:W2:Y:S01]  /*14fd0*/  LDL.LU R6, [R1+0xc0] ;  /* 0x0000c00001067983 */ /* 0x000ea20000300800 */
[----:B0----5:R-:W-:-:S03]  /*14fe0*/  IMAD.MOV.U32 R7, RZ, RZ, R16 ;  /* 0x000000ffff077224 */ /* 0x021fc600078e0010 */
[----:B--2---:R0:W-:Y:S04]  /*14ff0*/  STL [R1+0x884], R6 ;  /* 0x0008840601007387 */ /* 0x0041e80000100800 */
[----:B0-----:R-:W2:Y:S04]  /*15000*/  LDL.LU R6, [R1+0x18] ;  /* 0x0000180001067983 */ /* 0x001ea80000300800 */
[----:B--2---:R0:W-:Y:S04]  /*15010*/  STL [R1+0x88c], R6 ;  /* 0x00088c0601007387 */ /* 0x0041e80000100800 */
[----:B0-----:R-:W2:Y:S04]  /*15020*/  LDL.LU R6, [R1+0xd4] ;  /* 0x0000d40001067983 */ /* 0x001ea80000300800 */
[----:B--2---:R0:W-:Y:S04]  /*15030*/  STL [R1+0x894], R6 ;  /* 0x0008940601007387 */ /* 0x0041e80000100800 */
[----:B0-----:R-:W2:Y:S04]  /*15040*/  LDL.LU R6, [R1+0xdc] ;  /* 0x0000dc0001067983 */ /* 0x001ea80000300800 */
[----:B--2---:R0:W-:Y:S04]  /*15050*/  STL [R1+0x89c], R6 ;  /* 0x00089c0601007387 */ /* 0x0041e80000100800 */
[----:B0-----:R-:W2:Y:S04]  /*15060*/  LDL.LU R6, [R1+0x14] ;  /* 0x0000140001067983 */ /* 0x001ea80000300800 */
[----:B--2---:R-:W-:Y:S04]  /*15070*/  STL [R1+0x8a4], R6 ;  /* 0x0008a40601007387 */ /* 0x004fe80000100800 */
[----:B------:R-:W2:Y:S04]  /*15080*/  LDL.LU R5, [R1+0xe8] ;  /* 0x0000e80001057983 */ /* 0x000ea80000300800 */
[----:B--2---:R0:W-:Y:S04]  /*15090*/  STL [R1+0x880], R5 ;  /* 0x0008800501007387 */ /* 0x0041e80000100800 */
[----:B0-----:R-:W2:Y:S04]  /*150a0*/  LDL.LU R5, [R1+0x10] ;  /* 0x0000100001057983 */ /* 0x001ea80000300800 */
[----:B------:R-:W3:Y:S04]  /*150b0*/  LDL.LU R4, [R1+0xe0] ;  /* 0x0000e00001047983 */ /* 0x000ee80000300800 */
[----:B---3--:R0:W-:Y:S04]  /*150c0*/  STL [R1+0x87c], R4 ;  /* 0x00087c0401007387 */ /* 0x0081e80000100800 */
[----:B0-----:R-:W3:Y:S04]  /*150d0*/  LDL.LU R4, [R1+0xd8] ;  /* 0x0000d80001047983 */ /* 0x001ee80000300800 */
[----:B------:R-:W4:Y:S04]  /*150e0*/  LDL.LU R11, [R1+0xf8] ;  /* 0x0000f800010b7983 */ /* 0x000f280000300800 */
[----:B----4-:R0:W-:Y:S04]  /*150f0*/  STL [R1+0x858], R11 ;  /* 0x0008580b01007387 */ /* 0x0101e80000100800 */
[----:B0-----:R-:W4:Y:S04]  /*15100*/  LDL.LU R11, [R1+0x124] ;  /* 0x00012400010b7983 */ /* 0x001f280000300800 */
        /* <DEDUP_REMOVED lines=8> */
[----:B------:R0:W-:Y:S04]  /*15190*/  STL [R1+0x850], R9 ;  /* 0x0008500901007387 */ /* 0x0001e80000100800 */
        /* <DEDUP_REMOVED lines=8> */
[----:B0-----:R-:W2:Y:S01]  /*15220*/  LDL.LU R9, [R1+0xb4] ;  /* 0x0000b40001097983 */ /* 0x001ea20000300800 */
[----:B------:R-:W-:-:S03]  /*15230*/  IMAD.MOV.U32 R6, RZ, RZ, R10 ;  /* 0x000000ffff067224 */ /* 0x000fc600078e000a */
[----:B--2---:R0:W-:Y:S04]  /*15240*/  STL [R1+0x874], R9 ;  /* 0x0008740901007387 */ /* 0x0041e80000100800 */
[----:B0-----:R-:W2:Y:S04]  /*15250*/  LDL.LU R9, [R1+0xbc] ;  /* 0x0000bc0001097983 */ /* 0x001ea80000300800 */
[----:B------:R-:W2:Y:S04]  /*15260*/  LDL.LU R10, [R1+0xf0] ;  /* 0x0000f000010a7983 */ /* 0x000ea80000300800 */
[----:B------:R0:W-:Y:S04]  /*15270*/  STL [R1+0x84c], R8 ;  /* 0x00084c0801007387 */ /* 0x0001e80000100800 */
[----:B0-----:R-:W2:Y:S04]  /*15280*/  LDL.LU R8, [R1+0x108] ;  /* 0x0001080001087983 */ /* 0x001ea80000300800 */
[----:B------:R-:W3:Y:S04]  /*15290*/  LDL.LU R15, [R1+0x11c] ;  /* 0x00011c00010f7983 */ /* 0x000ee80000300800 */
[----:B---3--:R0:W-:Y:S04]  /*152a0*/  STL [R1+0x848], R15 ;  /* 0x0008480f01007387 */ /* 0x0081e80000100800 */
[----:B0-----:R-:W3:Y:S04]  /*152b0*/  LDL.LU R15, [R1+0x100] ;  /* 0x00010000010f7983 */ /* 0x001ee80000300800 */
[----:B------:R0:W-:Y:S04]  /*152c0*/  STL [R1+0x840], R13 ;  /* 0x0008400d01007387 */ /* 0x0001e80000100800 */
[----:B0-----:R-:W4:Y:S04]  /*152d0*/  LDL.LU R13, [R1+0x134] ;  /* 0x00013400010d7983 */ /* 0x001f280000300800 */
[----:B----4-:R0:W-:Y:S04]  /*152e0*/  STL [R1+0x844], R13 ;  /* 0x0008440d01007387 */ /* 0x0101e80000100800 */
[----:B0-----:R-:W4:Y:S04]  /*152f0*/  LDL.LU R13, [R1+0x13c] ;  /* 0x00013c00010d7983 */ /* 0x001f280000300800 */
[----:B------:R-:W4:Y:S04]  /*15300*/  LDL.LU R14, [R1+0x114] ;  /* 0x00011400010e7983 */ /* 0x000f280000300800 */
[----:B------:R0:W-:Y:S04]  /*15310*/  STL [R1+0x83c], R12 ;  /* 0x00083c0c01007387 */ /* 0x0001e80000100800 */
[----:B0-----:R-:W4:Y:S04]  /*15320*/  LDL.LU R12, [R1+0x15c] ;  /* 0x00015c00010c7983 */ /* 0x001f280000300800 */
[----:B------:R0:W-:Y:S04]  /*15330*/  STL [R1+0x838], R19 ;  /* 0x0008381301007387 */ /* 0x0001e80000100800 */
[----:B0-----:R-:W4:Y:S04]  /*15340*/  LDL.LU R19, [R1+0x154] ;  /* 0x0001540001137983 */ /* 0x001f280000300800 */
[----:B------:R0:W-:Y:S04]  /*15350*/  STL [R1+0x834], R18 ;  /* 0x0008341201007387 */ /* 0x0001e80000100800 */
[----:B0-----:R-:W4:Y:S04]  /*15360*/  LDL.LU R18, [R1+0x138] ;  /* 0x0001380001127983 */ /* 0x001f280000300800 */
        /* <DEDUP_REMOVED lines=9> */
[----:B------:R-:W2:Y:S04]  /*15400*/  LDL.LU R22, [R1+0x164] ;  /* 0x0001640001167983 */ /* 0x000ea80000300800 */
[----:B--2---:R0:W-:Y:S04]  /*15410*/  STL [R1+0x824], R22 ;  /* 0x0008241601007387 */ /* 0x0041e80000100800 */
[----:B0-----:R-:W2:Y:S04]  /*15420*/  LDL.LU R22, [R1+0x14c] ;  /* 0x00014c0001167983 */ /* 0x001ea80000300800 */
[----:B------:R-:W3:Y:S04]  /*15430*/  LDL.LU R21, [R1+0x19c] ;  /* 0x00019c0001157983 */ /* 0x000ee80000300800 */
[----:B---3--:R0:W-:Y:S04]  /*15440*/  STL [R1+0x820], R21 ;  /* 0x0008201501007387 */ /* 0x0081e80000100800 */
[----:B0-----:R-:W3:Y:S04]  /*15450*/  LDL.LU R21, [R1+0x144] ;  /* 0x0001440001157983 */ /* 0x001ee80000300800 */
[----:B------:R-:W4:Y:S01]  /*15460*/  LDL.LU R28, [R1+0x184] ;  /* 0x00018400011c7983 */ /* 0x000f220000300800 */
[----:B------:R-:W-:-:S03]  /*15470*/  F2FP.F16.F32.PACK_AB R7, R6, R7 ;  /* 0x000000070607723e */ /* 0x000fc600000000ff */
[----:B----4-:R0:W-:Y:S04]  /*15480*/  STL [R1+0x81c], R28 ;  /* 0x00081c1c01007387 */ /* 0x0101e80000100800 */
[----:B0-----:R-:W4:Y:S04]  /*15490*/  LDL.LU R28, [R1+0x18c] ;  /* 0x00018c00011c7983 */ /* 0x001f280000300800 */
        /* <DEDUP_REMOVED lines=9> */
[----:B------:R-:W2:Y:S04]  /*15530*/  LDL.LU R6, [R1+0x8a4] ;  /* 0x0008a40001067983 */ /* 0x000ea80000300800 */
[----:B------:R0:W-:Y:S04]  /*15540*/  STL [R1+0x2c], R7 ;  /* 0x00002c0701007387 */ /* 0x0001e80000100800 */
[----:B0-----:R-:W2:Y:S02]  /*15550*/  LDL.LU R7, [R1+0x8a0] ;  /* 0x0008a00001077983 */ /* 0x001ea40000300800 */
[----:B--2---:R-:W-:-:S02]  /*15560*/  F2FP.F16.F32.PACK_AB R7, R6, R7 ;  /* 0x000000070607723e */ /* 0x004fc400000000ff */
        /* <DEDUP_REMOVED lines=12> */
[----:B------:R-:W2:Y:S02]  /*15630*/  LDL.LU R6, [R1+0x884] ;  /* 0x0008840001067983 */ /* 0x000ea40000300800 */
[----:B--2---:R-:W-:Y:S02]  /*15640*/  F2FP.F16.F32.PACK_AB R6, R5, R6 ;  /* 0x000000060506723e */ /* 0x004fe400000000ff */
[----:B------:R-:W2:Y:S02]  /*15650*/  LDL.LU R5, [R1+0x880] ;  /* 0x0008800001057983 */ /* 0x000ea40000300800 */
[----:B--2---:R-:W-:Y:S02]  /*15660*/  F2FP.F16.F32.PACK_AB R5, R4, R5 ;  /* 0x000000050405723e */ /* 0x004fe400000000ff */
[----:B------:R-:W2:Y:S02]  /*15670*/  LDL.LU R4, [R1+0x87c] ;  /* 0x00087c0001047983 */ /* 0x000ea40000300800 */
[----:B--2---:R-:W-:-:S02]  /*15680*/  F2FP.F16.F32.PACK_AB R4, R11, R4 ;  /* 0x000000040b04723e */ /* 0x004fc400000000ff */
[----:B------:R-:W2:Y:S02]  /*15690*/  LDL.LU R11, [R1+0x878] ;  /* 0x00087800010b7983 */ /* 0x000ea40000300800 */
[----:B--2---:R-:W-:Y:S02]  /*156a0*/  F2FP.F16.F32.PACK_AB R11, R9, R11 ;  /* 0x0000000b090b723e */ /* 0x004fe400000000ff */
        /* <DEDUP_REMOVED lines=13> */
[----:B------:R0:W-:Y:S04]  /*15780*/  STL [R1], R11 ;  /* 0x0000000b01007387 */ /* 0x0001e80000100800 */
        /* <DEDUP_REMOVED lines=26> */
[----:B------:R-:W3:Y:S02]  /*15930*/  LDL.LU R22, [R1+0x824] ;  /* 0x0008240001167983 */ /* 0x000ee40000300800 */
[----:B---3--:R-:W-:Y:S02]  /*15940*/  F2FP.F16.F32.PACK_AB R22, R21, R22 ;  /* 0x000000161516723e */ /* 0x008fe400000000ff */
[----:B------:R-:W4:Y:S02]  /*15950*/  LDL.LU R21, [R1+0x820] ;  /* 0x0008200001157983 */ /* 0x000f240000300800 */
[----:B----4-:R-:W-:Y:S02]  /*15960*/  F2FP.F16.F32.PACK_AB R21, R28, R21 ;  /* 0x000000151c15723e */ /* 0x010fe400000000ff */
[----:B------:R-:W2:Y:S01]  /*15970*/  LDL.LU R28, [R1+0x81c] ;  /* 0x00081c00011c7983 */ /* 0x000ea20000300800 */
[----:B------:R-:W-:Y:S02]  /*15980*/  F2FP.F16.F32.PACK_AB R27, R0, R27 ;  /* 0x0000001b001b723e */ /* 0x000fe400000000ff */
[----:B------:R-:W-:-:S02]  /*15990*/  F2FP.F16.F32.PACK_AB R26, R29, R26 ;  /* 0x0000001a1d1a723e */ /* 0x000fc400000000ff */
[----:B------:R-:W-:Y:S02]  /*159a0*/  F2FP.F16.F32.PACK_AB R25, R3, R25 ;  /* 0x000000190319723e */ /* 0x000fe400000000ff */
[----:B------:R-:W-:Y:S02]  /*159b0*/  F2FP.F16.F32.PACK_AB R24, R2, R24 ;  /* 0x000000180218723e */ /* 0x000fe400000000ff */
[----:B--2---:R-:W-:-:S07]  /*159c0*/  F2FP.F16.F32.PACK_AB R20, R28, R20 ;  /* 0x000000141c14723e */ /* 0x004fce00000000ff */
.L_x_0:
[----:B------:R1:W-:Y:S01]  /*159d0*/  STL.64 [R1+0x888], R6 ;  /* 0x0008880601007387 */ /* 0x0003e20000100a00 */
[----:B------:R-:W2:Y:S01]  /*159e0*/  S2R R2, SR_TID.X ;  /* 0x0000000000027919 */ /* 0x000ea20000002100 */
[----:B------:R-:W3:Y:S01]  /*159f0*/  S2UR UR5, SR_CgaCtaId ;  /* 0x00000000000579c3 */ /* 0x000ee20000008800 */
[----:B------:R-:W-:Y:S01]  /*15a00*/  UMOV UR4, 0x400 ;  /* 0x0000040000047882 */ /* 0x000fe20000000000 */
[----:B------:R-:W-:Y:S01]  /*15a10*/  ULDC.64 UR10, c[0x0][0x228] ;  /* 0x00008a00000a7ab9 */ /* 0x000fe20000000a00 */
[----:B------:R-:W-:Y:S01]  /*15a20*/  ULDC UR6, c[0x0][0x248] ;  /* 0x0000920000067ab9 */ /* 0x000fe20000000800 */
[----:B-1----:R-:W4:Y:S01]  /*15a30*/  LDL R6, [R1+0x2f8] ;  /* 0x0002f80001067983 */ /* 0x002f220000100800 */
[----:B------:R-:W1:Y:S03]  /*15a40*/  S2R R7, SR_TID.X ;  /* 0x0000000000077919 */ /* 0x000e660000002100 */
[----:B------:R0:W-:Y:S01]  /*15a50*/  STL.64 [R1+0x880], R4 ;  /* 0x0008800401007387 */ /* 0x0001e20000100a00 */
[----:B---3--:R-:W-:Y:S01]  /*15a60*/  ULEA UR4, UR5, UR4, 0x18 ;  /* 0x0000000405047291 */ /* 0x008fe2000f8ec03f */
[----:B--2---:R-:W-:-:S02]  /*15a70*/  IMAD.SHL.U32 R28, R2, 0x10, RZ ;  /* 0x00000010021c7824 */ /* 0x004fc400078e00ff */
[C---:B-----5:R-:W-:Y:S02]  /*15a80*/  IMAD.SHL.U32 R3, R2.reuse, 0x20, RZ ;  /* 0x0000002002037824 */ /* 0x060fe400078e00ff */
[----:B------:R-:W-:Y:S01]  /*15a90*/  IMAD.SHL.U32 R29, R2, 0x8, RZ ;  /* 0x00000008021d7824 */ /* 0x000fe200078e00ff */
[----:B------:R-:W-:Y:S02]  /*15aa0*/  LOP3.LUT R28, R28, 0xf0, RZ, 0xc0, !PT ;  /* 0x000000f01c1c7812 */ /* 0x000fe400078ec0ff */
[----:B------:R-:W-:Y:S02]  /*15ab0*/  LOP3.LUT R3, R3, 0x200, RZ, 0xc0, !PT ;  /* 0x0000020003037812 */ /* 0x000fe400078ec0ff */
[----:B------:R-:W-:Y:S02]  /*15ac0*/  LOP3.LUT R29, R29, 0x100, RZ, 0xc0, !PT ;  /* 0x000001001d1d7812 */ /* 0x000fe400078ec0ff */
[----:B------:R-:W-:Y:S02]  /*15ad0*/  IADD3 R2, R3, UR4, R28 ;  /* 0x0000000403027c10 */ /* 0x000fe4000fffe01c */
[----:B-1----:R-:W-:-:S04]  /*15ae0*/  LOP3.LUT R7, R7, 0x3f, RZ, 0xc0, !PT ;  /* 0x0000003f07077812 */ /* 0x002fc800078ec0ff */
[----:B0-----:R-:W-:Y:S01]  /*15af0*/  LEA R4, R7, UR4, 0x4 ;  /* 0x0000000407047c11 */ /* 0x001fe2000f8e20ff */
[----:B------:R-:W-:-:S04]  /*15b00*/  ULDC.64 UR4, c[0x0][0x220] ;  /* 0x0000880000047ab9 */ /* 0x000fc80000000a00 */
[----:B------:R-:W-:Y:S01]  /*15b10*/  STL [R1+0x30], R4 ;  /* 0x0000300401007387 */ /* 0x000fe20000100800 */
[----:B------:R-:W-:Y:S01]  /*15b20*/  BAR.SYNC.DEFER_BLOCKING 0x0 ;  /* 0x0000000000007b1d */ /* 0x000fe20000010000 */
[C---:B----4-:R-:W-:Y:S02]  /*15b30*/  VIADD R0, R6.reuse, 0x1 ;  /* 0x0000000106007836 */ /* 0x050fe40000000000 */
[C---:B------:R-:W-:Y:S02]  /*15b40*/  VIADD R28, R6.reuse, 0x3 ;  /* 0x00000003061c7836 */ /* 0x040fe40000000000 */
[----:B------:R-:W-:Y:S01]  /*15b50*/  VIADD R3, R6, 0x4 ;  /* 0x0000000406037836 */ /* 0x000fe20000000000 */
[----:B------:R-:W-:Y:S01]  /*15b60*/  ISETP.GE.AND P5, PT, R0, UR11, PT ;  /* 0x0000000b00007c0c */ /* 0x000fe2000bfa6270 */
[----:B------:R-:W-:Y:S01]  /*15b70*/  VIADD R0, R6, 0x2 ;  /* 0x0000000206007836 */ /* 0x000fe20000000000 */
[----:B------:R-:W-:Y:S02]  /*15b80*/  ISETP.GE.AND P3, PT, R28, UR11, PT ;  /* 0x0000000b1c007c0c */ /* 0x000fe4000bf66270 */
[----:B------:R-:W-:-:S02]  /*15b90*/  ISETP.GE.AND P1, PT, R3, UR11, PT ;  /* 0x0000000b03007c0c */ /* 0x000fc4000bf26270 */
[----:B------:R-:W-:Y:S01]  /*15ba0*/  ISETP.GE.AND P4, PT, R0, UR11, PT ;  /* 0x0000000b00007c0c */ /* 0x000fe2000bf86270 */
[----:B------:R-:W-:Y:S02]  /*15bb0*/  IMAD.IADD R0, R29, 0x1, R2 ;  /* 0x000000011d007824 */ /* 0x000fe400078e0202 */
[----:B------:R-:W0:Y:S03]  /*15bc0*/  LDC R29, c[0x0][0x244] ;  /* 0x00009100ff1d7b82 */ /* 0x000e260000000800 */
[----:B------:R-:W-:Y:S05]  /*15bd0*/  STSM.16.M88.4 [R0], R24 ;  /* 0x0000001800007844 */ /* 0x000fea0000000200 */
[----:B------:R-:W-:Y:S06]  /*15be0*/  BAR.SYNC.DEFER_BLOCKING 0x0 ;  /* 0x0000000000007b1d */ /* 0x000fec0000010000 */
[----:B------:R1:W2:Y:S02]  /*15bf0*/  LDS.128 R24, [R4] ;  /* 0x0000000004187984 */ /* 0x0002a40000000c00 */
[----:B------:R-:W-:Y:S06]  /*15c00*/  BAR.SYNC.DEFER_BLOCKING 0x0 ;  /* 0x0000000000007b1d */ /* 0x000fec0000010000 */
[----:B-1----:R-:W3:Y:S04]  /*15c10*/  LDL.LU R4, [R1] ;  /* 0x0000000001047983 */ /* 0x002ee80000300800 */
[----:B------:R1:W-:Y:S04]  /*15c20*/  STSM.16.M88.4 [R0], R20 ;  /* 0x0000001400007844 */ /* 0x0003e80000000200 */
[----:B--2---:R-:W-:Y:S04]  /*15c30*/  STL.64 [R1+0x10], R24 ;  /* 0x0000101801007387 */ /* 0x004fe80000100a00 */
[----:B------:R-:W-:Y:S04]  /*15c40*/  STL.64 [R1+0x18], R26 ;  /* 0x0000181a01007387 */ /* 0x000fe80000100a00 */
[----:B------:R-:W3:Y:S04]  /*15c50*/  LDL.LU R5, [R1+0x4] ;  /* 0x0000040001057983 */ /* 0x000ee80000300800 */
[----:B------:R-:W3:Y:S04]  /*15c60*/  LDL.LU R6, [R1+0x8] ;  /* 0x0000080001067983 */ /* 0x000ee80000300800 */
[----:B------:R-:W3:Y:S04]  /*15c70*/  LDL.LU R7, [R1+0xc] ;  /* 0x00000c0001077983 */ /* 0x000ee80000300800 */
[----:B-1----:R-:W2:Y:S01]  /*15c80*/  LDL R23, [R1+0x30] ;  /* 0x0000300001177983 */ /* 0x002ea20000100800 */
[----:B------:R-:W-:Y:S06]  /*15c90*/  BAR.SYNC.DEFER_BLOCKING 0x0 ;  /* 0x0000000000007b1d */ /* 0x000fec0000010000 */
[----:B------:R-:W4:Y:S04]  /*15ca0*/  LDL R22, [R1+0x2f8] ;  /* 0x0002f80001167983 */ /* 0x000f280000100800 */
[----:B--2---:R-:W1:Y:S01]  /*15cb0*/  LDS.128 R24, [R23] ;  /* 0x0000000017187984 */ /* 0x004e620000000c00 */
[----:B------:R-:W-:Y:S06]  /*15cc0*/  BAR.SYNC.DEFER_BLOCKING 0x0 ;  /* 0x0000000000007b1d */ /* 0x000fec0000010000 */
[----:B------:R-:W-:Y:S02]  /*15cd0*/  STSM.16.M88.4 [R0], R16 ;  /* 0x0000001000007844 */ /* 0x000fe40000000200 */
[----:B------:R-:W-:Y:S06]  /*15ce0*/  BAR.SYNC.DEFER_BLOCKING 0x0 ;  /* 0x0000000000007b1d */ /* 0x000fec0000010000 */
[----:B------:R-:W2:Y:S04]  /*15cf0*/  LDS.128 R16, [R23] ;  /* 0x0000000017107984 */ /* 0x000ea80000000c00 */
[----:B-1----:R-:W-:Y:S04]  /*15d00*/  STL [R1+0x858], R26 ;  /* 0x0008581a01007387 */ /* 0x002fe80000100800 */
[----:B------:R-:W-:Y:S04]  /*15d10*/  STL [R1+0x84c], R27 ;  /* 0x00084c1b01007387 */ /* 0x000fe80000100800 */
[----:B------:R1:W-:Y:S01]  /*15d20*/  STL [R1+0x85c], R27 ;  /* 0x00085c1b01007387 */ /* 0x0003e20000100800 */
[----:B------:R-:W-:Y:S06]  /*15d30*/  BAR.SYNC.DEFER_BLOCKING 0x0 ;  /* 0x0000000000007b1d */ /* 0x000fec0000010000 */
[----:B-1----:R-:W4:Y:S04]  /*15d40*/  LDL.LU R27, [R1+0x10] ;  /* 0x00001000011b7983 */ /* 0x002f280000300800 */
[----:B--2---:R-:W-:Y:S04]  /*15d50*/  STL [R1+0x838], R17 ;  /* 0x0008381101007387 */ /* 0x004fe80000100800 */
[----:B------:R-:W-:Y:S04]  /*15d60*/  STL [R1+0x860], R16 ;  /* 0x0008601001007387 */ /* 0x000fe80000100800 */
[----:B------:R-:W-:Y:S04]  /*15d70*/  STL [R1+0x82c], R18 ;  /* 0x00082c1201007387 */ /* 0x000fe80000100800 */
[----:B------:R-:W-:Y:S04]  /*15d80*/  STL [R1+0x83c], R18 ;  /* 0x00083c1201007387 */ /* 0x000fe80000100800 */
[----:B------:R-:W-:Y:S04]  /*15d90*/  STL [R1+0x864], R18 ;  /* 0x0008641201007387 */ /* 0x000fe80000100800 */
[----:B------:R1:W-:Y:S04]  /*15da0*/  STL [R1+0x828], R19 ;  /* 0x0008281301007387 */ /* 0x0003e80000100800 */
[----:B-1----:R-:W2:Y:S04]  /*15db0*/  LDL R19, [R1+0x7ec] ;  /* 0x0007ec0001137983 */ /* 0x002ea80000100800 */
[----:B------:R-:W-:Y:S01]  /*15dc0*/  STSM.16.M88.4 [R0], R12 ;  /* 0x0000000c00007844 */ /* 0x000fe20000000200 */
[----:B------:R-:W-:Y:S06]  /*15dd0*/  BAR.SYNC.DEFER_BLOCKING 0x0 ;  /* 0x0000000000007b1d */ /* 0x000fec0000010000 */
[----:B------:R-:W1:Y:S02]  /*15de0*/  LDS.128 R12, [R23] ;  /* 0x00000000170c7984 */ /* 0x000e640000000c00 */
[----:B------:R-:W-:Y:S06]  /*15df0*/  BAR.SYNC.DEFER_BLOCKING 0x0 ;  /* 0x0000000000007b1d */ /* 0x000fec0000010000 */
[----:B------:R-:W-:Y:S02]  /*15e00*/  STSM.16.M88.4 [R0], R8 ;  /* 0x0000000800007844 */ /* 0x000fe40000000200 */
[----:B------:R-:W-:Y:S06]  /*15e10*/  BAR.SYNC.DEFER_BLOCKING 0x0 ;  /* 0x0000000000007b1d */ /* 0x000fec0000010000 */
[----:B------:R-:W4:Y:S02]  /*15e20*/  LDS.128 R8, [R23] ;  /* 0x0000000017087984 */ /* 0x000f240000000c00 */
[----:B------:R-:W-:Y:S06]  /*15e30*/  BAR.SYNC.DEFER_BLOCKING 0x0 ;  /* 0x0000000000007b1d */ /* 0x000fec0000010000 */
[----:B-1----:R-:W-:Y:S04]  /*15e40*/  STL.64 [R1+0x840], R12 ;  /* 0x0008400c01007387 */ /* 0x002fe80000100a00 */
[----:B---3--:R-:W-:Y:S04]  /*15e50*/  STSM.16.M88.4 [R0], R4 ;  /* 0x0000000400007844 */ /* 0x008fe80000000200 */
[----:B------:R-:W-:Y:S04]  /*15e60*/  STL.64 [R1+0x850], R12 ;  /* 0x0008500c01007387 */ /* 0x000fe80000100a00 */
[----:B------:R-:W-:Y:S04]  /*15e70*/  STL.64 [R1+0x830], R14 ;  /* 0x0008300e01007387 */ /* 0x000fe80000100a00 */
[----:B------:R-:W-:Y:S04]  /*15e80*/  STL [R1+0x848], R14 ;  /* 0x0008480e01007387 */ /* 0x000fe80000100800 */
[----:B------:R-:W-:Y:S04]  /*15e90*/  STL [R1+0x868], R14 ;  /* 0x0008680e01007387 */ /* 0x000fe80000100800 */
[----:B--2---:R1:W-:Y:S01]  /*15ea0*/  STL.64 [R1+0x878], R18 ;  /* 0x0008781201007387 */ /* 0x0043e20000100a00 */
[----:B------:R-:W-:Y:S01]  /*15eb0*/  BAR.SYNC.DEFER_BLOCKING 0x0 ;  /* 0x0000000000007b1d */ /* 0x000fe20000010000 */
[C---:B------:R-:W-:Y:S01]  /*15ec0*/  ISETP.GE.AND P0, PT, R19.reuse, UR10, PT ;  /* 0x0000000a13007c0c */ /* 0x040fe2000bf06270 */
[----:B0-----:R-:W-:-:S04]  /*15ed0*/  IMAD R28, R19, R29, RZ ;  /* 0x0000001d131c7224 */ /* 0x001fc800078e02ff */
[----:B------:R-:W2:Y:S04]  /*15ee0*/  LDL.LU R16, [R1+0x20] ;  /* 0x0000200001107983 */ /* 0x000ea80000300800 */
[----:B------:R-:W2:Y:S01]  /*15ef0*/  LDL.LU R17, [R1+0x24] ;  /* 0x0000240001117983 */ /* 0x000ea20000300800 */
[----:B----4-:R-:W-:-:S03]  /*15f00*/  ISETP.LT.AND P0, PT, R22, UR11, !P0 ;  /* 0x0000000b16007c0c */ /* 0x010fc6000c701270 */
[----:B-1----:R-:W2:Y:S04]  /*15f10*/  LDL.LU R18, [R1+0x28] ;  /* 0x0000280001127983 */ /* 0x002ea80000300800 */
[----:B------:R-:W2:Y:S04]  /*15f20*/  LDL.LU R19, [R1+0x2c] ;  /* 0x00002c0001137983 */ /* 0x000ea80000300800 */
[----:B------:R0:W-:Y:S04]  /*15f30*/  STL.64 [R1+0x870], R10 ;  /* 0x0008700a01007387 */ /* 0x0001e80000100a00 */
[----:B------:R-:W3:Y:S04]  /*15f40*/  LDL.LU.64 R6, [R1+0x888] ;  /* 0x0008880001067983 */ /* 0x000ee80000300a00 */
[----:B------:R-:W3:Y:S01]  /*15f50*/  LDL.LU.64 R4, [R1+0x880] ;  /* 0x0008800001047983 */ /* 0x000ee20000300a00 */
[----:B0-----:R-:W-:-:S03]  /*15f60*/  IMAD R10, R22, UR6, RZ ;  /* 0x00000006160a7c24 */ /* 0x001fc6000f8e02ff */
[----:B------:R-:W0:Y:S01]  /*15f70*/  LDS.128 R20, [R23] ;  /* 0x0000000017147984 */ /* 0x000e220000000c00 */
[----:B------:R-:W-:Y:S06]  /*15f80*/  BAR.SYNC.DEFER_BLOCKING 0x0 ;  /* 0x0000000000007b1d */ /* 0x000fec0000010000 */
[----:B0-----:R0:W-:Y:S04]  /*15f90*/  STL [R1+0x824], R23 ;  /* 0x0008241701007387 */ /* 0x0011e80000100800 */
[----:B0-----:R-:W4:Y:S04]  /*15fa0*/  LDL.LU R23, [R1+0x30] ;  /* 0x0000300001177983 */ /* 0x001f280000300800 */
[----:B------:R-:W2:Y:S04]  /*15fb0*/  LDL.LU R26, [R1+0x14] ;  /* 0x00001400011a7983 */ /* 0x000ea80000300800 */
[----:B---3--:R-:W-:Y:S01]  /*15fc0*/  STSM.16.M88.4 [R0], R4 ;  /* 0x0000000400007844 */ /* 0x008fe20000000200 */
[----:B------:R-:W-:Y:S06]  /*15fd0*/  BAR.SYNC.DEFER_BLOCKING 0x0 ;  /* 0x0000000000007b1d */ /* 0x000fec0000010000 */
[----:B----4-:R-:W0:Y:S02]  /*15fe0*/  LDS.128 R4, [R23] ;  /* 0x0000000017047984 */ /* 0x010e240000000c00 */
[----:B------:R-:W-:Y:S06]  /*15ff0*/  BAR.SYNC.DEFER_BLOCKING 0x0 ;  /* 0x0000000000007b1d */ /* 0x000fec0000010000 */
[----:B--2---:R-:W-:Y:S04]  /*16000*/  STSM.16.M88.4 [R0], R16 ;  /* 0x0000001000007844 */ /* 0x004fe80000000200 */
[----:B0-----:R0:W-:Y:S04]  /*16010*/  STL [R1+0x820], R6 ;  /* 0x0008200601007387 */ /* 0x0011e80000100800 */
[----:B0-----:R-:W2:Y:S04]  /*16020*/  LDL.LU R6, [R1+0x2f8] ;  /* 0x0002f80001067983 */ /* 0x001ea80000300800 */
[----:B------:R0:W-:Y:S04]  /*16030*/  STL [R1+0x81c], R7 ;  /* 0x00081c0701007387 */ /* 0x0001e80000100800 */
[----:B0-----:R-:W3:Y:S04]  /*16040*/  LDL.LU R7, [R1+0x7f0] ;  /* 0x0007f00001077983 */ /* 0x001ee80000300800 */
[----:B------:R-:W4:Y:S01]  /*16050*/  LDL.LU.64 R18, [R1+0x878] ;  /* 0x0008780001127983 */ /* 0x000f220000300a00 */
[----:B------:R-:W-:Y:S01]  /*16060*/  BAR.SYNC.DEFER_BLOCKING 0x0 ;  /* 0x0000000000007b1d */ /* 0x000fe20000010000 */
[----:B------:R-:W-:Y:S01]  /*16070*/  LEA R2, P2, R28, UR4, 0x1 ;  /* 0x000000041c027c11 */ /* 0x000fe2000f8408ff */
[----:B------:R-:W-:-:S03]  /*16080*/  IMAD R29, R29, 0x40, R28 ;  /* 0x000000401d1d7824 */ /* 0x000fc600078e021c */
[----:B------:R-:W-:Y:S02]  /*16090*/  LEA.HI.X.SX32 R3, R28, UR5, 0x1, P2 ;  /* 0x000000051c037c11 */ /* 0x000fe400090f0eff */
[----:B------:R-:W-:-:S04]  /*160a0*/  LEA R28, P6, R29, UR4, 0x1 ;  /* 0x000000041d1c7c11 */ /* 0x000fc8000f8c08ff */
[----:B------:R-:W-:Y:S01]  /*160b0*/  LEA.HI.X.SX32 R29, R29, UR5, 0x1, P6 ;  /* 0x000000051d1d7c11 */ /* 0x000fe2000b0f0eff */
[----:B------:R-:W-:-:S04]  /*160c0*/  IMAD.WIDE R14, R10, 0x2, R2 ;  /* 0x000000020a0e7825 */ /* 0x000fc800078e0202 */
[C---:B------:R-:W-:Y:S02]  /*160d0*/  VIADD R0, R10.reuse, UR6 ;  /* 0x000000060a007c36 */ /* 0x040fe40008000000 */
[----:B------:R-:W-:Y:S01]  /*160e0*/  IMAD.WIDE R10, R10, 0x2, R28 ;  /* 0x000000020a0a7825 */ /* 0x000fe200078e021c */
[----:B------:R0:W-:Y:S03]  /*160f0*/  @P0 STG.E.U16 desc[UR8][R14.64], R27 ;  /* 0x0000001b0e000986 */ /* 0x0001e6000c101508 */
[----:B0-----:R-:W-:Y:S01]  /*16100*/  IMAD.WIDE R14, R0, 0x2, R2 ;  /* 0x00000002000e7825 */ /* 0x001fe200078e0202 */
[----:B--2---:R-:W-:-:S04]  /*16110*/  ISETP.GE.AND P2, PT, R6, UR11, PT ;  /* 0x0000000b06007c0c */ /* 0x004fc8000bf46270 */
[----:B---3--:R-:W-:Y:S02]  /*16120*/  ISETP.LT.AND P2, PT, R7, UR10, !P2 ;  /* 0x0000000a07007c0c */ /* 0x008fe4000d741270 */
[----:B----4-:R-:W-:Y:S02]  /*16130*/  ISETP.LT.AND P6, PT, R19, UR10, !P5 ;  /* 0x0000000a13007c0c */ /* 0x010fe4000efc1270 */
[----:B------:R-:W-:-:S09]  /*16140*/  PRMT R18, R27, 0x7632, R18 ;  /* 0x000076321b127816 */ /* 0x000fd20000000012 */
[----:B------:R0:W-:Y:S04]  /*16150*/  @P2 STG.E.U16 desc[UR8][R10.64], R18 ;  /* 0x000000120a002986 */ /* 0x0001e8000c101508 */
[----:B------:R1:W-:Y:S04]  /*16160*/  @P6 STG.E.U16 desc[UR8][R14.64], R24 ;  /* 0x000000180e006986 */ /* 0x0003e8000c101508 */
[----:B0-----:R-:W2:Y:S04]  /*16170*/  LDL.LU.64 R10, [R1+0x870] ;  /* 0x00087000010a7983 */ /* 0x001ea80000300a00 */
[----:B-1----:R-:W3:Y:S01]  /*16180*/  LDL.LU R14, [R1+0x868] ;  /* 0x00086800010e7983 */ /* 0x002ee20000300800 */
[----:B------:R-:W-:Y:S01]  /*16190*/  ISETP.LT.AND P5, PT, R7, UR10, !P5 ;  /* 0x0000000a07007c0c */ /* 0x000fe2000efa1270 */
[----:B------:R-:W-:Y:S01]  /*161a0*/  IMAD.WIDE R16, R0, 0x2, R28 ;  /* 0x0000000200107825 */ /* 0x000fe200078e021c */
[----:B------:R-:W-:Y:S01]  /*161b0*/  ISETP.LT.AND P0, PT, R19, UR10, !P4 ;  /* 0x0000000a13007c0c */ /* 0x000fe2000e701270 */
[----:B------:R-:W4:Y:S01]  /*161c0*/  LDL.LU R15, [R1+0x18] ;  /* 0x00001800010f7983 */ /* 0x000f220000300800 */
[----:B------:R-:W-:Y:S01]  /*161d0*/  PRMT R12, R24, 0x7632, R12 ;  /* 0x00007632180c7816 */ /* 0x000fe2000000000c */
[----:B------:R-:W-:Y:S01]  /*161e0*/  VIADD R13, R6, 0x5 ;  /* 0x00000005060d7836 */ /* 0x000fe20000000000 */
[----:B------:R-:W-:Y:S01]  /*161f0*/  ISETP.LT.AND P4, PT, R7, UR10, !P4 ;  /* 0x0000000a07007c0c */ /* 0x000fe2000e781270 */
[----:B------:R-:W-:-:S02]  /*16200*/  VIADD R0, R0, UR6 ;  /* 0x0000000600007c36 */ /* 0x000fc40008000000 */
[----:B------:R-:W-:Y:S01]  /*16210*/  VIADD R24, R6, 0x6 ;  /* 0x0000000606187836 */ /* 0x000fe20000000000 */
[----:B------:R-:W-:-:S03]  /*16220*/  ISETP.GE.AND P2, PT, R13, UR11, PT ;  /* 0x0000000b0d007c0c */ /* 0x000fc6000bf46270 */
[----:B------:R0:W-:Y:S01]  /*16230*/  @P5 STG.E.U16 desc[UR8][R16.64], R12 ;  /* 0x0000000c10005986 */ /* 0x0001e2000c101508 */
[----:B------:R-:W-:Y:S02]  /*16240*/  ISETP.LT.AND P5, PT, R19, UR10, !P3 ;  /* 0x0000000a13007c0c */ /* 0x000fe4000dfa1270 */
[----:B------:R-:W-:Y:S01]  /*16250*/  ISETP.GE.AND P6, PT, R24, UR11, PT ;  /* 0x0000000b18007c0c */ /* 0x000fe2000bfc6270 */
[----:B------:R-:W-:Y:S02]  /*16260*/  VIADD R24, R0, UR6 ;  /* 0x0000000600187c36 */ /* 0x000fe40008000000 */
[----:B------:R-:W-:Y:S02]  /*16270*/  VIADD R18, R6, 0x7 ;  /* 0x0000000706127836 */ /* 0x000fe40000000000 */
[----:B0-----:R-:W-:-:S04]  /*16280*/  IMAD.WIDE R12, R0, 0x2, R2 ;  /* 0x00000002000c7825 */ /* 0x001fc800078e0202 */
[----:B------:R-:W-:Y:S01]  /*16290*/  IMAD.WIDE R16, R0, 0x2, R28 ;  /* 0x0000000200107825 */ /* 0x000fe200078e021c */
[----:B------:R0:W-:Y:S01]  /*162a0*/  @P0 STG.E.U16 desc[UR8][R12.64], R26 ;  /* 0x0000001a0c000986 */ /* 0x0001e2000c101508 */
[----:B------:R-:W-:-:S03]  /*162b0*/  ISETP.GE.AND P0, PT, R18, UR11, PT ;  /* 0x0000000b12007c0c */ /* 0x000fc6000bf06270 */
[----:B------:R-:W2:Y:S01]  /*162c0*/  LDL.LU R18, [R1+0x864] ;  /* 0x0008640001127983 */ /* 0x000ea20000300800 */
[----:B---3--:R-:W-:Y:S01]  /*162d0*/  PRMT R14, R26, 0x7632, R14 ;  /* 0x000076321a0e7816 */ /* 0x008fe2000000000e */
[----:B0-----:R-:W-:-:S04]  /*162e0*/  IMAD.WIDE R26, R24, 0x2, R2 ;  /* 0x00000002181a7825 */ /* 0x001fc800078e0202 */
[----:B------:R0:W-:Y:S04]  /*162f0*/  @P4 STG.E.U16 desc[UR8][R16.64], R14 ;  /* 0x0000000e10004986 */ /* 0x0001e8000c101508 */
[----:B------:R1:W-:Y:S04]  /*16300*/  @P5 STG.E.U16 desc[UR8][R26.64], R25 ;  /* 0x000000191a005986 */ /* 0x0003e8000c101508 */
[----:B0-----:R-:W3:Y:S04]  /*16310*/  LDL.LU R16, [R1+0x860] ;  /* 0x0008600001107983 */ /* 0x001ee80000300800 */
[----:B------:R-:W2:Y:S04]  /*16320*/  LDL.LU R17, [R1+0x1c] ;  /* 0x00001c0001117983 */ /* 0x000ea80000300800 */
[----:B-1----:R-:W3:Y:S01]  /*16330*/  LDL.LU R27, [R1+0x85c] ;  /* 0x00085c00011b7983 */ /* 0x002ee20000300800 */
[----:B------:R-:W-:-:S02]  /*16340*/  ISETP.LT.AND P3, PT, R7, UR10, !P3 ;  /* 0x0000000a07007c0c */ /* 0x000fc4000df61270 */
[----:B------:R-:W-:Y:S01]  /*16350*/  ISETP.LT.AND P4, PT, R19, UR10, !P1 ;  /* 0x0000000a13007c0c */ /* 0x000fe2000cf81270 */
[----:B------:R-:W-:Y:S01]  /*16360*/  IMAD.WIDE R12, R24, 0x2, R28 ;  /* 0x00000002180c7825 */ /* 0x000fe200078e021c */
[----:B------:R-:W-:-:S03]  /*16370*/  PRMT R0, R25, 0x7632, R0 ;  /* 0x0000763219007816 */ /* 0x000fc60000000000 */
[----:B------:R-:W-:Y:S02]  /*16380*/  VIADD R24, R24, UR6 ;  /* 0x0000000618187c36 */ /* 0x000fe40008000000 */
[----:B------:R-:W-:-:S04]  /*16390*/  VIADD R26, R6, 0x8 ;  /* 0x00000008061a7836 */ /* 0x000fc80000000000 */
[----:B------:R0:W-:Y:S01]  /*163a0*/  @P3 STG.E.U16 desc[UR8][R12.64], R0 ;  /* 0x000000000c003986 */ /* 0x0001e2000c101508 */
[----:B------:R-:W-:-:S03]  /*163b0*/  ISETP.GE.AND P5, PT, R26, UR11, PT ;  /* 0x0000000b1a007c0c */ /* 0x000fc6000bfa6270 */
[----:B------:R-:W2:Y:S01]  /*163c0*/  LDL.LU R26, [R1+0x858] ;  /* 0x00085800011a7983 */ /* 0x000ea20000300800 */
[----:B------:R-:W-:Y:S01]  /*163d0*/  ISETP.LT.AND P1, PT, R7, UR10, !P1 ;  /* 0x0000000a07007c0c */ /* 0x000fe2000cf21270 */
[----:B0-----:R-:W-:-:S05]  /*163e0*/  IMAD.WIDE R12, R24, 0x2, R2 ;  /* 0x00000002180c7825 */ /* 0x001fca00078e0202 */
[----:B----4-:R0:W-:Y:S01]  /*163f0*/  @P4 STG.E.U16 desc[UR8][R12.64], R15 ;  /* 0x0000000f0c004986 */ /* 0x0101e2000c101508 */
[C---:B------:R-:W-:Y:S02]  /*16400*/  VIADD R0, R24.reuse, UR6 ;  /* 0x0000000618007c36 */ /* 0x040fe40008000000 */
[----:B------:R-:W-:Y:S01]  /*16410*/  IMAD.WIDE R24, R24, 0x2, R28 ;  /* 0x0000000218187825 */ /* 0x000fe200078e021c */
[----:B0-----:R-:W4:Y:S01]  /*16420*/  LDL.LU.64 R12, [R1+0x850] ;  /* 0x00085000010c7983 */ /* 0x001f220000300a00 */
[----:B---3--:R-:W-:-:S05]  /*16430*/  PRMT R27, R15, 0x7632, R27 ;  /* 0x000076320f1b7816 */ /* 0x008fca000000001b */
[----:B------:R0:W-:Y:S04]  /*16440*/  @P1 STG.E.U16 desc[UR8][R24.64], R27 ;  /* 0x0000001b18001986 */ /* 0x0001e8000c101508 */
[----:B0-----:R-:W3:Y:S01]  /*16450*/  LDL.LU R27, [R1+0x84c] ;  /* 0x00084c00011b7983 */ /* 0x001ee20000300800 */
[----:B------:R-:W-:Y:S01]  /*16460*/  ISETP.LT.AND P3, PT, R19, UR10, !P2 ;  /* 0x0000000a13007c0c */ /* 0x000fe2000d761270 */
[----:B------:R-:W-:Y:S01]  /*16470*/  VIADD R14, R6, 0x9 ;  /* 0x00000009060e7836 */ /* 0x000fe20000000000 */
[----:B------:R-:W-:Y:S01]  /*16480*/  ISETP.LT.AND P2, PT, R7, UR10, !P2 ;  /* 0x0000000a07007c0c */ /* 0x000fe2000d741270 */
[----:B------:R-:W-:Y:S01]  /*16490*/  IMAD.WIDE R24, R0, 0x2, R28 ;  /* 0x0000000200187825 */ /* 0x000fe200078e021c */
[----:B------:R-:W-:Y:S02]  /*164a0*/  ISETP.LT.AND P1, PT, R19, UR10, !P6 ;  /* 0x0000000a13007c0c */ /* 0x000fe4000f721270 */
[----:B------:R-:W-:Y:S01]  /*164b0*/  ISETP.GE.AND P4, PT, R14, UR11, PT ;  /* 0x0000000b0e007c0c */ /* 0x000fe2000bf86270 */
[----:B------:R-:W-:Y:S01]  /*164c0*/  IMAD.WIDE R14, R0, 0x2, R2 ;  /* 0x00000002000e7825 */ /* 0x000fe200078e0202 */
[----:B------:R-:W-:-:S03]  /*164d0*/  ISETP.LT.AND P6, PT, R7, UR10, !P6 ;  /* 0x0000000a07007c0c */ /* 0x000fc6000f7c1270 */
[----:B------:R-:W-:Y:S02]  /*164e0*/  VIADD R0, R0, UR6 ;  /* 0x0000000600007c36 */ /* 0x000fe40008000000 */
[----:B--2---:R0:W-:Y:S01]  /*164f0*/  @P3 STG.E.U16 desc[UR8][R14.64], R26 ;  /* 0x0000001a0e003986 */ /* 0x0041e2000c101508 */
[----:B----4-:R-:W-:Y:S01]  /*16500*/  PRMT R13, R26, 0x7632, R13 ;  /* 0x000076321a0d7816 */ /* 0x010fe2000000000d */
[----:B0-----:R-:W-:Y:S01]  /*16510*/  IMAD.WIDE R14, R0, 0x2, R2 ;  /* 0x00000002000e7825 */ /* 0x001fe200078e0202 */
[----:B------:R-:W-:-:S03]  /*16520*/  PRMT R12, R17, 0x7632, R12 ;  /* 0x00007632110c7816 */ /* 0x000fc6000000000c */
[----:B------:R0:W-:Y:S01]  /*16530*/  @P2 STG.E.U16 desc[UR8][R24.64], R13 ;  /* 0x0000000d18002986 */ /* 0x0001e2000c101508 */
[----:B------:R-:W-:Y:S02]  /*16540*/  ISETP.LT.AND P2, PT, R19, UR10, !P0 ;  /* 0x0000000a13007c0c */ /* 0x000fe4000c741270 */
[----:B------:R-:W-:Y:S01]  /*16550*/  ISETP.LT.AND P0, PT, R7, UR10, !P0 ;  /* 0x0000000a07007c0c */ /* 0x000fe2000c701270 */
[----:B------:R1:W-:Y:S01]  /*16560*/  @P1 STG.E.U16 desc[UR8][R14.64], R17 ;  /* 0x000000110e001986 */ /* 0x0003e2000c101508 */
[----:B0-----:R-:W-:-:S04]  /*16570*/  IMAD.WIDE R24, R0, 0x2, R28 ;  /* 0x0000000200187825 */ /* 0x001fc800078e021c */
[----:B------:R-:W-:Y:S01]  /*16580*/  VIADD R13, R6, 0xb ;  /* 0x0000000b060d7836 */ /* 0x000fe20000000000 */
[----:B-1----:R-:W2:Y:S01]  /*16590*/  LDL.LU R14, [R1+0x848] ;  /* 0x00084800010e7983 */ /* 0x002ea20000300800 */
[----:B------:R-:W-:-:S03]  /*165a0*/  VIADD R0, R0, UR6 ;  /* 0x0000000600007c36 */ /* 0x000fc60008000000 */
[----:B------:R0:W-:Y:S01]  /*165b0*/  @P6 STG.E.U16 desc[UR8][R24.64], R12 ;  /* 0x0000000c18006986 */ /* 0x0001e2000c101508 */
[----:B------:R-:W-:Y:S01]  /*165c0*/  ISETP.GE.AND P1, PT, R13, UR11, PT ;  /* 0x0000000b0d007c0c */ /* 0x000fe2000bf26270 */
[----:B0-----:R-:W-:-:S04]  /*165d0*/  IMAD.WIDE R24, R0, 0x2, R2 ;  /* 0x0000000200187825 */ /* 0x001fc800078e0202 */
[----:B------:R-:W-:-:S04]  /*165e0*/  IMAD.WIDE R12, R0, 0x2, R28 ;  /* 0x00000002000c7825 */ /* 0x000fc800078e021c */
[----:B------:R-:W-:Y:S01]  /*165f0*/  VIADD R17, R6, 0xc ;  /* 0x0000000c06117836 */ /* 0x000fe20000000000 */
[----:B---3--:R-:W-:Y:S01]  /*16600*/  PRMT R18, R27, 0x7632, R18 ;  /* 0x000076321b127816 */ /* 0x008fe20000000012 */
[----:B------:R-:W-:Y:S04]  /*16610*/  @P2 STG.E.U16 desc[UR8][R24.64], R27 ;  /* 0x0000001b18002986 */ /* 0x000fe8000c101508 */
[----:B------:R0:W-:Y:S04]  /*16620*/  @P0 STG.E.U16 desc[UR8][R12.64], R18 ;  /* 0x000000120c000986 */ /* 0x0001e8000c101508 */
[----:B0-----:R-:W3:Y:S04]  /*16630*/  LDL.LU.64 R12, [R1+0x840] ;  /* 0x00084000010c7983 */ /* 0x001ee80000300a00 */
[----:B------:R-:W4:Y:S01]  /*16640*/  LDL.LU R18, [R1+0x83c] ;  /* 0x00083c0001127983 */ /* 0x000f220000300800 */
[----:B------:R-:W-:-:S03]  /*16650*/  ISETP.GE.AND P0, PT, R17, UR11, PT ;  /* 0x0000000b11007c0c */ /* 0x000fc6000bf06270 */
[----:B------:R-:W4:Y:S01]  /*16660*/  LDL.LU R17, [R1+0x838] ;  /* 0x0008380001117983 */ /* 0x000f220000300800 */
[----:B------:R-:W-:Y:S02]  /*16670*/  ISETP.LT.AND P6, PT, R19, UR10, !P5 ;  /* 0x0000000a13007c0c */ /* 0x000fe4000efc1270 */
[----:B------:R-:W-:Y:S01]  /*16680*/  ISETP.LT.AND P5, PT, R7, UR10, !P5 ;  /* 0x0000000a07007c0c */ /* 0x000fe2000efa1270 */
[----:B------:R-:W-:Y:S02]  /*16690*/  VIADD R26, R6, 0xa ;  /* 0x0000000a061a7836 */ /* 0x000fe40000000000 */
[----:B------:R-:W-:Y:S01]  /*166a0*/  VIADD R15, R0, UR6 ;  /* 0x00000006000f7c36 */ /* 0x000fe20008000000 */
[----:B------:R-:W-:Y:S02]  /*166b0*/  ISETP.LT.AND P2, PT, R19, UR10, !P4 ;  /* 0x0000000a13007c0c */ /* 0x000fe4000e741270 */
[----:B------:R-:W-:Y:S01]  /*166c0*/  ISETP.LT.AND P4, PT, R7, UR10, !P4 ;  /* 0x0000000a07007c0c */ /* 0x000fe2000e781270 */
[----:B------:R-:W-:Y:S01]  /*166d0*/  IMAD.WIDE R24, R15, 0x2, R2 ;  /* 0x000000020f187825 */ /* 0x000fe200078e0202 */
[----:B------:R-:W-:-:S03]  /*166e0*/  ISETP.GE.AND P3, PT, R26, UR11, PT ;  /* 0x0000000b1a007c0c */ /* 0x000fc6000bf66270 */
[C---:B------:R-:W-:Y:S01]  /*166f0*/  IMAD.WIDE R26, R15.reuse, 0x2, R28 ;  /* 0x000000020f1a7825 */ /* 0x040fe200078e021c */
[----:B------:R0:W-:Y:S03]  /*16700*/  @P6 STG.E.U16 desc[UR8][R24.64], R16 ;  /* 0x0000001018006986 */ /* 0x0001e6000c101508 */
[----:B------:R-:W-:Y:S01]  /*16710*/  VIADD R0, R15, UR6 ;  /* 0x000000060f007c36 */ /* 0x000fe20008000000 */
[----:B--2---:R-:W-:-:S03]  /*16720*/  PRMT R14, R16, 0x7632, R14 ;  /* 0x00007632100e7816 */ /* 0x004fc6000000000e */
[----:B0-----:R-:W-:Y:S02]  /*16730*/  IMAD.WIDE R24, R0, 0x2, R2 ;  /* 0x0000000200187825 */ /* 0x001fe400078e0202 */
[----:B------:R0:W-:Y:S01]  /*16740*/  @P5 STG.E.U16 desc[UR8][R26.64], R14 ;  /* 0x0000000e1a005986 */ /* 0x0001e2000c101508 */
[----:B------:R-:W-:Y:S01]  /*16750*/  ISETP.LT.AND P5, PT, R19, UR10, !P3 ;  /* 0x0000000a13007c0c */ /* 0x000fe2000dfa1270 */
[----:B------:R-:W-:Y:S01]  /*16760*/  VIADD R16, R6, 0xd ;  /* 0x0000000d06107836 */ /* 0x000fe20000000000 */
[----:B------:R-:W-:Y:S01]  /*16770*/  ISETP.LT.AND P3, PT, R7, UR10, !P3 ;  /* 0x0000000a07007c0c */ /* 0x000fe2000df61270 */
[----:B0-----:R-:W-:-:S03]  /*16780*/  IMAD.WIDE R14, R0, 0x2, R28 ;  /* 0x00000002000e7825 */ /* 0x001fc600078e021c */
[----:B------:R-:W-:Y:S01]  /*16790*/  ISETP.GE.AND P6, PT, R16, UR11, PT ;  /* 0x0000000b10007c0c */ /* 0x000fe2000bfc6270 */
[----:B------:R-:W-:-:S04]  /*167a0*/  VIADD R16, R0, UR6 ;  /* 0x0000000600107c36 */ /* 0x000fc80008000000 */
[----:B------:R-:W-:Y:S01]  /*167b0*/  IMAD.WIDE R26, R16, 0x2, R28 ;  /* 0x00000002101a7825 */ /* 0x000fe200078e021c */
[----:B---3--:R0:W-:Y:S01]  /*167c0*/  @P2 STG.E.U16 desc[UR8][R24.64], R12 ;  /* 0x0000000c18002986 */ /* 0x0081e2000c101508 */
[----:B----4-:R-:W-:-:S05]  /*167d0*/  PRMT R18, R12, 0x7632, R18 ;  /* 0x000076320c127816 */ /* 0x010fca0000000012 */
[----:B------:R1:W-:Y:S01]  /*167e0*/  @P4 STG.E.U16 desc[UR8][R14.64], R18 ;  /* 0x000000120e004986 */ /* 0x0003e2000c101508 */
[----:B------:R-:W-:Y:S01]  /*167f0*/  PRMT R0, R17, 0x7632, R0 ;  /* 0x0000763211007816 */ /* 0x000fe20000000000 */
[----:B0-----:R-:W-:Y:S02]  /*16800*/  IMAD.WIDE R24, R16, 0x2, R2 ;  /* 0x0000000210187825 */ /* 0x001fe400078e0202 */
[----:B-1----:R-:W2:Y:S04]  /*16810*/  LDL.LU.64 R14, [R1+0x830] ;  /* 0x00083000010e7983 */ /* 0x002ea80000300a00 */
[----:B------:R-:W3:Y:S04]  /*16820*/  LDL.LU R18, [R1+0x82c] ;  /* 0x00082c0001127983 */ /* 0x000ee80000300800 */
[----:B------:R-:W-:Y:S04]  /*16830*/  @P5 STG.E.U16 desc[UR8][R24.64], R17 ;  /* 0x0000001118005986 */ /* 0x000fe8000c101508 */
[----:B------:R0:W-:Y:S01]  /*16840*/  @P3 STG.E.U16 desc[UR8][R26.64], R0 ;  /* 0x000000001a003986 */ /* 0x0001e2000c101508 */
[----:B------:R-:W-:-:S02]  /*16850*/  ISETP.LT.AND P4, PT, R19, UR10, !P1 ;  /* 0x0000000a13007c0c */ /* 0x000fc4000cf81270 */
[----:B------:R-:W-:Y:S01]  /*16860*/  ISETP.LT.AND P5, PT, R19, UR10, !P0 ;  /* 0x0000000a13007c0c */ /* 0x000fe2000c7a1270 */
[----:B0-----:R-:W-:-:S05]  /*16870*/  VIADD R26, R6, 0xf ;  /* 0x0000000f061a7836 */ /* 0x001fca0000000000 */
[----:B------:R-:W-:Y:S01]  /*16880*/  ISETP.GE.AND P3, PT, R26, UR11, PT ;  /* 0x0000000b1a007c0c */ /* 0x000fe2000bf66270 */
[----:B------:R-:W-:Y:S02]  /*16890*/  IMAD.MOV.U32 R26, RZ, RZ, R19 ;  /* 0x000000ffff1a7224 */ /* 0x000fe400078e0013 */
[----:B------:R-:W4:Y:S01]  /*168a0*/  LDL.LU R19, [R1+0x828] ;  /* 0x0008280001137983 */ /* 0x000f220000300800 */
[C---:B------:R-:W-:Y:S01]  /*168b0*/  ISETP.LT.AND P1, PT, R7.reuse, UR10, !P1 ;  /* 0x0000000a07007c0c */ /* 0x040fe2000cf21270 */
[----:B------:R-:W-:Y:S02]  /*168c0*/  VIADD R12, R6, 0xe ;  /* 0x0000000e060c7836 */ /* 0x000fe40000000000 */
[----:B------:R-:W-:Y:S01]  /*168d0*/  VIADD R24, R16, UR6 ;  /* 0x0000000610187c36 */ /* 0x000fe20008000000 */
[----:B------:R-:W-:Y:S02]  /*168e0*/  ISETP.LT.AND P0, PT, R7, UR10, !P0 ;  /* 0x0000000a07007c0c */ /* 0x000fe4000c701270 */
[----:B------:R-:W-:Y:S01]  /*168f0*/  ISETP.GE.AND P2, PT, R12, UR11, PT ;  /* 0x0000000b0c007c0c */ /* 0x000fe2000bf46270 */
[----:B------:R-:W-:Y:S01]  /*16900*/  IMAD.WIDE R16, R24, 0x2, R2 ;  /* 0x0000000218107825 */ /* 0x000fe200078e0202 */
[----:B------:R-:W-:-:S03]  /*16910*/  PRMT R27, R13, 0x7632, R27 ;  /* 0x000076320d1b7816 */ /* 0x000fc6000000001b */
[----:B------:R-:W-:Y:S02]  /*16920*/  VIADD R0, R24, UR6 ;  /* 0x0000000618007c36 */ /* 0x000fe40008000000 */
[----:B------:R-:W-:Y:S02]  /*16930*/  VIADD R12, R6, 0x10 ;  /* 0x00000010060c7836 */ /* 0x000fe40000000000 */
[----:B------:R-:W-:Y:S01]  /*16940*/  IMAD.WIDE R24, R24, 0x2, R28 ;  /* 0x0000000218187825 */ /* 0x000fe200078e021c */
[----:B------:R0:W-:Y:S02]  /*16950*/  @P4 STG.E.U16 desc[UR8][R16.64], R13 ;  /* 0x0000000d10004986 */ /* 0x0001e4000c101508 */
[----:B------:R-:W-:Y:S02]  /*16960*/  ISETP.GE.AND P4, PT, R12, UR11, PT ;  /* 0x0000000b0c007c0c */ /* 0x000fe4000bf86270 */
[----:B------:R1:W-:Y:S01]  /*16970*/  @P1 STG.E.U16 desc[UR8][R24.64], R27 ;  /* 0x0000001b18001986 */ /* 0x0003e2000c101508 */
[----:B------:R-:W-:-:S02]  /*16980*/  ISETP.LT.AND P1, PT, R26, UR10, !P6 ;  /* 0x0000000a1a007c0c */ /* 0x000fc4000f721270 */
[----:B------:R-:W-:Y:S01]  /*16990*/  ISETP.LT.AND P6, PT, R7, UR10, !P6 ;  /* 0x0000000a07007c0c */ /* 0x000fe2000f7c1270 */
[----:B0-----:R-:W-:-:S04]  /*169a0*/  IMAD.WIDE R12, R0, 0x2, R2 ;  /* 0x00000002000c7825 */ /* 0x001fc800078e0202 */
[----:B------:R-:W-:-:S04]  /*169b0*/  IMAD.WIDE R16, R0, 0x2, R28 ;  /* 0x0000000200107825 */ /* 0x000fc800078e021c */
[----:B------:R-:W-:Y:S01]  /*169c0*/  VIADD R0, R0, UR6 ;  /* 0x0000000600007c36 */ /* 0x000fe20008000000 */
[----:B-1----:R-:W-:Y:S02]  /*169d0*/  PRMT R27, R20, 0x7632, R27 ;  /* 0x00007632141b7816 */ /* 0x002fe4000000001b */
[----:B---3--:R-:W-:Y:S01]  /*169e0*/  PRMT R24, R18, 0x7632, R24 ;  /* 0x0000763212187816 */ /* 0x008fe20000000018 */
[----:B------:R0:W-:Y:S01]  /*169f0*/  @P5 STG.E.U16 desc[UR8][R12.64], R18 ;  /* 0x000000120c005986 */ /* 0x0001e2000c101508 */
[----:B------:R-:W-:-:S03]  /*16a00*/  ISETP.LT.AND P5, PT, R26, UR10, !P2 ;  /* 0x0000000a1a007c0c */ /* 0x000fc6000d7a1270 */
[----:B------:R1:W-:Y:S01]  /*16a10*/  @P0 STG.E.U16 desc[UR8][R16.64], R24 ;  /* 0x0000001810000986 */ /* 0x0003e2000c101508 */
[----:B--2---:R-:W-:Y:S01]  /*16a20*/  PRMT R25, R14, 0x7632, R25 ;  /* 0x000076320e197816 */ /* 0x004fe20000000019 */
[----:B0-----:R-:W-:Y:S02]  /*16a30*/  VIADD R18, R6, 0x11 ;  /* 0x0000001106127836 */ /* 0x001fe40000000000 */
[----:B------:R-:W-:-:S04]  /*16a40*/  IMAD.WIDE R12, R0, 0x2, R28 ;  /* 0x00000002000c7825 */ /* 0x000fc800078e021c */
[----:B-1----:R-:W-:Y:S01]  /*16a50*/  IMAD.WIDE R16, R0, 0x2, R2 ;  /* 0x0000000200107825 */ /* 0x002fe200078e0202 */
[----:B------:R-:W-:-:S03]  /*16a60*/  ISETP.GE.AND P0, PT, R18, UR11, PT ;  /* 0x0000000b12007c0c */ /* 0x000fc6000bf06270 */
[----:B------:R-:W-:Y:S01]  /*16a70*/  VIADD R18, R0, UR6 ;  /* 0x0000000600127c36 */ /* 0x000fe20008000000 */
[----:B------:R-:W-:Y:S01]  /*16a80*/  @P1 STG.E.U16 desc[UR8][R16.64], R14 ;  /* 0x0000000e10001986 */ /* 0x000fe2000c101508 */
[----:B------:R-:W-:-:S03]  /*16a90*/  ISETP.LT.AND P2, PT, R7, UR10, !P2 ;  /* 0x0000000a07007c0c */ /* 0x000fc6000d741270 */
[----:B------:R0:W-:Y:S01]  /*16aa0*/  @P6 STG.E.U16 desc[UR8][R12.64], R25 ;  /* 0x000000190c006986 */ /* 0x0001e2000c101508 */
[----:B------:R-:W-:Y:S02]  /*16ab0*/  ISETP.LT.AND P6, PT, R26, UR10, !P3 ;  /* 0x0000000a1a007c0c */ /* 0x000fe4000dfc1270 */
[----:B------:R-:W-:Y:S01]  /*16ac0*/  ISETP.LT.AND P3, PT, R7, UR10, !P3 ;  /* 0x0000000a07007c0c */ /* 0x000fe2000df61270 */
[C---:B------:R-:W-:Y:S02]  /*16ad0*/  VIADD R0, R18.reuse, UR6 ;  /* 0x0000000612007c36 */ /* 0x040fe40008000000 */
[----:B0-----:R-:W-:Y:S01]  /*16ae0*/  IMAD.WIDE R12, R18, 0x2, R2 ;  /* 0x00000002120c7825 */ /* 0x001fe200078e0202 */
[----:B----4-:R-:W-:-:S04]  /*16af0*/  PRMT R14, R19, 0x7632, R14 ;  /* 0x00007632130e7816 */ /* 0x010fc8000000000e */
[----:B------:R0:W-:Y:S01]  /*16b00*/  @P5 STG.E.U16 desc[UR8][R12.64], R19 ;  /* 0x000000130c005986 */ /* 0x0001e2000c101508 */
[----:B------:R-:W-:Y:S01]  /*16b10*/  IMAD.WIDE R16, R0, 0x2, R2 ;  /* 0x0000000200107825 */ /* 0x000fe200078e0202 */
[----:B------:R-:W-:-:S03]  /*16b20*/  PRMT R25, R15, 0x7632, R25 ;  /* 0x000076320f197816 */ /* 0x000fc60000000019 */
[----:B------:R-:W-:Y:S01]  /*16b30*/  VIADD R24, R6, 0x12 ;  /* 0x0000001206187836 */ /* 0x000fe20000000000 */
[----:B------:R-:W-:Y:S01]  /*16b40*/  ISETP.LT.AND P5, PT, R26, UR10, !P4 ;  /* 0x0000000a1a007c0c */ /* 0x000fe2000e7a1270 */
[----:B0-----:R-:W-:-:S04]  /*16b50*/  IMAD.WIDE R12, R18, 0x2, R28 ;  /* 0x00000002120c7825 */ /* 0x001fc800078e021c */
[----:B------:R-:W-:Y:S01]  /*16b60*/  IMAD.WIDE R18, R0, 0x2, R28 ;  /* 0x0000000200127825 */ /* 0x000fe200078e021c */
[----:B------:R-:W-:Y:S01]  /*16b70*/  @P2 STG.E.U16 desc[UR8][R12.64], R14 ;  /* 0x0000000e0c002986 */ /* 0x000fe2000c101508 */
[----:B------:R-:W-:-:S03]  /*16b80*/  ISETP.GE.AND P1, PT, R24, UR11, PT ;  /* 0x0000000b18007c0c */ /* 0x000fc6000bf26270 */
[----:B------:R-:W-:Y:S01]  /*16b90*/  @P6 STG.E.U16 desc[UR8][R16.64], R15 ;  /* 0x0000000f10006986 */ /* 0x000fe2000c101508 */
[----:B------:R-:W-:-:S03]  /*16ba0*/  VIADD R24, R6, 0x13 ;  /* 0x0000001306187836 */ /* 0x000fc60000000000 */
[----:B------:R0:W-:Y:S01]  /*16bb0*/  @P3 STG.E.U16 desc[UR8][R18.64], R25 ;  /* 0x0000001912003986 */ /* 0x0001e2000c101508 */
[----:B------:R-:W-:Y:S01]  /*16bc0*/  VIADD R0, R0, UR6 ;  /* 0x0000000600007c36 */ /* 0x000fe20008000000 */
[----:B------:R-:W-:Y:S02]  /*16bd0*/  ISETP.LT.AND P4, PT, R7, UR10, !P4 ;  /* 0x0000000a07007c0c */ /* 0x000fe4000e781270 */
[----:B------:R-:W-:Y:S01]  /*16be0*/  ISETP.GE.AND P2, PT, R24, UR11, PT ;  /* 0x0000000b18007c0c */ /* 0x000fe2000bf46270 */
[----:B------:R-:W-:Y:S02]  /*16bf0*/  VIADD R24, R6, 0x14 ;  /* 0x0000001406187836 */ /* 0x000fe40000000000 */
[----:B0-----:R-:W-:Y:S02]  /*16c00*/  IMAD.MOV.U32 R19, RZ, RZ, R26 ;  /* 0x000000ffff137224 */ /* 0x001fe400078e001a */
[----:B------:R-:W-:-:S03]  /*16c10*/  IMAD.WIDE R12, R0, 0x2, R2 ;  /* 0x00000002000c7825 */ /* 0x000fc600078e0202 */
[----:B------:R-:W-:Y:S01]  /*16c20*/  ISETP.LT.AND P6, PT, R19, UR10, !P0 ;  /* 0x0000000a13007c0c */ /* 0x000fe2000c7c1270 */
[----:B------:R-:W-:Y:S01]  /*16c30*/  VIADD R18, R0, UR6 ;  /* 0x0000000600127c36 */ /* 0x000fe20008000000 */
[----:B------:R-:W-:Y:S01]  /*16c40*/  ISETP.GE.AND P3, PT, R24, UR11, PT ;  /* 0x0000000b18007c0c */ /* 0x000fe2000bf66270 */
[----:B------:R0:W-:Y:S01]  /*16c50*/  @P5 STG.E.U16 desc[UR8][R12.64], R8 ;  /* 0x000000080c005986 */ /* 0x0001e2000c101508 */
[----:B------:R-:W-:Y:S01]  /*16c60*/  PRMT R24, R8, 0x7632, R24 ;  /* 0x0000763208187816 */ /* 0x000fe20000000018 */
[----:B------:R-:W-:-:S04]  /*16c70*/  IMAD.WIDE R14, R18, 0x2, R2 ;  /* 0x00000002120e7825 */ /* 0x000fc800078e0202 */
[----:B0-----:R-:W-:-:S05]  /*16c80*/  IMAD.WIDE R12, R0, 0x2, R28 ;  /* 0x00000002000c7825 */ /* 0x001fca00078e021c */
[----:B------:R-:W-:Y:S04]  /*16c90*/  @P4 STG.E.U16 desc[UR8][R12.64], R24 ;  /* 0x000000180c004986 */ /* 0x000fe8000c101508 */
[----:B------:R0:W-:Y:S01]  /*16ca0*/  @P6 STG.E.U16 desc[UR8][R14.64], R20 ;  /* 0x000000140e006986 */ /* 0x0001e2000c101508 */
[----:B------:R-:W-:Y:S01]  /*16cb0*/  ISETP.LT.AND P0, PT, R7, UR10, !P0 ;  /* 0x0000000a07007c0c */ /* 0x000fe2000c701270 */
[----:B------:R-:W-:Y:S02]  /*16cc0*/  VIADD R25, R18, UR6 ;  /* 0x0000000612197c36 */ /* 0x000fe40008000000 */
[----:B0-----:R-:W-:-:S05]  /*16cd0*/  IMAD.MOV.U32 R20, RZ, RZ, R19 ;  /* 0x000000ffff147224 */ /* 0x001fca00078e0013 */
[C---:B------:R-:W-:Y:S02]  /*16ce0*/  ISETP.LT.AND P4, PT, R20.reuse, UR10, !P1 ;  /* 0x0000000a14007c0c */ /* 0x040fe4000cf81270 */
[----:B------:R-:W-:Y:S02]  /*16cf0*/  ISETP.LT.AND P1, PT, R7, UR10, !P1 ;  /* 0x0000000a07007c0c */ /* 0x000fe4000cf21270 */
[----:B------:R-:W-:Y:S01]  /*16d00*/  ISETP.LT.AND P6, PT, R20, UR10, !P2 ;  /* 0x0000000a14007c0c */ /* 0x000fe2000d7c1270 */
[----:B------:R-:W-:-:S04]  /*16d10*/  IMAD.WIDE R16, R18, 0x2, R28 ;  /* 0x0000000212107825 */ /* 0x000fc800078e021c */
[C---:B------:R-:W-:Y:S01]  /*16d20*/  IMAD.WIDE R12, R25.reuse, 0x2, R2 ;  /* 0x00000002190c7825 */ /* 0x040fe200078e0202 */
[----:B------:R0:W-:Y:S03]  /*16d30*/  @P0 STG.E.U16 desc[UR8][R16.64], R27 ;  /* 0x0000001b10000986 */ /* 0x0001e6000c101508 */
[----:B------:R-:W-:Y:S01]  /*16d40*/  VIADD R19, R25, UR6 ;  /* 0x0000000619137c36 */ /* 0x000fe20008000000 */
[----:B------:R-:W-:Y:S01]  /*16d50*/  PRMT R24, R9, 0x7632, R24 ;  /* 0x0000763209187816 */ /* 0x000fe20000000018 */
[----:B------:R-:W-:Y:S01]  /*16d60*/  IMAD.WIDE R14, R25, 0x2, R28 ;  /* 0x00000002190e7825 */ /* 0x000fe200078e021c */
[----:B------:R1:W-:Y:S01]  /*16d70*/  @P4 STG.E.U16 desc[UR8][R12.64], R9 ;  /* 0x000000090c004986 */ /* 0x0003e2000c101508 */
[----:B------:R-:W-:Y:S02]  /*16d80*/  ISETP.LT.AND P2, PT, R7, UR10, !P2 ;  /* 0x0000000a07007c0c */ /* 0x000fe4000d741270 */
[----:B0-----:R-:W-:Y:S01]  /*16d90*/  IMAD.WIDE R16, R19, 0x2, R2 ;  /* 0x0000000213107825 */ /* 0x001fe200078e0202 */
[----:B------:R0:W-:Y:S03]  /*16da0*/  @P1 STG.E.U16 desc[UR8][R14.64], R24 ;  /* 0x000000180e001986 */ /* 0x0001e6000c101508 */
[----:B-1----:R-:W-:Y:S01]  /*16db0*/  IMAD.MOV.U32 R12, RZ, RZ, R20 ;  /* 0x000000ffff0c7224 */ /* 0x002fe200078e0014 */
[----:B------:R1:W-:Y:S01]  /*16dc0*/  @P6 STG.E.U16 desc[UR8][R16.64], R21 ;  /* 0x0000001510006986 */ /* 0x0003e2000c101508 */
[----:B------:R-:W-:-:S03]  /*16dd0*/  VIADD R8, R6, 0x17 ;  /* 0x0000001706087836 */ /* 0x000fc60000000000 */
[----:B------:R-:W-:Y:S02]  /*16de0*/  ISETP.LT.AND P6, PT, R12, UR10, !P3 ;  /* 0x0000000a0c007c0c */ /* 0x000fe4000dfc1270 */
[----:B------:R-:W-:Y:S01]  /*16df0*/  ISETP.LT.AND P3, PT, R7, UR10, !P3 ;  /* 0x0000000a07007c0c */ /* 0x000fe2000df61270 */
[----:B------:R-:W-:Y:S02]  /*16e00*/  VIADD R26, R6, 0x15 ;  /* 0x00000015061a7836 */ /* 0x000fe40000000000 */
[C---:B------:R-:W-:Y:S01]  /*16e10*/  VIADD R27, R19.reuse, UR6 ;  /* 0x00000006131b7c36 */ /* 0x040fe20008000000 */
[----:B------:R-:W-:Y:S01]  /*16e20*/  ISETP.GE.AND P4, PT, R8, UR11, PT ;  /* 0x0000000b08007c0c */ /* 0x000fe2000bf86270 */
[----:B------:R-:W-:Y:S01]  /*16e30*/  IMAD.WIDE R8, R19, 0x2, R28 ;  /* 0x0000000213087825 */ /* 0x000fe200078e021c */
[----:B------:R-:W-:Y:S02]  /*16e40*/  PRMT R13, R21, 0x7632, R13 ;  /* 0x00007632150d7816 */ /* 0x000fe4000000000d */
[----:B------:R-:W-:Y:S01]  /*16e50*/  ISETP.GE.AND P5, PT, R26, UR11, PT ;  /* 0x0000000b1a007c0c */ /* 0x000fe2000bfa6270 */
[----:B------:R-:W-:Y:S01]  /*16e60*/  IMAD.WIDE R18, R27, 0x2, R2 ;  /* 0x000000021b127825 */ /* 0x000fe200078e0202 */
[----:B------:R-:W-:-:S03]  /*16e70*/  PRMT R26, R10, 0x7632, R26 ;  /* 0x000076320a1a7816 */ /* 0x000fc6000000001a */
[----:B0-----:R-:W-:Y:S01]  /*16e80*/  IMAD.WIDE R24, R27, 0x2, R28 ;  /* 0x000000021b187825 */ /* 0x001fe200078e021c */
[----:B------:R0:W-:Y:S04]  /*16e90*/  @P2 STG.E.U16 desc[UR8][R8.64], R13 ;  /* 0x0000000d08002986 */ /* 0x0001e8000c101508 */
[----:B------:R-:W-:Y:S01]  /*16ea0*/  @P6 STG.E.U16 desc[UR8][R18.64], R10 ;  /* 0x0000000a12006986 */ /* 0x000fe2000c101508 */
[----:B------:R-:W-:-:S03]  /*16eb0*/  VIADD R0, R6, 0x16 ;  /* 0x0000001606007836 */ /* 0x000fc60000000000 */
[----:B------:R2:W-:Y:S01]  /*16ec0*/  @P3 STG.E.U16 desc[UR8][R24.64], R26 ;  /* 0x0000001a18003986 */ /* 0x0005e2000c101508 */
[----:B------:R-:W-:Y:S01]  /*16ed0*/  ISETP.LT.AND P3, PT, R12, UR10, !P5 ;  /* 0x0000000a0c007c0c */ /* 0x000fe2000ef61270 */
[----:B-1----:R-:W-:Y:S01]  /*16ee0*/  VIADD R17, R27, UR6 ;  /* 0x000000061b117c36 */ /* 0x002fe20008000000 */
[----:B------:R-:W-:-:S03]  /*16ef0*/  ISETP.GE.AND P0, PT, R0, UR11, PT ;  /* 0x0000000b00007c0c */ /* 0x000fc6000bf06270 */
[----:B0-----:R-:W-:Y:S01]  /*16f00*/  IMAD.WIDE R8, R17, 0x2, R2 ;  /* 0x0000000211087825 */ /* 0x001fe200078e0202 */
[----:B------:R-:W-:Y:S02]  /*16f10*/  ISETP.LT.AND P6, PT, R12, UR10, !P0 ;  /* 0x0000000a0c007c0c */ /* 0x000fe4000c7c1270 */
[----:B------:R0:W1:Y:S01]  /*16f20*/  LDS.128 R12, [R23] ;  /* 0x00000000170c7984 */ /* 0x0000620000000c00 */
[----:B--2---:R-:W-:-:S04]  /*16f30*/  PRMT R24, R22, 0x7632, R24 ;  /* 0x0000763216187816 */ /* 0x004fc80000000018 */
[----:B------:R2:W-:Y:S04]  /*16f40*/  @P3 STG.E.U16 desc[UR8][R8.64], R22 ;  /* 0x0000001608003986 */ /* 0x0005e8000c101508 */
[----:B0-----:R-:W3:Y:S04]  /*16f50*/  LDL.LU R23, [R1+0x824] ;  /* 0x0008240001177983 */ /* 0x001ee80000300800 */
[----:B--2---:R-:W2:Y:S01]  /*16f60*/  LDL.LU R22, [R1+0x7ec] ;  /* 0x0007ec0001167983 */ /* 0x004ea20000300800 */
[----:B------:R-:W-:Y:S01]  /*16f70*/  ISETP.LT.AND P5, PT, R7, UR10, !P5 ;  /* 0x0000000a07007c0c */ /* 0x000fe2000efa1270 */
[----:B------:R-:W-:-:S05]  /*16f80*/  VIADD R0, R6, 0x18 ;  /* 0x0000001806007836 */ /* 0x000fca0000000000 */
[----:B------:R-:W-:Y:S01]  /*16f90*/  ISETP.GE.AND P1, PT, R0, UR11, PT ;  /* 0x0000000b00007c0c */ /* 0x000fe2000bf26270 */
[C---:B------:R-:W-:Y:S02]  /*16fa0*/  VIADD R0, R17.reuse, UR6 ;  /* 0x0000000611007c36 */ /* 0x040fe40008000000 */
[----:B------:R-:W-:Y:S01]  /*16fb0*/  IMAD.WIDE R16, R17, 0x2, R28 ;  /* 0x0000000211107825 */ /* 0x000fe200078e021c */
[----:B------:R-:W-:-:S03]  /*16fc0*/  ISETP.LT.AND P0, PT, R7, UR10, !P0 ;  /* 0x0000000a07007c0c */ /* 0x000fc6000c701270 */
[----:B------:R-:W-:Y:S01]  /*16fd0*/  VIADD R20, R6, 0x19 ;  /* 0x0000001906147836 */ /* 0x000fe20000000000 */
[----:B------:R-:W-:Y:S01]  /*16fe0*/  @P5 STG.E.U16 desc[UR8][R16.64], R24 ;  /* 0x0000001810005986 */ /* 0x000fe2000c101508 */
[----:B------:R-:W-:-:S03]  /*16ff0*/  IMAD.WIDE R18, R0, 0x2, R2 ;  /* 0x0000000200127825 */ /* 0x000fc600078e0202 */
[----:B------:R-:W-:Y:S01]  /*17000*/  ISETP.GE.AND P2, PT, R20, UR11, PT ;  /* 0x0000000b14007c0c */ /* 0x000fe2000bf46270 */
[----:B------:R-:W-:Y:S02]  /*17010*/  VIADD R10, R6, 0x1a ;  /* 0x0000001a060a7836 */ /* 0x000fe40000000000 */
[C---:B------:R-:W-:Y:S01]  /*17020*/  IMAD.WIDE R20, R0.reuse, 0x2, R28 ;  /* 0x0000000200147825 */ /* 0x040fe200078e021c */
[----:B------:R0:W-:Y:S03]  /*17030*/  @P6 STG.E.U16 desc[UR8][R18.64], R11 ;  /* 0x0000000b12006986 */ /* 0x0001e6000c101508 */
[----:B------:R-:W-:Y:S01]  /*17040*/  VIADD R0, R0, UR6 ;  /* 0x0000000600007c36 */ /* 0x000fe20008000000 */
[----:B------:R-:W-:Y:S02]  /*17050*/  PRMT R25, R11, 0x7632, R25 ;  /* 0x000076320b197816 */ /* 0x000fe40000000019 */
[----:B------:R-:W-:Y:S01]  /*17060*/  ISETP.GE.AND P3, PT, R10, UR11, PT ;  /* 0x0000000b0a007c0c */ /* 0x000fe2000bf66270 */
[----:B------:R-:W-:-:S02]  /*17070*/  IMAD.WIDE R8, R0, 0x2, R2 ;  /* 0x0000000200087825 */ /* 0x000fc400078e0202 */
[----:B------:R4:W-:Y:S02]  /*17080*/  @P0 STG.E.U16 desc[UR8][R20.64], R25 ;  /* 0x0000001914000986 */ /* 0x0009e4000c101508 */
[----:B------:R-:W-:Y:S02]  /*17090*/  VIADD R27, R0, UR6 ;  /* 0x00000006001b7c36 */ /* 0x000fe40008000000 */
[----:B0-----:R-:W-:Y:S02]  /*170a0*/  VIADD R18, R6, 0x1c ;  /* 0x0000001c06127836 */ /* 0x001fe40000000000 */
[----:B------:R-:W-:-:S04]  /*170b0*/  IMAD.WIDE R10, R0, 0x2, R28 ;  /* 0x00000002000a7825 */ /* 0x000fc800078e021c */
[----:B------:R-:W-:-:S04]  /*170c0*/  IMAD.WIDE R16, R27, 0x2, R2 ;  /* 0x000000021b107825 */ /* 0x000fc800078e0202 */
[C---:B------:R-:W-:Y:S02]  /*170d0*/  VIADD R0, R6.reuse, 0x1d ;  /* 0x0000001d06007836 */ /* 0x040fe40000000000 */
[C---:B------:R-:W-:Y:S02]  /*170e0*/  VIADD R26, R6.reuse, 0x1b ;  /* 0x0000001b061a7836 */ /* 0x040fe40000000000 */
[----:B----4-:R-:W-:Y:S01]  /*170f0*/  VIADD R20, R6, 0x1e ;  /* 0x0000001e06147836 */ /* 0x010fe20000000000 */
[C---:B--2---:R-:W-:Y:S02]  /*17100*/  ISETP.LT.AND P5, PT, R22.reuse, UR10, !P4 ;  /* 0x0000000a16007c0c */ /* 0x044fe4000e7a1270 */
[C---:B------:R-:W-:Y:S02]  /*17110*/  ISETP.LT.AND P4, PT, R7.reuse, UR10, !P4 ;  /* 0x0000000a07007c0c */ /* 0x040fe4000e781270 */
[----:B------:R-:W-:Y:S02]  /*17120*/  ISETP.LT.AND P6, PT, R22, UR10, !P1 ;  /* 0x0000000a16007c0c */ /* 0x000fe4000cfc1270 */
[----:B------:R-:W-:-:S02]  /*17130*/  ISETP.LT.AND P1, PT, R7, UR10, !P1 ;  /* 0x0000000a07007c0c */ /* 0x000fc4000cf21270 */
[----:B---3--:R-:W-:-:S05]  /*17140*/  PRMT R19, R23, 0x7632, R19 ;  /* 0x0000763217137816 */ /* 0x008fca0000000013 */
[----:B------:R0:W-:Y:S01]  /*17150*/  @P5 STG.E.U16 desc[UR8][R8.64], R23 ;  /* 0x0000001708005986 */ /* 0x0001e2000c101508 */
[----:B------:R-:W-:-:S03]  /*17160*/  ISETP.GE.AND P5, PT, R18, UR11, PT ;  /* 0x0000000b12007c0c */ /* 0x000fc6000bfa6270 */
[----:B------:R2:W-:Y:S04]  /*17170*/  @P4 STG.E.U16 desc[UR8][R10.64], R19 ;  /* 0x000000130a004986 */ /* 0x0005e8000c101508 */
[----:B------:R1:W-:Y:S01]  /*17180*/  @P6 STG.E.U16 desc[UR8][R16.64], R4 ;  /* 0x0000000410006986 */ /* 0x0003e2000c101508 */
[----:B0-----:R-:W-:Y:S01]  /*17190*/  PRMT R9, R4, 0x7632, R9 ;  /* 0x0000763204097816 */ /* 0x001fe20000000009 */
[----:B--2---:R-:W-:-:S05]  /*171a0*/  IMAD.WIDE R18, R27, 0x2, R28 ;  /* 0x000000021b127825 */ /* 0x004fca00078e021c */
[----:B------:R0:W-:Y:S01]  /*171b0*/  @P1 STG.E.U16 desc[UR8][R18.64], R9 ;  /* 0x0000000912001986 */ /* 0x0001e2000c101508 */
[----:B------:R-:W-:Y:S01]  /*171c0*/  ISETP.GE.AND P1, PT, R0, UR11, PT ;  /* 0x0000000b00007c0c */ /* 0x000fe2000bf26270 */
[----:B------:R-:W-:Y:S02]  /*171d0*/  VIADD R0, R6, 0x1f ;  /* 0x0000001f06007836 */ /* 0x000fe40000000000 */
[----:B------:R-:W2:Y:S01]  /*171e0*/  LDL.LU R6, [R1+0x820] ;  /* 0x0008200001067983 */ /* 0x000ea20000300800 */
[C---:B------:R-:W-:Y:S02]  /*171f0*/  ISETP.LT.AND P4, PT, R22.reuse, UR10, !P2 ;  /* 0x0000000a16007c0c */ /* 0x040fe4000d781270 */
[----:B------:R-:W-:Y:S01]  /*17200*/  ISETP.LT.AND P2, PT, R7, UR10, !P2 ;  /* 0x0000000a07007c0c */ /* 0x000fe2000d741270 */
[----:B------:R-:W-:Y:S01]  /*17210*/  VIADD R27, R27, UR6 ;  /* 0x000000061b1b7c36 */ /* 0x000fe20008000000 */
[----:B------:R-:W-:-:S03]  /*17220*/  ISETP.LT.AND P6, PT, R22, UR10, !P3 ;  /* 0x0000000a16007c0c */ /* 0x000fc6000dfc1270 */
[C---:B------:R-:W-:Y:S01]  /*17230*/  VIADD R21, R27.reuse, UR6 ;  /* 0x000000061b157c36 */ /* 0x040fe20008000000 */
[----:B-1----:R-:W-:Y:S01]  /*17240*/  PRMT R4, R12, 0x7632, R4 ;  /* 0x000076320c047816 */ /* 0x002fe20000000004 */
[----:B0-----:R-:W-:Y:S01]  /*17250*/  IMAD.WIDE R8, R27, 0x2, R2 ;  /* 0x000000021b087825 */ /* 0x001fe200078e0202 */
[----:B------:R-:W-:-:S03]  /*17260*/  ISETP.GE.AND P0, PT, R26, UR11, PT ;  /* 0x0000000b1a007c0c */ /* 0x000fc6000bf06270 */
[----:B------:R-:W-:Y:S01]  /*17270*/  IMAD.WIDE R10, R27, 0x2, R28 ;  /* 0x000000021b0a7825 */ /* 0x000fe200078e021c */
[----:B------:R0:W-:Y:S01]  /*17280*/  @P4 STG.E.U16 desc[UR8][R8.64], R12 ;  /* 0x0000000c08004986 */ /* 0x0001e2000c101508 */
[----:B------:R-:W-:Y:S02]  /*17290*/  ISETP.LT.AND P3, PT, R7, UR10, !P3 ;  /* 0x0000000a07007c0c */ /* 0x000fe4000df61270 */
[----:B------:R-:W-:Y:S01]  /*172a0*/  IMAD.WIDE R16, R21, 0x2, R2 ;  /* 0x0000000215107825 */ /* 0x000fe200078e0202 */
[----:B------:R1:W-:Y:S01]  /*172b0*/  @P2 STG.E.U16 desc[UR8][R10.64], R4 ;  /* 0x000000040a002986 */ /* 0x0003e2000c101508 */
[C---:B------:R-:W-:Y:S02]  /*172c0*/  ISETP.LT.AND P2, PT, R22.reuse, UR10, !P0 ;  /* 0x0000000a16007c0c */ /* 0x040fe4000c741270 */
[----:B------:R-:W-:Y:S01]  /*172d0*/  ISETP.LT.AND P0, PT, R7, UR10, !P0 ;  /* 0x0000000a07007c0c */ /* 0x000fe2000c701270 */
[----:B------:R3:W-:Y:S01]  /*172e0*/  @P6 STG.E.U16 desc[UR8][R16.64], R5 ;  /* 0x0000000510006986 */ /* 0x0007e2000c101508 */
[----:B------:R-:W-:Y:S01]  /*172f0*/  VIADD R19, R21, UR6 ;  /* 0x0000000615137c36 */ /* 0x000fe20008000000 */
[----:B------:R-:W-:-:S02]  /*17300*/  ISETP.LT.AND P6, PT, R22, UR10, !P5 ;  /* 0x0000000a16007c0c */ /* 0x000fc4000efc1270 */
[----:B------:R-:W-:Y:S01]  /*17310*/  PRMT R18, R5, 0x7632, R18 ;  /* 0x0000763205127816 */ /* 0x000fe20000000012 */
[----:B------:R-:W-:Y:S02]  /*17320*/  VIADD R23, R19, UR6 ;  /* 0x0000000613177c36 */ /* 0x000fe40008000000 */
[----:B0-----:R-:W-:Y:S01]  /*17330*/  IMAD.WIDE R8, R21, 0x2, R28 ;  /* 0x0000000215087825 */ /* 0x001fe200078e021c */
[----:B------:R-:W-:-:S03]  /*17340*/  PRMT R12, R13, 0x7632, R12 ;  /* 0x000076320d0c7816 */ /* 0x000fc6000000000c */
[C---:B-1----:R-:W-:Y:S01]  /*17350*/  IMAD.WIDE R10, R19.reuse, 0x2, R2 ;  /* 0x00000002130a7825 */ /* 0x042fe200078e0202 */
[----:B------:R-:W-:Y:S03]  /*17360*/  @P3 STG.E.U16 desc[UR8][R8.64], R18 ;  /* 0x0000001208003986 */ /* 0x000fe6000c101508 */
[----:B---3--:R-:W-:Y:S01]  /*17370*/  IMAD.WIDE R4, R19, 0x2, R28 ;  /* 0x0000000213047825 */ /* 0x008fe200078e021c */
[----:B------:R-:W-:-:S03]  /*17380*/  ISETP.GE.AND P4, PT, R20, UR11, PT ;  /* 0x0000000b14007c0c */ /* 0x000fc6000bf86270 */
[----:B------:R-:W-:Y:S01]  /*17390*/  IMAD.WIDE R16, R23, 0x2, R2 ;  /* 0x0000000217107825 */ /* 0x000fe200078e0202 */
[----:B------:R-:W-:Y:S01]  /*173a0*/  ISETP.GE.AND P3, PT, R0, UR11, PT ;  /* 0x0000000b00007c0c */ /* 0x000fe2000bf66270 */
[----:B------:R-:W-:Y:S01]  /*173b0*/  @P2 STG.E.U16 desc[UR8][R10.64], R13 ;  /* 0x0000000d0a002986 */ /* 0x000fe2000c101508 */
[----:B------:R-:W-:-:S03]  /*173c0*/  ISETP.LT.AND P2, PT, R22, UR10, !P4 ;  /* 0x0000000a16007c0c */ /* 0x000fc6000e741270 */
[----:B------:R0:W-:Y:S01]  /*173d0*/  @P0 STG.E.U16 desc[UR8][R4.64], R12 ;  /* 0x0000000c04000986 */ /* 0x0001e2000c101508 */
[C---:B------:R-:W-:Y:S02]  /*173e0*/  ISETP.LT.AND P0, PT, R22.reuse, UR10, !P3 ;  /* 0x0000000a16007c0c */ /* 0x040fe4000df01270 */
[C---:B------:R-:W-:Y:S02]  /*173f0*/  ISETP.LT.AND P5, PT, R7.reuse, UR10, !P5 ;  /* 0x0000000a07007c0c */ /* 0x040fe4000efa1270 */
[C---:B------:R-:W-:Y:S02]  /*17400*/  ISETP.LT.AND P4, PT, R7.reuse, UR10, !P4 ;  /* 0x0000000a07007c0c */ /* 0x040fe4000e781270 */
[C---:B------:R-:W-:Y:S01]  /*17410*/  ISETP.LT.AND P3, PT, R7.reuse, UR10, !P3 ;  /* 0x0000000a07007c0c */ /* 0x040fe2000df61270 */
[----:B--2---:R1:W-:Y:S01]  /*17420*/  @P6 STG.E.U16 desc[UR8][R16.64], R6 ;  /* 0x0000000610006986 */ /* 0x0043e2000c101508 */
[----:B------:R-:W-:Y:S02]  /*17430*/  ISETP.LT.AND P6, PT, R22, UR10, !P1 ;  /* 0x0000000a16007c0c */ /* 0x000fe4000cfc1270 */
[----:B------:R-:W-:-:S02]  /*17440*/  ISETP.LT.AND P1, PT, R7, UR10, !P1 ;  /* 0x0000000a07007c0c */ /* 0x000fc4000cf21270 */
[----:B------:R-:W2:Y:S01]  /*17450*/  LDL.LU R7, [R1+0x81c] ;  /* 0x00081c0001077983 */ /* 0x000ea20000300800 */
[----:B------:R-:W-:Y:S01]  /*17460*/  VIADD R19, R23, UR6 ;  /* 0x0000000617137c36 */ /* 0x000fe20008000000 */
[----:B------:R-:W-:-:S03]  /*17470*/  PRMT R0, R6, 0x7632, R0 ;  /* 0x0000763206007816 */ /* 0x000fc60000000000 */
[----:B------:R-:W-:Y:S02]  /*17480*/  VIADD R21, R19, UR6 ;  /* 0x0000000613157c36 */ /* 0x000fe40008000000 */
[----:B0-----:R-:W-:Y:S01]  /*17490*/  IMAD.WIDE R4, R23, 0x2, R28 ;  /* 0x0000000217047825 */ /* 0x001fe200078e021c */
[----:B-1----:R-:W-:-:S03]  /*174a0*/  PRMT R6, R14, 0x7632, R6 ;  /* 0x000076320e067816 */ /* 0x002fc60000000006 */
[----:B------:R-:W-:Y:S02]  /*174b0*/  VIADD R23, R21, UR6 ;  /* 0x0000000615177c36 */ /* 0x000fe40008000000 */
[C---:B------:R-:W-:Y:S01]  /*174c0*/  IMAD.WIDE R8, R19.reuse, 0x2, R2 ;  /* 0x0000000213087825 */ /* 0x040fe200078e0202 */
[----:B------:R0:W-:Y:S03]  /*174d0*/  @P5 STG.E.U16 desc[UR8][R4.64], R0 ;  /* 0x0000000004005986 */ /* 0x0001e6000c101508 */
[----:B------:R-:W-:Y:S01]  /*174e0*/  IMAD.WIDE R12, R19, 0x2, R28 ;  /* 0x00000002130c7825 */ /* 0x000fe200078e021c */
[----:B------:R0:W-:Y:S03]  /*174f0*/  @P6 STG.E.U16 desc[UR8][R8.64], R14 ;  /* 0x0000000e08006986 */ /* 0x0001e6000c101508 */
[C---:B------:R-:W-:Y:S01]  /*17500*/  IMAD.WIDE R10, R21.reuse, 0x2, R2 ;  /* 0x00000002150a7825 */ /* 0x040fe200078e0202 */
[----:B------:R0:W-:Y:S03]  /*17510*/  @P1 STG.E.U16 desc[UR8][R12.64], R6 ;  /* 0x000000060c001986 */ /* 0x0001e6000c101508 */
[----:B------:R-:W-:-:S04]  /*17520*/  IMAD.WIDE R16, R21, 0x2, R28 ;  /* 0x0000000215107825 */ /* 0x000fc800078e021c */
[----:B------:R-:W-:-:S04]  /*17530*/  IMAD.WIDE R2, R23, 0x2, R2 ;  /* 0x0000000217027825 */ /* 0x000fc800078e0202 */
[----:B------:R-:W-:Y:S01]  /*17540*/  IMAD.WIDE R28, R23, 0x2, R28 ;  /* 0x00000002171c7825 */ /* 0x000fe200078e021c */
[----:B--2---:R-:W-:Y:S01]  /*17550*/  PRMT R18, R7, 0x7632, R18 ;  /* 0x0000763207127816 */ /* 0x004fe20000000012 */
[----:B------:R0:W-:Y:S04]  /*17560*/  @P2 STG.E.U16 desc[UR8][R10.64], R7 ;  /* 0x000000070a002986 */ /* 0x0001e8000c101508 */
[----:B------:R0:W-:Y:S04]  /*17570*/  @P4 STG.E.U16 desc[UR8][R16.64], R18 ;  /* 0x0000001210004986 */ /* 0x0001e8000c101508 */
[----:B------:R0:W-:Y:S01]  /*17580*/  @P0 STG.E.U16 desc[UR8][R2.64], R15 ;  /* 0x0000000f02000986 */ /* 0x0001e2000c101508 */
[----:B------:R-:W-:Y:S05]  /*17590*/  @!P3 EXIT ;  /* 0x000000000000b94d */ /* 0x000fea0003800000 */
[----:B0-----:R-:W-:-:S05]  /*175a0*/  PRMT R14, R15, 0x7632, R14 ;  /* 0x000076320f0e7816 */ /* 0x001fca000000000e */
[----:B------:R-:W-:Y:S01]  /*175b0*/  STG.E.U16 desc[UR8][R28.64], R14 ;  /* 0x0000000e1c007986 */ /* 0x000fe2000c101508 */
[----:B------:R-:W-:Y:S05]  /*175c0*/  EXIT ;  /* 0x000000000000794d */ /* 0x000fea0003800000 */
.L_x_2:
[----:B------:R-:W-:-:S00]  /*175d0*/  BRA `(.L_x_2) ;  /* 0xfffffffc00fc7947 */ /* 0x000fc0000383ffff */
[----:B------:R-:W-:-:S00]  /*175e0*/  NOP ;  /* 0x0000000000007918 */ /* 0x000fc00000000000 */
        /* <DEDUP_REMOVED lines=9> */
.L_x_3:


//--------------------- .nv.shared.matmul_kernel  --------------------------
	.section	.nv.shared.matmul_kernel,"aw",@nobits
	.sectionflags	@""
	.align	16
	.zero		1024


//--------------------- .nv.shared.reserved.0     --------------------------
	.section	.nv.shared.reserved.0,"aw",@nobits
	.weak		__nv_reservedSMEM_offset_0_alias
	.size		__nv_reservedSMEM_offset_0_alias, 0, 0
	.other		__nv_reservedSMEM_offset_0_alias,@"STO_CUDA_RESERVED_SHARED STV_DEFAULT"
__nv_reservedSMEM_offset_0_alias:
	.zero		0


//--------------------- .nv.constant0.matmul_kernel --------------------------
	.section	.nv.constant0.matmul_kernel,"a",@progbits
	.sectionflags	@""
	.align	4
.nv.constant0.matmul_kernel:
	.zero		608


//--------------------- SYMBOLS --------------------------

	.type		.nv.reservedSmem.offset0,@object
	.size		.nv.reservedSmem.offset0,0x4
